//
// Generated by NVIDIA NVVM Compiler
//
// Compiler Build ID: CL-36424714
// Cuda compilation tools, release 13.0, V13.0.88
// Based on NVVM 20.0.0
//

.version 9.0
.target sm_100
.address_size 64

	// .globl	_Z16myHGEMMAlignedV5P6__halfS0_S0_iii
.extern .shared .align 16 .b8 smem[];

.visible .entry _Z16myHGEMMAlignedV5P6__halfS0_S0_iii(
	.param .u64 .ptr .align 1 _Z16myHGEMMAlignedV5P6__halfS0_S0_iii_param_0,
	.param .u64 .ptr .align 1 _Z16myHGEMMAlignedV5P6__halfS0_S0_iii_param_1,
	.param .u64 .ptr .align 1 _Z16myHGEMMAlignedV5P6__halfS0_S0_iii_param_2,
	.param .u32 _Z16myHGEMMAlignedV5P6__halfS0_S0_iii_param_3,
	.param .u32 _Z16myHGEMMAlignedV5P6__halfS0_S0_iii_param_4,
	.param .u32 _Z16myHGEMMAlignedV5P6__halfS0_S0_iii_param_5
)
{
	.reg .pred 	%p<9>;
	.reg .b16 	%rs<2>;
	.reg .b32 	%r<9837>;
	.reg .b32 	%f<2>;
	.reg .b64 	%rd<290>;

	ld.param.u64 	%rd13, [_Z16myHGEMMAlignedV5P6__halfS0_S0_iii_param_0];
	ld.param.u64 	%rd14, [_Z16myHGEMMAlignedV5P6__halfS0_S0_iii_param_1];
	ld.param.u32 	%r538, [_Z16myHGEMMAlignedV5P6__halfS0_S0_iii_param_3];
	ld.param.u32 	%r536, [_Z16myHGEMMAlignedV5P6__halfS0_S0_iii_param_4];
	ld.param.u32 	%r537, [_Z16myHGEMMAlignedV5P6__halfS0_S0_iii_param_5];
	mov.u32 	%r539, %ctaid.z;
	mov.u32 	%r540, %nctaid.x;
	mov.u32 	%r541, %ctaid.x;
	mad.lo.s32 	%r1, %r539, %r540, %r541;
	mov.u32 	%r2, %ctaid.y;
	shr.s32 	%r542, %r536, 31;
	shr.u32 	%r543, %r542, 24;
	add.s32 	%r544, %r536, %r543;
	shr.s32 	%r545, %r544, 8;
	setp.ge.s32 	%p1, %r1, %r545;
	shr.s32 	%r546, %r538, 31;
	shr.u32 	%r547, %r546, 25;
	add.s32 	%r548, %r538, %r547;
	shr.s32 	%r549, %r548, 7;
	setp.ge.s32 	%p2, %r2, %r549;
	or.pred  	%p3, %p2, %p1;
	@%p3 bra 	$L__BB0_10;
	mov.u32 	%r556, %tid.x;
	shr.u32 	%r557, %r556, 5;
	mov.f32 	%f1, 0f00000000;
	// begin inline asm
	{  cvt.rn.f16.f32 %rs1, %f1;}

	// end inline asm
	mov.b32 	%r9773, {%rs1, %rs1};
	shr.u32 	%r558, %r556, 1;
	and.b32  	%r559, %r558, 510;
	shl.b32 	%r560, %r556, 3;
	and.b32  	%r4, %r560, 24;
	shr.u32 	%r561, %r556, 3;
	and.b32  	%r5, %r561, 124;
	and.b32  	%r6, %r560, 248;
	mad.lo.s32 	%r562, %r559, 40, %r4;
	shl.b32 	%r563, %r562, 1;
	mov.u32 	%r564, smem;
	add.s32 	%r550, %r563, %r564;
	add.s32 	%r8, %r550, 80;
	mad.lo.s32 	%r565, %r5, 264, %r6;
	shl.b32 	%r9, %r565, 1;
	add.s32 	%r566, %r564, %r9;
	add.s32 	%r10, %r566, 20480;
	add.s32 	%r553, %r566, 21008;
	add.s32 	%r554, %r566, 21536;
	add.s32 	%r555, %r566, 22064;
	shl.b32 	%r14, %r2, 7;
	add.s32 	%r15, %r14, %r559;
	shl.b32 	%r16, %r1, 8;
	or.b32  	%r567, %r16, %r6;
	mad.lo.s32 	%r9637, %r537, %r15, %r4;
	mad.lo.s32 	%r9570, %r536, %r5, %r567;
	and.b32  	%r19, %r557, 1;
	and.b32  	%r20, %r556, 960;
	mul.wide.s32 	%rd22, %r9637, 2;
	add.s64 	%rd16, %rd13, %rd22;
	// begin inline asm
	cp.async.ca.shared.global [%r550], [%rd16], 16;

	// end inline asm
	mul.wide.s32 	%rd23, %r537, 2;
	add.s64 	%rd17, %rd16, %rd23;
	// begin inline asm
	cp.async.ca.shared.global [%r8], [%rd17], 16;

	// end inline asm
	mul.wide.s32 	%rd24, %r9570, 2;
	add.s64 	%rd18, %rd14, %rd24;
	// begin inline asm
	cp.async.ca.shared.global [%r10], [%rd18], 16;

	// end inline asm
	mul.wide.s32 	%rd1, %r536, 2;
	add.s64 	%rd19, %rd18, %rd1;
	// begin inline asm
	cp.async.ca.shared.global [%r553], [%rd19], 16;

	// end inline asm
	add.s64 	%rd20, %rd19, %rd1;
	// begin inline asm
	cp.async.ca.shared.global [%r554], [%rd20], 16;

	// end inline asm
	add.s64 	%rd21, %rd20, %rd1;
	// begin inline asm
	cp.async.ca.shared.global [%r555], [%rd21], 16;

	// end inline asm
	// begin inline asm
	cp.async.commit_group;

	// end inline asm
	// begin inline asm
	cp.async.wait_group 0;

	// end inline asm
	bar.sync 	0;
	shr.s32 	%r568, %r537, 31;
	shr.u32 	%r569, %r568, 27;
	add.s32 	%r570, %r537, %r569;
	shr.s32 	%r21, %r570, 5;
	setp.lt.s32 	%p4, %r537, 64;
	mov.u32 	%r9774, %r9773;
	mov.u32 	%r9775, %r9773;
	mov.u32 	%r9776, %r9773;
	mov.u32 	%r9777, %r9773;
	mov.u32 	%r9778, %r9773;
	mov.u32 	%r9779, %r9773;
	mov.u32 	%r9780, %r9773;
	mov.u32 	%r9781, %r9773;
	mov.u32 	%r9782, %r9773;
	mov.u32 	%r9783, %r9773;
	mov.u32 	%r9784, %r9773;
	mov.u32 	%r9785, %r9773;
	mov.u32 	%r9786, %r9773;
	mov.u32 	%r9787, %r9773;
	mov.u32 	%r9788, %r9773;
	mov.u32 	%r9789, %r9773;
	mov.u32 	%r9790, %r9773;
	mov.u32 	%r9791, %r9773;
	mov.u32 	%r9792, %r9773;
	mov.u32 	%r9793, %r9773;
	mov.u32 	%r9794, %r9773;
	mov.u32 	%r9795, %r9773;
	mov.u32 	%r9796, %r9773;
	mov.u32 	%r9797, %r9773;
	mov.u32 	%r9798, %r9773;
	mov.u32 	%r9799, %r9773;
	mov.u32 	%r9800, %r9773;
	mov.u32 	%r9801, %r9773;
	mov.u32 	%r9802, %r9773;
	mov.u32 	%r9803, %r9773;
	mov.u32 	%r9804, %r9773;
	mov.u32 	%r9805, %r9773;
	mov.u32 	%r9806, %r9773;
	mov.u32 	%r9807, %r9773;
	mov.u32 	%r9808, %r9773;
	mov.u32 	%r9809, %r9773;
	mov.u32 	%r9810, %r9773;
	mov.u32 	%r9811, %r9773;
	mov.u32 	%r9812, %r9773;
	mov.u32 	%r9813, %r9773;
	mov.u32 	%r9814, %r9773;
	mov.u32 	%r9815, %r9773;
	mov.u32 	%r9816, %r9773;
	mov.u32 	%r9817, %r9773;
	mov.u32 	%r9818, %r9773;
	mov.u32 	%r9819, %r9773;
	mov.u32 	%r9820, %r9773;
	mov.u32 	%r9821, %r9773;
	mov.u32 	%r9822, %r9773;
	mov.u32 	%r9823, %r9773;
	mov.u32 	%r9824, %r9773;
	mov.u32 	%r9825, %r9773;
	mov.u32 	%r9826, %r9773;
	mov.u32 	%r9827, %r9773;
	mov.u32 	%r9828, %r9773;
	mov.u32 	%r9829, %r9773;
	mov.u32 	%r9830, %r9773;
	mov.u32 	%r9831, %r9773;
	mov.u32 	%r9832, %r9773;
	mov.u32 	%r9833, %r9773;
	mov.u32 	%r9834, %r9773;
	mov.u32 	%r9835, %r9773;
	mov.u32 	%r9836, %r9773;
	@%p4 bra 	$L__BB0_9;
	mul.lo.s32 	%r22, %r19, 2560;
	max.s32 	%r572, %r21, 2;
	add.s32 	%r23, %r572, -1;
	and.b32  	%r24, %r23, 31;
	setp.lt.u32 	%p5, %r537, 1056;
	mov.b32 	%r9771, 1;
	mov.u32 	%r9774, %r9773;
	mov.u32 	%r9775, %r9773;
	mov.u32 	%r9776, %r9773;
	mov.u32 	%r9777, %r9773;
	mov.u32 	%r9778, %r9773;
	mov.u32 	%r9779, %r9773;
	mov.u32 	%r9780, %r9773;
	mov.u32 	%r9781, %r9773;
	mov.u32 	%r9782, %r9773;
	mov.u32 	%r9783, %r9773;
	mov.u32 	%r9784, %r9773;
	mov.u32 	%r9785, %r9773;
	mov.u32 	%r9786, %r9773;
	mov.u32 	%r9787, %r9773;
	mov.u32 	%r9788, %r9773;
	mov.u32 	%r9789, %r9773;
	mov.u32 	%r9790, %r9773;
	mov.u32 	%r9791, %r9773;
	mov.u32 	%r9792, %r9773;
	mov.u32 	%r9793, %r9773;
	mov.u32 	%r9794, %r9773;
	mov.u32 	%r9795, %r9773;
	mov.u32 	%r9796, %r9773;
	mov.u32 	%r9797, %r9773;
	mov.u32 	%r9798, %r9773;
	mov.u32 	%r9799, %r9773;
	mov.u32 	%r9800, %r9773;
	mov.u32 	%r9801, %r9773;
	mov.u32 	%r9802, %r9773;
	mov.u32 	%r9803, %r9773;
	mov.u32 	%r9804, %r9773;
	mov.u32 	%r9805, %r9773;
	mov.u32 	%r9806, %r9773;
	mov.u32 	%r9807, %r9773;
	mov.u32 	%r9808, %r9773;
	mov.u32 	%r9809, %r9773;
	mov.u32 	%r9810, %r9773;
	mov.u32 	%r9811, %r9773;
	mov.u32 	%r9812, %r9773;
	mov.u32 	%r9813, %r9773;
	mov.u32 	%r9814, %r9773;
	mov.u32 	%r9815, %r9773;
	mov.u32 	%r9816, %r9773;
	mov.u32 	%r9817, %r9773;
	mov.u32 	%r9818, %r9773;
	mov.u32 	%r9819, %r9773;
	mov.u32 	%r9820, %r9773;
	mov.u32 	%r9821, %r9773;
	mov.u32 	%r9822, %r9773;
	mov.u32 	%r9823, %r9773;
	mov.u32 	%r9824, %r9773;
	mov.u32 	%r9825, %r9773;
	mov.u32 	%r9826, %r9773;
	mov.u32 	%r9827, %r9773;
	mov.u32 	%r9828, %r9773;
	mov.u32 	%r9829, %r9773;
	mov.u32 	%r9830, %r9773;
	mov.u32 	%r9831, %r9773;
	mov.u32 	%r9832, %r9773;
	mov.u32 	%r9833, %r9773;
	mov.u32 	%r9834, %r9773;
	mov.u32 	%r9835, %r9773;
	mov.u32 	%r9836, %r9773;
	@%p5 bra 	$L__BB0_6;
	add.s32 	%r575, %r564, 20480;
	add.s32 	%r576, %r575, %r9;
	add.s32 	%r25, %r576, 17952;
	add.s32 	%r26, %r576, 18480;
	shl.b32 	%r577, %r22, 1;
	add.s32 	%r27, %r564, %r577;
	shl.b32 	%r578, %r20, 1;
	add.s32 	%r28, %r575, %r578;
	and.b32  	%r579, %r23, -32;
	neg.s32 	%r9572, %r579;
	or.b32  	%r580, %r5, 1024;
	mad.lo.s32 	%r581, %r536, %r580, %r16;
	add.s32 	%r9569, %r581, %r6;
	add.s32 	%r582, %r5, 992;
	mad.lo.s32 	%r583, %r536, %r582, %r16;
	add.s32 	%r9568, %r583, %r6;
	add.s32 	%r584, %r5, 960;
	mad.lo.s32 	%r585, %r536, %r584, %r16;
	add.s32 	%r9567, %r585, %r6;
	add.s32 	%r586, %r5, 928;
	mad.lo.s32 	%r587, %r536, %r586, %r16;
	add.s32 	%r9566, %r587, %r6;
	or.b32  	%r588, %r5, 896;
	mad.lo.s32 	%r589, %r536, %r588, %r16;
	add.s32 	%r9565, %r589, %r6;
	add.s32 	%r590, %r5, 864;
	mad.lo.s32 	%r591, %r536, %r590, %r16;
	add.s32 	%r9564, %r591, %r6;
	add.s32 	%r592, %r5, 832;
	mad.lo.s32 	%r593, %r536, %r592, %r16;
	add.s32 	%r9563, %r593, %r6;
	add.s32 	%r594, %r5, 800;
	mad.lo.s32 	%r595, %r536, %r594, %r16;
	add.s32 	%r9562, %r595, %r6;
	or.b32  	%r596, %r5, 768;
	mad.lo.s32 	%r597, %r536, %r596, %r16;
	add.s32 	%r9561, %r597, %r6;
	add.s32 	%r598, %r5, 736;
	mad.lo.s32 	%r599, %r536, %r598, %r16;
	add.s32 	%r9560, %r599, %r6;
	add.s32 	%r600, %r5, 704;
	mad.lo.s32 	%r601, %r536, %r600, %r16;
	add.s32 	%r9559, %r601, %r6;
	add.s32 	%r602, %r5, 672;
	mad.lo.s32 	%r603, %r536, %r602, %r16;
	add.s32 	%r9558, %r603, %r6;
	or.b32  	%r604, %r5, 640;
	mad.lo.s32 	%r605, %r536, %r604, %r16;
	add.s32 	%r9557, %r605, %r6;
	add.s32 	%r606, %r5, 608;
	mad.lo.s32 	%r607, %r536, %r606, %r16;
	add.s32 	%r9556, %r607, %r6;
	add.s32 	%r608, %r5, 576;
	mad.lo.s32 	%r609, %r536, %r608, %r16;
	add.s32 	%r9555, %r609, %r6;
	add.s32 	%r610, %r5, 544;
	mad.lo.s32 	%r611, %r536, %r610, %r16;
	add.s32 	%r9554, %r611, %r6;
	or.b32  	%r612, %r5, 512;
	mad.lo.s32 	%r613, %r536, %r612, %r16;
	add.s32 	%r9553, %r613, %r6;
	add.s32 	%r614, %r5, 480;
	mad.lo.s32 	%r615, %r536, %r614, %r16;
	add.s32 	%r9552, %r615, %r6;
	add.s32 	%r616, %r5, 448;
	mad.lo.s32 	%r617, %r536, %r616, %r16;
	add.s32 	%r9551, %r617, %r6;
	add.s32 	%r618, %r5, 416;
	mad.lo.s32 	%r619, %r536, %r618, %r16;
	add.s32 	%r9550, %r619, %r6;
	or.b32  	%r620, %r5, 384;
	mad.lo.s32 	%r621, %r536, %r620, %r16;
	add.s32 	%r9549, %r621, %r6;
	add.s32 	%r622, %r5, 352;
	mad.lo.s32 	%r623, %r536, %r622, %r16;
	add.s32 	%r9548, %r623, %r6;
	add.s32 	%r624, %r5, 320;
	mad.lo.s32 	%r625, %r536, %r624, %r16;
	add.s32 	%r9547, %r625, %r6;
	add.s32 	%r626, %r5, 288;
	mad.lo.s32 	%r627, %r536, %r626, %r16;
	add.s32 	%r9546, %r627, %r6;
	or.b32  	%r628, %r5, 256;
	mad.lo.s32 	%r629, %r536, %r628, %r16;
	add.s32 	%r9545, %r629, %r6;
	add.s32 	%r630, %r5, 224;
	mad.lo.s32 	%r631, %r536, %r630, %r16;
	add.s32 	%r9544, %r631, %r6;
	add.s32 	%r632, %r5, 192;
	mad.lo.s32 	%r633, %r536, %r632, %r16;
	add.s32 	%r9543, %r633, %r6;
	add.s32 	%r634, %r5, 160;
	mad.lo.s32 	%r635, %r536, %r634, %r16;
	add.s32 	%r9542, %r635, %r6;
	or.b32  	%r636, %r5, 128;
	mad.lo.s32 	%r637, %r536, %r636, %r16;
	add.s32 	%r9541, %r637, %r6;
	add.s32 	%r638, %r5, 96;
	mad.lo.s32 	%r639, %r536, %r638, %r16;
	add.s32 	%r9540, %r639, %r6;
	add.s32 	%r640, %r5, 64;
	mad.lo.s32 	%r641, %r536, %r640, %r16;
	add.s32 	%r9539, %r641, %r6;
	add.s32 	%r642, %r5, 32;
	mad.lo.s32 	%r643, %r536, %r642, %r16;
	add.s32 	%r9538, %r643, %r6;
	mad.lo.s32 	%r644, %r537, %r15, %r537;
	add.s32 	%r9537, %r644, %r4;
	mul.wide.u32 	%rd25, %r9637, 2;
	add.s64 	%rd26, %rd25, %rd13;
	add.s64 	%rd288, %rd26, 1024;
	mov.b32 	%r9571, 0;
	mov.u32 	%r9774, %r9773;
	mov.u32 	%r9775, %r9773;
	mov.u32 	%r9776, %r9773;
	mov.u32 	%r9777, %r9773;
	mov.u32 	%r9778, %r9773;
	mov.u32 	%r9779, %r9773;
	mov.u32 	%r9780, %r9773;
	mov.u32 	%r9781, %r9773;
	mov.u32 	%r9782, %r9773;
	mov.u32 	%r9783, %r9773;
	mov.u32 	%r9784, %r9773;
	mov.u32 	%r9785, %r9773;
	mov.u32 	%r9786, %r9773;
	mov.u32 	%r9787, %r9773;
	mov.u32 	%r9788, %r9773;
	mov.u32 	%r9789, %r9773;
	mov.u32 	%r9790, %r9773;
	mov.u32 	%r9791, %r9773;
	mov.u32 	%r9792, %r9773;
	mov.u32 	%r9793, %r9773;
	mov.u32 	%r9794, %r9773;
	mov.u32 	%r9795, %r9773;
	mov.u32 	%r9796, %r9773;
	mov.u32 	%r9797, %r9773;
	mov.u32 	%r9798, %r9773;
	mov.u32 	%r9799, %r9773;
	mov.u32 	%r9800, %r9773;
	mov.u32 	%r9801, %r9773;
	mov.u32 	%r9802, %r9773;
	mov.u32 	%r9803, %r9773;
	mov.u32 	%r9804, %r9773;
	mov.u32 	%r9805, %r9773;
	mov.u32 	%r9806, %r9773;
	mov.u32 	%r9807, %r9773;
	mov.u32 	%r9808, %r9773;
	mov.u32 	%r9809, %r9773;
	mov.u32 	%r9810, %r9773;
	mov.u32 	%r9811, %r9773;
	mov.u32 	%r9812, %r9773;
	mov.u32 	%r9813, %r9773;
	mov.u32 	%r9814, %r9773;
	mov.u32 	%r9815, %r9773;
	mov.u32 	%r9816, %r9773;
	mov.u32 	%r9817, %r9773;
	mov.u32 	%r9818, %r9773;
	mov.u32 	%r9819, %r9773;
	mov.u32 	%r9820, %r9773;
	mov.u32 	%r9821, %r9773;
	mov.u32 	%r9822, %r9773;
	mov.u32 	%r9823, %r9773;
	mov.u32 	%r9824, %r9773;
	mov.u32 	%r9825, %r9773;
	mov.u32 	%r9826, %r9773;
	mov.u32 	%r9827, %r9773;
	mov.u32 	%r9828, %r9773;
	mov.u32 	%r9829, %r9773;
	mov.u32 	%r9830, %r9773;
	mov.u32 	%r9831, %r9773;
	mov.u32 	%r9832, %r9773;
	mov.u32 	%r9833, %r9773;
	mov.u32 	%r9834, %r9773;
	mov.u32 	%r9835, %r9773;
	mov.u32 	%r9836, %r9773;
$L__BB0_4:
	.pragma "nounroll";
	add.s64 	%rd27, %rd288, -960;
	mov.u32 	%r837, %tid.x;
	shr.u32 	%r838, %r837, 1;
	and.b32  	%r839, %r838, 510;
	shl.b32 	%r840, %r837, 3;
	and.b32  	%r841, %r840, 24;
	mad.lo.s32 	%r842, %r839, 40, %r841;
	shl.b32 	%r843, %r842, 1;
	mov.u32 	%r844, smem;
	add.s32 	%r845, %r844, %r843;
	add.s32 	%r645, %r845, 10240;
	// begin inline asm
	cp.async.ca.shared.global [%r645], [%rd27], 16;

	// end inline asm
	mul.wide.u32 	%rd219, %r9537, 2;
	add.s64 	%rd220, %rd13, %rd219;
	add.s64 	%rd28, %rd220, 64;
	add.s32 	%r646, %r845, 10320;
	// begin inline asm
	cp.async.ca.shared.global [%r646], [%rd28], 16;

	// end inline asm
	mul.wide.s32 	%rd221, %r9538, 2;
	add.s64 	%rd29, %rd14, %rd221;
	shr.u32 	%r846, %r837, 3;
	and.b32  	%r847, %r846, 124;
	and.b32  	%r848, %r840, 248;
	mad.lo.s32 	%r849, %r847, 264, %r848;
	shl.b32 	%r850, %r849, 1;
	add.s32 	%r851, %r844, %r850;
	add.s32 	%r827, %r851, 37376;
	// begin inline asm
	cp.async.ca.shared.global [%r827], [%rd29], 16;

	// end inline asm
	add.s64 	%rd30, %rd29, %rd1;
	add.s32 	%r828, %r851, 37904;
	// begin inline asm
	cp.async.ca.shared.global [%r828], [%rd30], 16;

	// end inline asm
	add.s64 	%rd31, %rd30, %rd1;
	// begin inline asm
	cp.async.ca.shared.global [%r25], [%rd31], 16;

	// end inline asm
	add.s64 	%rd32, %rd31, %rd1;
	// begin inline asm
	cp.async.ca.shared.global [%r26], [%rd32], 16;

	// end inline asm
	mov.b32 	%r852, 40;
	wmma.load.a.sync.aligned.row.m16n16k16.shared.f16 	{%r853, %r854, %r855, %r856, %r857, %r858, %r859, %r860}, [%r27], %r852;
	add.s32 	%r861, %r27, 1280;
	wmma.load.a.sync.aligned.row.m16n16k16.shared.f16 	{%r862, %r863, %r864, %r865, %r866, %r867, %r868, %r869}, [%r861], %r852;
	add.s32 	%r870, %r27, 2560;
	wmma.load.a.sync.aligned.row.m16n16k16.shared.f16 	{%r871, %r872, %r873, %r874, %r875, %r876, %r877, %r878}, [%r870], %r852;
	add.s32 	%r879, %r27, 3840;
	wmma.load.a.sync.aligned.row.m16n16k16.shared.f16 	{%r880, %r881, %r882, %r883, %r884, %r885, %r886, %r887}, [%r879], %r852;
	add.s32 	%r888, %r27, 32;
	wmma.load.a.sync.aligned.row.m16n16k16.shared.f16 	{%r889, %r890, %r891, %r892, %r893, %r894, %r895, %r896}, [%r888], %r852;
	add.s32 	%r897, %r27, 1312;
	wmma.load.a.sync.aligned.row.m16n16k16.shared.f16 	{%r898, %r899, %r900, %r901, %r902, %r903, %r904, %r905}, [%r897], %r852;
	add.s32 	%r906, %r27, 2592;
	wmma.load.a.sync.aligned.row.m16n16k16.shared.f16 	{%r907, %r908, %r909, %r910, %r911, %r912, %r913, %r914}, [%r906], %r852;
	add.s32 	%r915, %r27, 3872;
	wmma.load.a.sync.aligned.row.m16n16k16.shared.f16 	{%r916, %r917, %r918, %r919, %r920, %r921, %r922, %r923}, [%r915], %r852;
	mov.b32 	%r924, 264;
	wmma.load.b.sync.aligned.row.m16n16k16.shared.f16 	{%r925, %r926, %r927, %r928, %r929, %r930, %r931, %r932}, [%r28], %r924;
	add.s32 	%r933, %r28, 32;
	wmma.load.b.sync.aligned.row.m16n16k16.shared.f16 	{%r934, %r935, %r936, %r937, %r938, %r939, %r940, %r941}, [%r933], %r924;
	add.s32 	%r942, %r28, 64;
	wmma.load.b.sync.aligned.row.m16n16k16.shared.f16 	{%r943, %r944, %r945, %r946, %r947, %r948, %r949, %r950}, [%r942], %r924;
	add.s32 	%r951, %r28, 96;
	wmma.load.b.sync.aligned.row.m16n16k16.shared.f16 	{%r952, %r953, %r954, %r955, %r956, %r957, %r958, %r959}, [%r951], %r924;
	add.s32 	%r960, %r28, 8448;
	wmma.load.b.sync.aligned.row.m16n16k16.shared.f16 	{%r961, %r962, %r963, %r964, %r965, %r966, %r967, %r968}, [%r960], %r924;
	add.s32 	%r969, %r28, 8480;
	wmma.load.b.sync.aligned.row.m16n16k16.shared.f16 	{%r970, %r971, %r972, %r973, %r974, %r975, %r976, %r977}, [%r969], %r924;
	add.s32 	%r978, %r28, 8512;
	wmma.load.b.sync.aligned.row.m16n16k16.shared.f16 	{%r979, %r980, %r981, %r982, %r983, %r984, %r985, %r986}, [%r978], %r924;
	add.s32 	%r987, %r28, 8544;
	wmma.load.b.sync.aligned.row.m16n16k16.shared.f16 	{%r988, %r989, %r990, %r991, %r992, %r993, %r994, %r995}, [%r987], %r924;
	wmma.mma.sync.aligned.row.row.m16n16k16.f16.f16 {%r996, %r997, %r998, %r999}, {%r853, %r854, %r855, %r856, %r857, %r858, %r859, %r860}, {%r925, %r926, %r927, %r928, %r929, %r930, %r931, %r932}, {%r9836, %r9835, %r9834, %r9833};
	wmma.mma.sync.aligned.row.row.m16n16k16.f16.f16 {%r1000, %r1001, %r1002, %r1003}, {%r889, %r890, %r891, %r892, %r893, %r894, %r895, %r896}, {%r961, %r962, %r963, %r964, %r965, %r966, %r967, %r968}, {%r996, %r997, %r998, %r999};
	wmma.mma.sync.aligned.row.row.m16n16k16.f16.f16 {%r1004, %r1005, %r1006, %r1007}, {%r853, %r854, %r855, %r856, %r857, %r858, %r859, %r860}, {%r934, %r935, %r936, %r937, %r938, %r939, %r940, %r941}, {%r9832, %r9831, %r9830, %r9829};
	wmma.mma.sync.aligned.row.row.m16n16k16.f16.f16 {%r1008, %r1009, %r1010, %r1011}, {%r889, %r890, %r891, %r892, %r893, %r894, %r895, %r896}, {%r970, %r971, %r972, %r973, %r974, %r975, %r976, %r977}, {%r1004, %r1005, %r1006, %r1007};
	wmma.mma.sync.aligned.row.row.m16n16k16.f16.f16 {%r1012, %r1013, %r1014, %r1015}, {%r853, %r854, %r855, %r856, %r857, %r858, %r859, %r860}, {%r943, %r944, %r945, %r946, %r947, %r948, %r949, %r950}, {%r9828, %r9827, %r9826, %r9825};
	wmma.mma.sync.aligned.row.row.m16n16k16.f16.f16 {%r1016, %r1017, %r1018, %r1019}, {%r889, %r890, %r891, %r892, %r893, %r894, %r895, %r896}, {%r979, %r980, %r981, %r982, %r983, %r984, %r985, %r986}, {%r1012, %r1013, %r1014, %r1015};
	wmma.mma.sync.aligned.row.row.m16n16k16.f16.f16 {%r1020, %r1021, %r1022, %r1023}, {%r853, %r854, %r855, %r856, %r857, %r858, %r859, %r860}, {%r952, %r953, %r954, %r955, %r956, %r957, %r958, %r959}, {%r9824, %r9823, %r9822, %r9821};
	wmma.mma.sync.aligned.row.row.m16n16k16.f16.f16 {%r1024, %r1025, %r1026, %r1027}, {%r889, %r890, %r891, %r892, %r893, %r894, %r895, %r896}, {%r988, %r989, %r990, %r991, %r992, %r993, %r994, %r995}, {%r1020, %r1021, %r1022, %r1023};
	wmma.mma.sync.aligned.row.row.m16n16k16.f16.f16 {%r1028, %r1029, %r1030, %r1031}, {%r862, %r863, %r864, %r865, %r866, %r867, %r868, %r869}, {%r925, %r926, %r927, %r928, %r929, %r930, %r931, %r932}, {%r9820, %r9819, %r9818, %r9817};
	wmma.mma.sync.aligned.row.row.m16n16k16.f16.f16 {%r1032, %r1033, %r1034, %r1035}, {%r898, %r899, %r900, %r901, %r902, %r903, %r904, %r905}, {%r961, %r962, %r963, %r964, %r965, %r966, %r967, %r968}, {%r1028, %r1029, %r1030, %r1031};
	wmma.mma.sync.aligned.row.row.m16n16k16.f16.f16 {%r1036, %r1037, %r1038, %r1039}, {%r862, %r863, %r864, %r865, %r866, %r867, %r868, %r869}, {%r934, %r935, %r936, %r937, %r938, %r939, %r940, %r941}, {%r9816, %r9815, %r9814, %r9813};
	wmma.mma.sync.aligned.row.row.m16n16k16.f16.f16 {%r1040, %r1041, %r1042, %r1043}, {%r898, %r899, %r900, %r901, %r902, %r903, %r904, %r905}, {%r970, %r971, %r972, %r973, %r974, %r975, %r976, %r977}, {%r1036, %r1037, %r1038, %r1039};
	wmma.mma.sync.aligned.row.row.m16n16k16.f16.f16 {%r1044, %r1045, %r1046, %r1047}, {%r862, %r863, %r864, %r865, %r866, %r867, %r868, %r869}, {%r943, %r944, %r945, %r946, %r947, %r948, %r949, %r950}, {%r9812, %r9811, %r9810, %r9809};
	wmma.mma.sync.aligned.row.row.m16n16k16.f16.f16 {%r1048, %r1049, %r1050, %r1051}, {%r898, %r899, %r900, %r901, %r902, %r903, %r904, %r905}, {%r979, %r980, %r981, %r982, %r983, %r984, %r985, %r986}, {%r1044, %r1045, %r1046, %r1047};
	wmma.mma.sync.aligned.row.row.m16n16k16.f16.f16 {%r1052, %r1053, %r1054, %r1055}, {%r862, %r863, %r864, %r865, %r866, %r867, %r868, %r869}, {%r952, %r953, %r954, %r955, %r956, %r957, %r958, %r959}, {%r9808, %r9807, %r9806, %r9805};
	wmma.mma.sync.aligned.row.row.m16n16k16.f16.f16 {%r1056, %r1057, %r1058, %r1059}, {%r898, %r899, %r900, %r901, %r902, %r903, %r904, %r905}, {%r988, %r989, %r990, %r991, %r992, %r993, %r994, %r995}, {%r1052, %r1053, %r1054, %r1055};
	wmma.mma.sync.aligned.row.row.m16n16k16.f16.f16 {%r1060, %r1061, %r1062, %r1063}, {%r871, %r872, %r873, %r874, %r875, %r876, %r877, %r878}, {%r925, %r926, %r927, %r928, %r929, %r930, %r931, %r932}, {%r9804, %r9803, %r9802, %r9801};
	wmma.mma.sync.aligned.row.row.m16n16k16.f16.f16 {%r1064, %r1065, %r1066, %r1067}, {%r907, %r908, %r909, %r910, %r911, %r912, %r913, %r914}, {%r961, %r962, %r963, %r964, %r965, %r966, %r967, %r968}, {%r1060, %r1061, %r1062, %r1063};
	wmma.mma.sync.aligned.row.row.m16n16k16.f16.f16 {%r1068, %r1069, %r1070, %r1071}, {%r871, %r872, %r873, %r874, %r875, %r876, %r877, %r878}, {%r934, %r935, %r936, %r937, %r938, %r939, %r940, %r941}, {%r9800, %r9799, %r9798, %r9797};
	wmma.mma.sync.aligned.row.row.m16n16k16.f16.f16 {%r1072, %r1073, %r1074, %r1075}, {%r907, %r908, %r909, %r910, %r911, %r912, %r913, %r914}, {%r970, %r971, %r972, %r973, %r974, %r975, %r976, %r977}, {%r1068, %r1069, %r1070, %r1071};
	wmma.mma.sync.aligned.row.row.m16n16k16.f16.f16 {%r1076, %r1077, %r1078, %r1079}, {%r871, %r872, %r873, %r874, %r875, %r876, %r877, %r878}, {%r943, %r944, %r945, %r946, %r947, %r948, %r949, %r950}, {%r9796, %r9795, %r9794, %r9793};
	wmma.mma.sync.aligned.row.row.m16n16k16.f16.f16 {%r1080, %r1081, %r1082, %r1083}, {%r907, %r908, %r909, %r910, %r911, %r912, %r913, %r914}, {%r979, %r980, %r981, %r982, %r983, %r984, %r985, %r986}, {%r1076, %r1077, %r1078, %r1079};
	wmma.mma.sync.aligned.row.row.m16n16k16.f16.f16 {%r1084, %r1085, %r1086, %r1087}, {%r871, %r872, %r873, %r874, %r875, %r876, %r877, %r878}, {%r952, %r953, %r954, %r955, %r956, %r957, %r958, %r959}, {%r9792, %r9791, %r9790, %r9789};
	wmma.mma.sync.aligned.row.row.m16n16k16.f16.f16 {%r1088, %r1089, %r1090, %r1091}, {%r907, %r908, %r909, %r910, %r911, %r912, %r913, %r914}, {%r988, %r989, %r990, %r991, %r992, %r993, %r994, %r995}, {%r1084, %r1085, %r1086, %r1087};
	wmma.mma.sync.aligned.row.row.m16n16k16.f16.f16 {%r1092, %r1093, %r1094, %r1095}, {%r880, %r881, %r882, %r883, %r884, %r885, %r886, %r887}, {%r925, %r926, %r927, %r928, %r929, %r930, %r931, %r932}, {%r9788, %r9787, %r9786, %r9785};
	wmma.mma.sync.aligned.row.row.m16n16k16.f16.f16 {%r1096, %r1097, %r1098, %r1099}, {%r916, %r917, %r918, %r919, %r920, %r921, %r922, %r923}, {%r961, %r962, %r963, %r964, %r965, %r966, %r967, %r968}, {%r1092, %r1093, %r1094, %r1095};
	wmma.mma.sync.aligned.row.row.m16n16k16.f16.f16 {%r1100, %r1101, %r1102, %r1103}, {%r880, %r881, %r882, %r883, %r884, %r885, %r886, %r887}, {%r934, %r935, %r936, %r937, %r938, %r939, %r940, %r941}, {%r9784, %r9783, %r9782, %r9781};
	wmma.mma.sync.aligned.row.row.m16n16k16.f16.f16 {%r1104, %r1105, %r1106, %r1107}, {%r916, %r917, %r918, %r919, %r920, %r921, %r922, %r923}, {%r970, %r971, %r972, %r973, %r974, %r975, %r976, %r977}, {%r1100, %r1101, %r1102, %r1103};
	wmma.mma.sync.aligned.row.row.m16n16k16.f16.f16 {%r1108, %r1109, %r1110, %r1111}, {%r880, %r881, %r882, %r883, %r884, %r885, %r886, %r887}, {%r943, %r944, %r945, %r946, %r947, %r948, %r949, %r950}, {%r9780, %r9779, %r9778, %r9777};
	wmma.mma.sync.aligned.row.row.m16n16k16.f16.f16 {%r1112, %r1113, %r1114, %r1115}, {%r916, %r917, %r918, %r919, %r920, %r921, %r922, %r923}, {%r979, %r980, %r981, %r982, %r983, %r984, %r985, %r986}, {%r1108, %r1109, %r1110, %r1111};
	wmma.mma.sync.aligned.row.row.m16n16k16.f16.f16 {%r1116, %r1117, %r1118, %r1119}, {%r880, %r881, %r882, %r883, %r884, %r885, %r886, %r887}, {%r952, %r953, %r954, %r955, %r956, %r957, %r958, %r959}, {%r9776, %r9775, %r9774, %r9773};
	wmma.mma.sync.aligned.row.row.m16n16k16.f16.f16 {%r1120, %r1121, %r1122, %r1123}, {%r916, %r917, %r918, %r919, %r920, %r921, %r922, %r923}, {%r988, %r989, %r990, %r991, %r992, %r993, %r994, %r995}, {%r1116, %r1117, %r1118, %r1119};
	// begin inline asm
	cp.async.commit_group;

	// end inline asm
	// begin inline asm
	cp.async.wait_group 0;

	// end inline asm
	bar.sync 	0;
	add.s64 	%rd33, %rd288, -896;
	// begin inline asm
	cp.async.ca.shared.global [%r550], [%rd33], 16;

	// end inline asm
	add.s64 	%rd34, %rd220, 128;
	// begin inline asm
	cp.async.ca.shared.global [%r8], [%rd34], 16;

	// end inline asm
	mul.wide.s32 	%rd222, %r9539, 2;
	add.s64 	%rd35, %rd14, %rd222;
	// begin inline asm
	cp.async.ca.shared.global [%r10], [%rd35], 16;

	// end inline asm
	add.s64 	%rd36, %rd35, %rd1;
	// begin inline asm
	cp.async.ca.shared.global [%r553], [%rd36], 16;

	// end inline asm
	add.s64 	%rd37, %rd36, %rd1;
	// begin inline asm
	cp.async.ca.shared.global [%r554], [%rd37], 16;

	// end inline asm
	add.s64 	%rd38, %rd37, %rd1;
	// begin inline asm
	cp.async.ca.shared.global [%r555], [%rd38], 16;

	// end inline asm
	add.s32 	%r1124, %r27, 10240;
	wmma.load.a.sync.aligned.row.m16n16k16.shared.f16 	{%r1125, %r1126, %r1127, %r1128, %r1129, %r1130, %r1131, %r1132}, [%r1124], %r852;
	add.s32 	%r1133, %r27, 11520;
	wmma.load.a.sync.aligned.row.m16n16k16.shared.f16 	{%r1134, %r1135, %r1136, %r1137, %r1138, %r1139, %r1140, %r1141}, [%r1133], %r852;
	add.s32 	%r1142, %r27, 12800;
	wmma.load.a.sync.aligned.row.m16n16k16.shared.f16 	{%r1143, %r1144, %r1145, %r1146, %r1147, %r1148, %r1149, %r1150}, [%r1142], %r852;
	add.s32 	%r1151, %r27, 14080;
	wmma.load.a.sync.aligned.row.m16n16k16.shared.f16 	{%r1152, %r1153, %r1154, %r1155, %r1156, %r1157, %r1158, %r1159}, [%r1151], %r852;
	add.s32 	%r1160, %r27, 10272;
	wmma.load.a.sync.aligned.row.m16n16k16.shared.f16 	{%r1161, %r1162, %r1163, %r1164, %r1165, %r1166, %r1167, %r1168}, [%r1160], %r852;
	add.s32 	%r1169, %r27, 11552;
	wmma.load.a.sync.aligned.row.m16n16k16.shared.f16 	{%r1170, %r1171, %r1172, %r1173, %r1174, %r1175, %r1176, %r1177}, [%r1169], %r852;
	add.s32 	%r1178, %r27, 12832;
	wmma.load.a.sync.aligned.row.m16n16k16.shared.f16 	{%r1179, %r1180, %r1181, %r1182, %r1183, %r1184, %r1185, %r1186}, [%r1178], %r852;
	add.s32 	%r1187, %r27, 14112;
	wmma.load.a.sync.aligned.row.m16n16k16.shared.f16 	{%r1188, %r1189, %r1190, %r1191, %r1192, %r1193, %r1194, %r1195}, [%r1187], %r852;
	add.s32 	%r1196, %r28, 16896;
	wmma.load.b.sync.aligned.row.m16n16k16.shared.f16 	{%r1197, %r1198, %r1199, %r1200, %r1201, %r1202, %r1203, %r1204}, [%r1196], %r924;
	add.s32 	%r1205, %r28, 16928;
	wmma.load.b.sync.aligned.row.m16n16k16.shared.f16 	{%r1206, %r1207, %r1208, %r1209, %r1210, %r1211, %r1212, %r1213}, [%r1205], %r924;
	add.s32 	%r1214, %r28, 16960;
	wmma.load.b.sync.aligned.row.m16n16k16.shared.f16 	{%r1215, %r1216, %r1217, %r1218, %r1219, %r1220, %r1221, %r1222}, [%r1214], %r924;
	add.s32 	%r1223, %r28, 16992;
	wmma.load.b.sync.aligned.row.m16n16k16.shared.f16 	{%r1224, %r1225, %r1226, %r1227, %r1228, %r1229, %r1230, %r1231}, [%r1223], %r924;
	add.s32 	%r1232, %r28, 25344;
	wmma.load.b.sync.aligned.row.m16n16k16.shared.f16 	{%r1233, %r1234, %r1235, %r1236, %r1237, %r1238, %r1239, %r1240}, [%r1232], %r924;
	add.s32 	%r1241, %r28, 25376;
	wmma.load.b.sync.aligned.row.m16n16k16.shared.f16 	{%r1242, %r1243, %r1244, %r1245, %r1246, %r1247, %r1248, %r1249}, [%r1241], %r924;
	add.s32 	%r1250, %r28, 25408;
	wmma.load.b.sync.aligned.row.m16n16k16.shared.f16 	{%r1251, %r1252, %r1253, %r1254, %r1255, %r1256, %r1257, %r1258}, [%r1250], %r924;
	add.s32 	%r1259, %r28, 25440;
	wmma.load.b.sync.aligned.row.m16n16k16.shared.f16 	{%r1260, %r1261, %r1262, %r1263, %r1264, %r1265, %r1266, %r1267}, [%r1259], %r924;
	wmma.mma.sync.aligned.row.row.m16n16k16.f16.f16 {%r1268, %r1269, %r1270, %r1271}, {%r1125, %r1126, %r1127, %r1128, %r1129, %r1130, %r1131, %r1132}, {%r1197, %r1198, %r1199, %r1200, %r1201, %r1202, %r1203, %r1204}, {%r1000, %r1001, %r1002, %r1003};
	wmma.mma.sync.aligned.row.row.m16n16k16.f16.f16 {%r1272, %r1273, %r1274, %r1275}, {%r1161, %r1162, %r1163, %r1164, %r1165, %r1166, %r1167, %r1168}, {%r1233, %r1234, %r1235, %r1236, %r1237, %r1238, %r1239, %r1240}, {%r1268, %r1269, %r1270, %r1271};
	wmma.mma.sync.aligned.row.row.m16n16k16.f16.f16 {%r1276, %r1277, %r1278, %r1279}, {%r1125, %r1126, %r1127, %r1128, %r1129, %r1130, %r1131, %r1132}, {%r1206, %r1207, %r1208, %r1209, %r1210, %r1211, %r1212, %r1213}, {%r1008, %r1009, %r1010, %r1011};
	wmma.mma.sync.aligned.row.row.m16n16k16.f16.f16 {%r1280, %r1281, %r1282, %r1283}, {%r1161, %r1162, %r1163, %r1164, %r1165, %r1166, %r1167, %r1168}, {%r1242, %r1243, %r1244, %r1245, %r1246, %r1247, %r1248, %r1249}, {%r1276, %r1277, %r1278, %r1279};
	wmma.mma.sync.aligned.row.row.m16n16k16.f16.f16 {%r1284, %r1285, %r1286, %r1287}, {%r1125, %r1126, %r1127, %r1128, %r1129, %r1130, %r1131, %r1132}, {%r1215, %r1216, %r1217, %r1218, %r1219, %r1220, %r1221, %r1222}, {%r1016, %r1017, %r1018, %r1019};
	wmma.mma.sync.aligned.row.row.m16n16k16.f16.f16 {%r1288, %r1289, %r1290, %r1291}, {%r1161, %r1162, %r1163, %r1164, %r1165, %r1166, %r1167, %r1168}, {%r1251, %r1252, %r1253, %r1254, %r1255, %r1256, %r1257, %r1258}, {%r1284, %r1285, %r1286, %r1287};
	wmma.mma.sync.aligned.row.row.m16n16k16.f16.f16 {%r1292, %r1293, %r1294, %r1295}, {%r1125, %r1126, %r1127, %r1128, %r1129, %r1130, %r1131, %r1132}, {%r1224, %r1225, %r1226, %r1227, %r1228, %r1229, %r1230, %r1231}, {%r1024, %r1025, %r1026, %r1027};
	wmma.mma.sync.aligned.row.row.m16n16k16.f16.f16 {%r1296, %r1297, %r1298, %r1299}, {%r1161, %r1162, %r1163, %r1164, %r1165, %r1166, %r1167, %r1168}, {%r1260, %r1261, %r1262, %r1263, %r1264, %r1265, %r1266, %r1267}, {%r1292, %r1293, %r1294, %r1295};
	wmma.mma.sync.aligned.row.row.m16n16k16.f16.f16 {%r1300, %r1301, %r1302, %r1303}, {%r1134, %r1135, %r1136, %r1137, %r1138, %r1139, %r1140, %r1141}, {%r1197, %r1198, %r1199, %r1200, %r1201, %r1202, %r1203, %r1204}, {%r1032, %r1033, %r1034, %r1035};
	wmma.mma.sync.aligned.row.row.m16n16k16.f16.f16 {%r1304, %r1305, %r1306, %r1307}, {%r1170, %r1171, %r1172, %r1173, %r1174, %r1175, %r1176, %r1177}, {%r1233, %r1234, %r1235, %r1236, %r1237, %r1238, %r1239, %r1240}, {%r1300, %r1301, %r1302, %r1303};
	wmma.mma.sync.aligned.row.row.m16n16k16.f16.f16 {%r1308, %r1309, %r1310, %r1311}, {%r1134, %r1135, %r1136, %r1137, %r1138, %r1139, %r1140, %r1141}, {%r1206, %r1207, %r1208, %r1209, %r1210, %r1211, %r1212, %r1213}, {%r1040, %r1041, %r1042, %r1043};
	wmma.mma.sync.aligned.row.row.m16n16k16.f16.f16 {%r1312, %r1313, %r1314, %r1315}, {%r1170, %r1171, %r1172, %r1173, %r1174, %r1175, %r1176, %r1177}, {%r1242, %r1243, %r1244, %r1245, %r1246, %r1247, %r1248, %r1249}, {%r1308, %r1309, %r1310, %r1311};
	wmma.mma.sync.aligned.row.row.m16n16k16.f16.f16 {%r1316, %r1317, %r1318, %r1319}, {%r1134, %r1135, %r1136, %r1137, %r1138, %r1139, %r1140, %r1141}, {%r1215, %r1216, %r1217, %r1218, %r1219, %r1220, %r1221, %r1222}, {%r1048, %r1049, %r1050, %r1051};
	wmma.mma.sync.aligned.row.row.m16n16k16.f16.f16 {%r1320, %r1321, %r1322, %r1323}, {%r1170, %r1171, %r1172, %r1173, %r1174, %r1175, %r1176, %r1177}, {%r1251, %r1252, %r1253, %r1254, %r1255, %r1256, %r1257, %r1258}, {%r1316, %r1317, %r1318, %r1319};
	wmma.mma.sync.aligned.row.row.m16n16k16.f16.f16 {%r1324, %r1325, %r1326, %r1327}, {%r1134, %r1135, %r1136, %r1137, %r1138, %r1139, %r1140, %r1141}, {%r1224, %r1225, %r1226, %r1227, %r1228, %r1229, %r1230, %r1231}, {%r1056, %r1057, %r1058, %r1059};
	wmma.mma.sync.aligned.row.row.m16n16k16.f16.f16 {%r1328, %r1329, %r1330, %r1331}, {%r1170, %r1171, %r1172, %r1173, %r1174, %r1175, %r1176, %r1177}, {%r1260, %r1261, %r1262, %r1263, %r1264, %r1265, %r1266, %r1267}, {%r1324, %r1325, %r1326, %r1327};
	wmma.mma.sync.aligned.row.row.m16n16k16.f16.f16 {%r1332, %r1333, %r1334, %r1335}, {%r1143, %r1144, %r1145, %r1146, %r1147, %r1148, %r1149, %r1150}, {%r1197, %r1198, %r1199, %r1200, %r1201, %r1202, %r1203, %r1204}, {%r1064, %r1065, %r1066, %r1067};
	wmma.mma.sync.aligned.row.row.m16n16k16.f16.f16 {%r1336, %r1337, %r1338, %r1339}, {%r1179, %r1180, %r1181, %r1182, %r1183, %r1184, %r1185, %r1186}, {%r1233, %r1234, %r1235, %r1236, %r1237, %r1238, %r1239, %r1240}, {%r1332, %r1333, %r1334, %r1335};
	wmma.mma.sync.aligned.row.row.m16n16k16.f16.f16 {%r1340, %r1341, %r1342, %r1343}, {%r1143, %r1144, %r1145, %r1146, %r1147, %r1148, %r1149, %r1150}, {%r1206, %r1207, %r1208, %r1209, %r1210, %r1211, %r1212, %r1213}, {%r1072, %r1073, %r1074, %r1075};
	wmma.mma.sync.aligned.row.row.m16n16k16.f16.f16 {%r1344, %r1345, %r1346, %r1347}, {%r1179, %r1180, %r1181, %r1182, %r1183, %r1184, %r1185, %r1186}, {%r1242, %r1243, %r1244, %r1245, %r1246, %r1247, %r1248, %r1249}, {%r1340, %r1341, %r1342, %r1343};
	wmma.mma.sync.aligned.row.row.m16n16k16.f16.f16 {%r1348, %r1349, %r1350, %r1351}, {%r1143, %r1144, %r1145, %r1146, %r1147, %r1148, %r1149, %r1150}, {%r1215, %r1216, %r1217, %r1218, %r1219, %r1220, %r1221, %r1222}, {%r1080, %r1081, %r1082, %r1083};
	wmma.mma.sync.aligned.row.row.m16n16k16.f16.f16 {%r1352, %r1353, %r1354, %r1355}, {%r1179, %r1180, %r1181, %r1182, %r1183, %r1184, %r1185, %r1186}, {%r1251, %r1252, %r1253, %r1254, %r1255, %r1256, %r1257, %r1258}, {%r1348, %r1349, %r1350, %r1351};
	wmma.mma.sync.aligned.row.row.m16n16k16.f16.f16 {%r1356, %r1357, %r1358, %r1359}, {%r1143, %r1144, %r1145, %r1146, %r1147, %r1148, %r1149, %r1150}, {%r1224, %r1225, %r1226, %r1227, %r1228, %r1229, %r1230, %r1231}, {%r1088, %r1089, %r1090, %r1091};
	wmma.mma.sync.aligned.row.row.m16n16k16.f16.f16 {%r1360, %r1361, %r1362, %r1363}, {%r1179, %r1180, %r1181, %r1182, %r1183, %r1184, %r1185, %r1186}, {%r1260, %r1261, %r1262, %r1263, %r1264, %r1265, %r1266, %r1267}, {%r1356, %r1357, %r1358, %r1359};
	wmma.mma.sync.aligned.row.row.m16n16k16.f16.f16 {%r1364, %r1365, %r1366, %r1367}, {%r1152, %r1153, %r1154, %r1155, %r1156, %r1157, %r1158, %r1159}, {%r1197, %r1198, %r1199, %r1200, %r1201, %r1202, %r1203, %r1204}, {%r1096, %r1097, %r1098, %r1099};
	wmma.mma.sync.aligned.row.row.m16n16k16.f16.f16 {%r1368, %r1369, %r1370, %r1371}, {%r1188, %r1189, %r1190, %r1191, %r1192, %r1193, %r1194, %r1195}, {%r1233, %r1234, %r1235, %r1236, %r1237, %r1238, %r1239, %r1240}, {%r1364, %r1365, %r1366, %r1367};
	wmma.mma.sync.aligned.row.row.m16n16k16.f16.f16 {%r1372, %r1373, %r1374, %r1375}, {%r1152, %r1153, %r1154, %r1155, %r1156, %r1157, %r1158, %r1159}, {%r1206, %r1207, %r1208, %r1209, %r1210, %r1211, %r1212, %r1213}, {%r1104, %r1105, %r1106, %r1107};
	wmma.mma.sync.aligned.row.row.m16n16k16.f16.f16 {%r1376, %r1377, %r1378, %r1379}, {%r1188, %r1189, %r1190, %r1191, %r1192, %r1193, %r1194, %r1195}, {%r1242, %r1243, %r1244, %r1245, %r1246, %r1247, %r1248, %r1249}, {%r1372, %r1373, %r1374, %r1375};
	wmma.mma.sync.aligned.row.row.m16n16k16.f16.f16 {%r1380, %r1381, %r1382, %r1383}, {%r1152, %r1153, %r1154, %r1155, %r1156, %r1157, %r1158, %r1159}, {%r1215, %r1216, %r1217, %r1218, %r1219, %r1220, %r1221, %r1222}, {%r1112, %r1113, %r1114, %r1115};
	wmma.mma.sync.aligned.row.row.m16n16k16.f16.f16 {%r1384, %r1385, %r1386, %r1387}, {%r1188, %r1189, %r1190, %r1191, %r1192, %r1193, %r1194, %r1195}, {%r1251, %r1252, %r1253, %r1254, %r1255, %r1256, %r1257, %r1258}, {%r1380, %r1381, %r1382, %r1383};
	wmma.mma.sync.aligned.row.row.m16n16k16.f16.f16 {%r1388, %r1389, %r1390, %r1391}, {%r1152, %r1153, %r1154, %r1155, %r1156, %r1157, %r1158, %r1159}, {%r1224, %r1225, %r1226, %r1227, %r1228, %r1229, %r1230, %r1231}, {%r1120, %r1121, %r1122, %r1123};
	wmma.mma.sync.aligned.row.row.m16n16k16.f16.f16 {%r1392, %r1393, %r1394, %r1395}, {%r1188, %r1189, %r1190, %r1191, %r1192, %r1193, %r1194, %r1195}, {%r1260, %r1261, %r1262, %r1263, %r1264, %r1265, %r1266, %r1267}, {%r1388, %r1389, %r1390, %r1391};
	// begin inline asm
	cp.async.commit_group;

	// end inline asm
	// begin inline asm
	cp.async.wait_group 0;

	// end inline asm
	bar.sync 	0;
	add.s64 	%rd39, %rd288, -832;
	// begin inline asm
	cp.async.ca.shared.global [%r645], [%rd39], 16;

	// end inline asm
	add.s64 	%rd40, %rd220, 192;
	// begin inline asm
	cp.async.ca.shared.global [%r646], [%rd40], 16;

	// end inline asm
	mul.wide.s32 	%rd223, %r9540, 2;
	add.s64 	%rd41, %rd14, %rd223;
	// begin inline asm
	cp.async.ca.shared.global [%r827], [%rd41], 16;

	// end inline asm
	add.s64 	%rd42, %rd41, %rd1;
	// begin inline asm
	cp.async.ca.shared.global [%r828], [%rd42], 16;

	// end inline asm
	add.s64 	%rd43, %rd42, %rd1;
	// begin inline asm
	cp.async.ca.shared.global [%r25], [%rd43], 16;

	// end inline asm
	add.s64 	%rd44, %rd43, %rd1;
	// begin inline asm
	cp.async.ca.shared.global [%r26], [%rd44], 16;

	// end inline asm
	wmma.load.a.sync.aligned.row.m16n16k16.shared.f16 	{%r1396, %r1397, %r1398, %r1399, %r1400, %r1401, %r1402, %r1403}, [%r27], %r852;
	wmma.load.a.sync.aligned.row.m16n16k16.shared.f16 	{%r1404, %r1405, %r1406, %r1407, %r1408, %r1409, %r1410, %r1411}, [%r861], %r852;
	wmma.load.a.sync.aligned.row.m16n16k16.shared.f16 	{%r1412, %r1413, %r1414, %r1415, %r1416, %r1417, %r1418, %r1419}, [%r870], %r852;
	wmma.load.a.sync.aligned.row.m16n16k16.shared.f16 	{%r1420, %r1421, %r1422, %r1423, %r1424, %r1425, %r1426, %r1427}, [%r879], %r852;
	wmma.load.a.sync.aligned.row.m16n16k16.shared.f16 	{%r1428, %r1429, %r1430, %r1431, %r1432, %r1433, %r1434, %r1435}, [%r888], %r852;
	wmma.load.a.sync.aligned.row.m16n16k16.shared.f16 	{%r1436, %r1437, %r1438, %r1439, %r1440, %r1441, %r1442, %r1443}, [%r897], %r852;
	wmma.load.a.sync.aligned.row.m16n16k16.shared.f16 	{%r1444, %r1445, %r1446, %r1447, %r1448, %r1449, %r1450, %r1451}, [%r906], %r852;
	wmma.load.a.sync.aligned.row.m16n16k16.shared.f16 	{%r1452, %r1453, %r1454, %r1455, %r1456, %r1457, %r1458, %r1459}, [%r915], %r852;
	wmma.load.b.sync.aligned.row.m16n16k16.shared.f16 	{%r1460, %r1461, %r1462, %r1463, %r1464, %r1465, %r1466, %r1467}, [%r28], %r924;
	wmma.load.b.sync.aligned.row.m16n16k16.shared.f16 	{%r1468, %r1469, %r1470, %r1471, %r1472, %r1473, %r1474, %r1475}, [%r933], %r924;
	wmma.load.b.sync.aligned.row.m16n16k16.shared.f16 	{%r1476, %r1477, %r1478, %r1479, %r1480, %r1481, %r1482, %r1483}, [%r942], %r924;
	wmma.load.b.sync.aligned.row.m16n16k16.shared.f16 	{%r1484, %r1485, %r1486, %r1487, %r1488, %r1489, %r1490, %r1491}, [%r951], %r924;
	wmma.load.b.sync.aligned.row.m16n16k16.shared.f16 	{%r1492, %r1493, %r1494, %r1495, %r1496, %r1497, %r1498, %r1499}, [%r960], %r924;
	wmma.load.b.sync.aligned.row.m16n16k16.shared.f16 	{%r1500, %r1501, %r1502, %r1503, %r1504, %r1505, %r1506, %r1507}, [%r969], %r924;
	wmma.load.b.sync.aligned.row.m16n16k16.shared.f16 	{%r1508, %r1509, %r1510, %r1511, %r1512, %r1513, %r1514, %r1515}, [%r978], %r924;
	wmma.load.b.sync.aligned.row.m16n16k16.shared.f16 	{%r1516, %r1517, %r1518, %r1519, %r1520, %r1521, %r1522, %r1523}, [%r987], %r924;
	wmma.mma.sync.aligned.row.row.m16n16k16.f16.f16 {%r1524, %r1525, %r1526, %r1527}, {%r1396, %r1397, %r1398, %r1399, %r1400, %r1401, %r1402, %r1403}, {%r1460, %r1461, %r1462, %r1463, %r1464, %r1465, %r1466, %r1467}, {%r1272, %r1273, %r1274, %r1275};
	wmma.mma.sync.aligned.row.row.m16n16k16.f16.f16 {%r1528, %r1529, %r1530, %r1531}, {%r1428, %r1429, %r1430, %r1431, %r1432, %r1433, %r1434, %r1435}, {%r1492, %r1493, %r1494, %r1495, %r1496, %r1497, %r1498, %r1499}, {%r1524, %r1525, %r1526, %r1527};
	wmma.mma.sync.aligned.row.row.m16n16k16.f16.f16 {%r1532, %r1533, %r1534, %r1535}, {%r1396, %r1397, %r1398, %r1399, %r1400, %r1401, %r1402, %r1403}, {%r1468, %r1469, %r1470, %r1471, %r1472, %r1473, %r1474, %r1475}, {%r1280, %r1281, %r1282, %r1283};
	wmma.mma.sync.aligned.row.row.m16n16k16.f16.f16 {%r1536, %r1537, %r1538, %r1539}, {%r1428, %r1429, %r1430, %r1431, %r1432, %r1433, %r1434, %r1435}, {%r1500, %r1501, %r1502, %r1503, %r1504, %r1505, %r1506, %r1507}, {%r1532, %r1533, %r1534, %r1535};
	wmma.mma.sync.aligned.row.row.m16n16k16.f16.f16 {%r1540, %r1541, %r1542, %r1543}, {%r1396, %r1397, %r1398, %r1399, %r1400, %r1401, %r1402, %r1403}, {%r1476, %r1477, %r1478, %r1479, %r1480, %r1481, %r1482, %r1483}, {%r1288, %r1289, %r1290, %r1291};
	wmma.mma.sync.aligned.row.row.m16n16k16.f16.f16 {%r1544, %r1545, %r1546, %r1547}, {%r1428, %r1429, %r1430, %r1431, %r1432, %r1433, %r1434, %r1435}, {%r1508, %r1509, %r1510, %r1511, %r1512, %r1513, %r1514, %r1515}, {%r1540, %r1541, %r1542, %r1543};
	wmma.mma.sync.aligned.row.row.m16n16k16.f16.f16 {%r1548, %r1549, %r1550, %r1551}, {%r1396, %r1397, %r1398, %r1399, %r1400, %r1401, %r1402, %r1403}, {%r1484, %r1485, %r1486, %r1487, %r1488, %r1489, %r1490, %r1491}, {%r1296, %r1297, %r1298, %r1299};
	wmma.mma.sync.aligned.row.row.m16n16k16.f16.f16 {%r1552, %r1553, %r1554, %r1555}, {%r1428, %r1429, %r1430, %r1431, %r1432, %r1433, %r1434, %r1435}, {%r1516, %r1517, %r1518, %r1519, %r1520, %r1521, %r1522, %r1523}, {%r1548, %r1549, %r1550, %r1551};
	wmma.mma.sync.aligned.row.row.m16n16k16.f16.f16 {%r1556, %r1557, %r1558, %r1559}, {%r1404, %r1405, %r1406, %r1407, %r1408, %r1409, %r1410, %r1411}, {%r1460, %r1461, %r1462, %r1463, %r1464, %r1465, %r1466, %r1467}, {%r1304, %r1305, %r1306, %r1307};
	wmma.mma.sync.aligned.row.row.m16n16k16.f16.f16 {%r1560, %r1561, %r1562, %r1563}, {%r1436, %r1437, %r1438, %r1439, %r1440, %r1441, %r1442, %r1443}, {%r1492, %r1493, %r1494, %r1495, %r1496, %r1497, %r1498, %r1499}, {%r1556, %r1557, %r1558, %r1559};
	wmma.mma.sync.aligned.row.row.m16n16k16.f16.f16 {%r1564, %r1565, %r1566, %r1567}, {%r1404, %r1405, %r1406, %r1407, %r1408, %r1409, %r1410, %r1411}, {%r1468, %r1469, %r1470, %r1471, %r1472, %r1473, %r1474, %r1475}, {%r1312, %r1313, %r1314, %r1315};
	wmma.mma.sync.aligned.row.row.m16n16k16.f16.f16 {%r1568, %r1569, %r1570, %r1571}, {%r1436, %r1437, %r1438, %r1439, %r1440, %r1441, %r1442, %r1443}, {%r1500, %r1501, %r1502, %r1503, %r1504, %r1505, %r1506, %r1507}, {%r1564, %r1565, %r1566, %r1567};
	wmma.mma.sync.aligned.row.row.m16n16k16.f16.f16 {%r1572, %r1573, %r1574, %r1575}, {%r1404, %r1405, %r1406, %r1407, %r1408, %r1409, %r1410, %r1411}, {%r1476, %r1477, %r1478, %r1479, %r1480, %r1481, %r1482, %r1483}, {%r1320, %r1321, %r1322, %r1323};
	wmma.mma.sync.aligned.row.row.m16n16k16.f16.f16 {%r1576, %r1577, %r1578, %r1579}, {%r1436, %r1437, %r1438, %r1439, %r1440, %r1441, %r1442, %r1443}, {%r1508, %r1509, %r1510, %r1511, %r1512, %r1513, %r1514, %r1515}, {%r1572, %r1573, %r1574, %r1575};
	wmma.mma.sync.aligned.row.row.m16n16k16.f16.f16 {%r1580, %r1581, %r1582, %r1583}, {%r1404, %r1405, %r1406, %r1407, %r1408, %r1409, %r1410, %r1411}, {%r1484, %r1485, %r1486, %r1487, %r1488, %r1489, %r1490, %r1491}, {%r1328, %r1329, %r1330, %r1331};
	wmma.mma.sync.aligned.row.row.m16n16k16.f16.f16 {%r1584, %r1585, %r1586, %r1587}, {%r1436, %r1437, %r1438, %r1439, %r1440, %r1441, %r1442, %r1443}, {%r1516, %r1517, %r1518, %r1519, %r1520, %r1521, %r1522, %r1523}, {%r1580, %r1581, %r1582, %r1583};
	wmma.mma.sync.aligned.row.row.m16n16k16.f16.f16 {%r1588, %r1589, %r1590, %r1591}, {%r1412, %r1413, %r1414, %r1415, %r1416, %r1417, %r1418, %r1419}, {%r1460, %r1461, %r1462, %r1463, %r1464, %r1465, %r1466, %r1467}, {%r1336, %r1337, %r1338, %r1339};
	wmma.mma.sync.aligned.row.row.m16n16k16.f16.f16 {%r1592, %r1593, %r1594, %r1595}, {%r1444, %r1445, %r1446, %r1447, %r1448, %r1449, %r1450, %r1451}, {%r1492, %r1493, %r1494, %r1495, %r1496, %r1497, %r1498, %r1499}, {%r1588, %r1589, %r1590, %r1591};
	wmma.mma.sync.aligned.row.row.m16n16k16.f16.f16 {%r1596, %r1597, %r1598, %r1599}, {%r1412, %r1413, %r1414, %r1415, %r1416, %r1417, %r1418, %r1419}, {%r1468, %r1469, %r1470, %r1471, %r1472, %r1473, %r1474, %r1475}, {%r1344, %r1345, %r1346, %r1347};
	wmma.mma.sync.aligned.row.row.m16n16k16.f16.f16 {%r1600, %r1601, %r1602, %r1603}, {%r1444, %r1445, %r1446, %r1447, %r1448, %r1449, %r1450, %r1451}, {%r1500, %r1501, %r1502, %r1503, %r1504, %r1505, %r1506, %r1507}, {%r1596, %r1597, %r1598, %r1599};
	wmma.mma.sync.aligned.row.row.m16n16k16.f16.f16 {%r1604, %r1605, %r1606, %r1607}, {%r1412, %r1413, %r1414, %r1415, %r1416, %r1417, %r1418, %r1419}, {%r1476, %r1477, %r1478, %r1479, %r1480, %r1481, %r1482, %r1483}, {%r1352, %r1353, %r1354, %r1355};
	wmma.mma.sync.aligned.row.row.m16n16k16.f16.f16 {%r1608, %r1609, %r1610, %r1611}, {%r1444, %r1445, %r1446, %r1447, %r1448, %r1449, %r1450, %r1451}, {%r1508, %r1509, %r1510, %r1511, %r1512, %r1513, %r1514, %r1515}, {%r1604, %r1605, %r1606, %r1607};
	wmma.mma.sync.aligned.row.row.m16n16k16.f16.f16 {%r1612, %r1613, %r1614, %r1615}, {%r1412, %r1413, %r1414, %r1415, %r1416, %r1417, %r1418, %r1419}, {%r1484, %r1485, %r1486, %r1487, %r1488, %r1489, %r1490, %r1491}, {%r1360, %r1361, %r1362, %r1363};
	wmma.mma.sync.aligned.row.row.m16n16k16.f16.f16 {%r1616, %r1617, %r1618, %r1619}, {%r1444, %r1445, %r1446, %r1447, %r1448, %r1449, %r1450, %r1451}, {%r1516, %r1517, %r1518, %r1519, %r1520, %r1521, %r1522, %r1523}, {%r1612, %r1613, %r1614, %r1615};
	wmma.mma.sync.aligned.row.row.m16n16k16.f16.f16 {%r1620, %r1621, %r1622, %r1623}, {%r1420, %r1421, %r1422, %r1423, %r1424, %r1425, %r1426, %r1427}, {%r1460, %r1461, %r1462, %r1463, %r1464, %r1465, %r1466, %r1467}, {%r1368, %r1369, %r1370, %r1371};
	wmma.mma.sync.aligned.row.row.m16n16k16.f16.f16 {%r1624, %r1625, %r1626, %r1627}, {%r1452, %r1453, %r1454, %r1455, %r1456, %r1457, %r1458, %r1459}, {%r1492, %r1493, %r1494, %r1495, %r1496, %r1497, %r1498, %r1499}, {%r1620, %r1621, %r1622, %r1623};
	wmma.mma.sync.aligned.row.row.m16n16k16.f16.f16 {%r1628, %r1629, %r1630, %r1631}, {%r1420, %r1421, %r1422, %r1423, %r1424, %r1425, %r1426, %r1427}, {%r1468, %r1469, %r1470, %r1471, %r1472, %r1473, %r1474, %r1475}, {%r1376, %r1377, %r1378, %r1379};
	wmma.mma.sync.aligned.row.row.m16n16k16.f16.f16 {%r1632, %r1633, %r1634, %r1635}, {%r1452, %r1453, %r1454, %r1455, %r1456, %r1457, %r1458, %r1459}, {%r1500, %r1501, %r1502, %r1503, %r1504, %r1505, %r1506, %r1507}, {%r1628, %r1629, %r1630, %r1631};
	wmma.mma.sync.aligned.row.row.m16n16k16.f16.f16 {%r1636, %r1637, %r1638, %r1639}, {%r1420, %r1421, %r1422, %r1423, %r1424, %r1425, %r1426, %r1427}, {%r1476, %r1477, %r1478, %r1479, %r1480, %r1481, %r1482, %r1483}, {%r1384, %r1385, %r1386, %r1387};
	wmma.mma.sync.aligned.row.row.m16n16k16.f16.f16 {%r1640, %r1641, %r1642, %r1643}, {%r1452, %r1453, %r1454, %r1455, %r1456, %r1457, %r1458, %r1459}, {%r1508, %r1509, %r1510, %r1511, %r1512, %r1513, %r1514, %r1515}, {%r1636, %r1637, %r1638, %r1639};
	wmma.mma.sync.aligned.row.row.m16n16k16.f16.f16 {%r1644, %r1645, %r1646, %r1647}, {%r1420, %r1421, %r1422, %r1423, %r1424, %r1425, %r1426, %r1427}, {%r1484, %r1485, %r1486, %r1487, %r1488, %r1489, %r1490, %r1491}, {%r1392, %r1393, %r1394, %r1395};
	wmma.mma.sync.aligned.row.row.m16n16k16.f16.f16 {%r1648, %r1649, %r1650, %r1651}, {%r1452, %r1453, %r1454, %r1455, %r1456, %r1457, %r1458, %r1459}, {%r1516, %r1517, %r1518, %r1519, %r1520, %r1521, %r1522, %r1523}, {%r1644, %r1645, %r1646, %r1647};
	// begin inline asm
	cp.async.commit_group;

	// end inline asm
	// begin inline asm
	cp.async.wait_group 0;

	// end inline asm
	bar.sync 	0;
	add.s64 	%rd45, %rd288, -768;
	// begin inline asm
	cp.async.ca.shared.global [%r550], [%rd45], 16;

	// end inline asm
	add.s64 	%rd46, %rd220, 256;
	// begin inline asm
	cp.async.ca.shared.global [%r8], [%rd46], 16;

	// end inline asm
	mul.wide.s32 	%rd224, %r9541, 2;
	add.s64 	%rd47, %rd14, %rd224;
	// begin inline asm
	cp.async.ca.shared.global [%r10], [%rd47], 16;

	// end inline asm
	add.s64 	%rd48, %rd47, %rd1;
	// begin inline asm
	cp.async.ca.shared.global [%r553], [%rd48], 16;

	// end inline asm
	add.s64 	%rd49, %rd48, %rd1;
	// begin inline asm
	cp.async.ca.shared.global [%r554], [%rd49], 16;

	// end inline asm
	add.s64 	%rd50, %rd49, %rd1;
	// begin inline asm
	cp.async.ca.shared.global [%r555], [%rd50], 16;

	// end inline asm
	wmma.load.a.sync.aligned.row.m16n16k16.shared.f16 	{%r1652, %r1653, %r1654, %r1655, %r1656, %r1657, %r1658, %r1659}, [%r1124], %r852;
	wmma.load.a.sync.aligned.row.m16n16k16.shared.f16 	{%r1660, %r1661, %r1662, %r1663, %r1664, %r1665, %r1666, %r1667}, [%r1133], %r852;
	wmma.load.a.sync.aligned.row.m16n16k16.shared.f16 	{%r1668, %r1669, %r1670, %r1671, %r1672, %r1673, %r1674, %r1675}, [%r1142], %r852;
	wmma.load.a.sync.aligned.row.m16n16k16.shared.f16 	{%r1676, %r1677, %r1678, %r1679, %r1680, %r1681, %r1682, %r1683}, [%r1151], %r852;
	wmma.load.a.sync.aligned.row.m16n16k16.shared.f16 	{%r1684, %r1685, %r1686, %r1687, %r1688, %r1689, %r1690, %r1691}, [%r1160], %r852;
	wmma.load.a.sync.aligned.row.m16n16k16.shared.f16 	{%r1692, %r1693, %r1694, %r1695, %r1696, %r1697, %r1698, %r1699}, [%r1169], %r852;
	wmma.load.a.sync.aligned.row.m16n16k16.shared.f16 	{%r1700, %r1701, %r1702, %r1703, %r1704, %r1705, %r1706, %r1707}, [%r1178], %r852;
	wmma.load.a.sync.aligned.row.m16n16k16.shared.f16 	{%r1708, %r1709, %r1710, %r1711, %r1712, %r1713, %r1714, %r1715}, [%r1187], %r852;
	wmma.load.b.sync.aligned.row.m16n16k16.shared.f16 	{%r1716, %r1717, %r1718, %r1719, %r1720, %r1721, %r1722, %r1723}, [%r1196], %r924;
	wmma.load.b.sync.aligned.row.m16n16k16.shared.f16 	{%r1724, %r1725, %r1726, %r1727, %r1728, %r1729, %r1730, %r1731}, [%r1205], %r924;
	wmma.load.b.sync.aligned.row.m16n16k16.shared.f16 	{%r1732, %r1733, %r1734, %r1735, %r1736, %r1737, %r1738, %r1739}, [%r1214], %r924;
	wmma.load.b.sync.aligned.row.m16n16k16.shared.f16 	{%r1740, %r1741, %r1742, %r1743, %r1744, %r1745, %r1746, %r1747}, [%r1223], %r924;
	wmma.load.b.sync.aligned.row.m16n16k16.shared.f16 	{%r1748, %r1749, %r1750, %r1751, %r1752, %r1753, %r1754, %r1755}, [%r1232], %r924;
	wmma.load.b.sync.aligned.row.m16n16k16.shared.f16 	{%r1756, %r1757, %r1758, %r1759, %r1760, %r1761, %r1762, %r1763}, [%r1241], %r924;
	wmma.load.b.sync.aligned.row.m16n16k16.shared.f16 	{%r1764, %r1765, %r1766, %r1767, %r1768, %r1769, %r1770, %r1771}, [%r1250], %r924;
	wmma.load.b.sync.aligned.row.m16n16k16.shared.f16 	{%r1772, %r1773, %r1774, %r1775, %r1776, %r1777, %r1778, %r1779}, [%r1259], %r924;
	wmma.mma.sync.aligned.row.row.m16n16k16.f16.f16 {%r1780, %r1781, %r1782, %r1783}, {%r1652, %r1653, %r1654, %r1655, %r1656, %r1657, %r1658, %r1659}, {%r1716, %r1717, %r1718, %r1719, %r1720, %r1721, %r1722, %r1723}, {%r1528, %r1529, %r1530, %r1531};
	wmma.mma.sync.aligned.row.row.m16n16k16.f16.f16 {%r1784, %r1785, %r1786, %r1787}, {%r1684, %r1685, %r1686, %r1687, %r1688, %r1689, %r1690, %r1691}, {%r1748, %r1749, %r1750, %r1751, %r1752, %r1753, %r1754, %r1755}, {%r1780, %r1781, %r1782, %r1783};
	wmma.mma.sync.aligned.row.row.m16n16k16.f16.f16 {%r1788, %r1789, %r1790, %r1791}, {%r1652, %r1653, %r1654, %r1655, %r1656, %r1657, %r1658, %r1659}, {%r1724, %r1725, %r1726, %r1727, %r1728, %r1729, %r1730, %r1731}, {%r1536, %r1537, %r1538, %r1539};
	wmma.mma.sync.aligned.row.row.m16n16k16.f16.f16 {%r1792, %r1793, %r1794, %r1795}, {%r1684, %r1685, %r1686, %r1687, %r1688, %r1689, %r1690, %r1691}, {%r1756, %r1757, %r1758, %r1759, %r1760, %r1761, %r1762, %r1763}, {%r1788, %r1789, %r1790, %r1791};
	wmma.mma.sync.aligned.row.row.m16n16k16.f16.f16 {%r1796, %r1797, %r1798, %r1799}, {%r1652, %r1653, %r1654, %r1655, %r1656, %r1657, %r1658, %r1659}, {%r1732, %r1733, %r1734, %r1735, %r1736, %r1737, %r1738, %r1739}, {%r1544, %r1545, %r1546, %r1547};
	wmma.mma.sync.aligned.row.row.m16n16k16.f16.f16 {%r1800, %r1801, %r1802, %r1803}, {%r1684, %r1685, %r1686, %r1687, %r1688, %r1689, %r1690, %r1691}, {%r1764, %r1765, %r1766, %r1767, %r1768, %r1769, %r1770, %r1771}, {%r1796, %r1797, %r1798, %r1799};
	wmma.mma.sync.aligned.row.row.m16n16k16.f16.f16 {%r1804, %r1805, %r1806, %r1807}, {%r1652, %r1653, %r1654, %r1655, %r1656, %r1657, %r1658, %r1659}, {%r1740, %r1741, %r1742, %r1743, %r1744, %r1745, %r1746, %r1747}, {%r1552, %r1553, %r1554, %r1555};
	wmma.mma.sync.aligned.row.row.m16n16k16.f16.f16 {%r1808, %r1809, %r1810, %r1811}, {%r1684, %r1685, %r1686, %r1687, %r1688, %r1689, %r1690, %r1691}, {%r1772, %r1773, %r1774, %r1775, %r1776, %r1777, %r1778, %r1779}, {%r1804, %r1805, %r1806, %r1807};
	wmma.mma.sync.aligned.row.row.m16n16k16.f16.f16 {%r1812, %r1813, %r1814, %r1815}, {%r1660, %r1661, %r1662, %r1663, %r1664, %r1665, %r1666, %r1667}, {%r1716, %r1717, %r1718, %r1719, %r1720, %r1721, %r1722, %r1723}, {%r1560, %r1561, %r1562, %r1563};
	wmma.mma.sync.aligned.row.row.m16n16k16.f16.f16 {%r1816, %r1817, %r1818, %r1819}, {%r1692, %r1693, %r1694, %r1695, %r1696, %r1697, %r1698, %r1699}, {%r1748, %r1749, %r1750, %r1751, %r1752, %r1753, %r1754, %r1755}, {%r1812, %r1813, %r1814, %r1815};
	wmma.mma.sync.aligned.row.row.m16n16k16.f16.f16 {%r1820, %r1821, %r1822, %r1823}, {%r1660, %r1661, %r1662, %r1663, %r1664, %r1665, %r1666, %r1667}, {%r1724, %r1725, %r1726, %r1727, %r1728, %r1729, %r1730, %r1731}, {%r1568, %r1569, %r1570, %r1571};
	wmma.mma.sync.aligned.row.row.m16n16k16.f16.f16 {%r1824, %r1825, %r1826, %r1827}, {%r1692, %r1693, %r1694, %r1695, %r1696, %r1697, %r1698, %r1699}, {%r1756, %r1757, %r1758, %r1759, %r1760, %r1761, %r1762, %r1763}, {%r1820, %r1821, %r1822, %r1823};
	wmma.mma.sync.aligned.row.row.m16n16k16.f16.f16 {%r1828, %r1829, %r1830, %r1831}, {%r1660, %r1661, %r1662, %r1663, %r1664, %r1665, %r1666, %r1667}, {%r1732, %r1733, %r1734, %r1735, %r1736, %r1737, %r1738, %r1739}, {%r1576, %r1577, %r1578, %r1579};
	wmma.mma.sync.aligned.row.row.m16n16k16.f16.f16 {%r1832, %r1833, %r1834, %r1835}, {%r1692, %r1693, %r1694, %r1695, %r1696, %r1697, %r1698, %r1699}, {%r1764, %r1765, %r1766, %r1767, %r1768, %r1769, %r1770, %r1771}, {%r1828, %r1829, %r1830, %r1831};
	wmma.mma.sync.aligned.row.row.m16n16k16.f16.f16 {%r1836, %r1837, %r1838, %r1839}, {%r1660, %r1661, %r1662, %r1663, %r1664, %r1665, %r1666, %r1667}, {%r1740, %r1741, %r1742, %r1743, %r1744, %r1745, %r1746, %r1747}, {%r1584, %r1585, %r1586, %r1587};
	wmma.mma.sync.aligned.row.row.m16n16k16.f16.f16 {%r1840, %r1841, %r1842, %r1843}, {%r1692, %r1693, %r1694, %r1695, %r1696, %r1697, %r1698, %r1699}, {%r1772, %r1773, %r1774, %r1775, %r1776, %r1777, %r1778, %r1779}, {%r1836, %r1837, %r1838, %r1839};
	wmma.mma.sync.aligned.row.row.m16n16k16.f16.f16 {%r1844, %r1845, %r1846, %r1847}, {%r1668, %r1669, %r1670, %r1671, %r1672, %r1673, %r1674, %r1675}, {%r1716, %r1717, %r1718, %r1719, %r1720, %r1721, %r1722, %r1723}, {%r1592, %r1593, %r1594, %r1595};
	wmma.mma.sync.aligned.row.row.m16n16k16.f16.f16 {%r1848, %r1849, %r1850, %r1851}, {%r1700, %r1701, %r1702, %r1703, %r1704, %r1705, %r1706, %r1707}, {%r1748, %r1749, %r1750, %r1751, %r1752, %r1753, %r1754, %r1755}, {%r1844, %r1845, %r1846, %r1847};
	wmma.mma.sync.aligned.row.row.m16n16k16.f16.f16 {%r1852, %r1853, %r1854, %r1855}, {%r1668, %r1669, %r1670, %r1671, %r1672, %r1673, %r1674, %r1675}, {%r1724, %r1725, %r1726, %r1727, %r1728, %r1729, %r1730, %r1731}, {%r1600, %r1601, %r1602, %r1603};
	wmma.mma.sync.aligned.row.row.m16n16k16.f16.f16 {%r1856, %r1857, %r1858, %r1859}, {%r1700, %r1701, %r1702, %r1703, %r1704, %r1705, %r1706, %r1707}, {%r1756, %r1757, %r1758, %r1759, %r1760, %r1761, %r1762, %r1763}, {%r1852, %r1853, %r1854, %r1855};
	wmma.mma.sync.aligned.row.row.m16n16k16.f16.f16 {%r1860, %r1861, %r1862, %r1863}, {%r1668, %r1669, %r1670, %r1671, %r1672, %r1673, %r1674, %r1675}, {%r1732, %r1733, %r1734, %r1735, %r1736, %r1737, %r1738, %r1739}, {%r1608, %r1609, %r1610, %r1611};
	wmma.mma.sync.aligned.row.row.m16n16k16.f16.f16 {%r1864, %r1865, %r1866, %r1867}, {%r1700, %r1701, %r1702, %r1703, %r1704, %r1705, %r1706, %r1707}, {%r1764, %r1765, %r1766, %r1767, %r1768, %r1769, %r1770, %r1771}, {%r1860, %r1861, %r1862, %r1863};
	wmma.mma.sync.aligned.row.row.m16n16k16.f16.f16 {%r1868, %r1869, %r1870, %r1871}, {%r1668, %r1669, %r1670, %r1671, %r1672, %r1673, %r1674, %r1675}, {%r1740, %r1741, %r1742, %r1743, %r1744, %r1745, %r1746, %r1747}, {%r1616, %r1617, %r1618, %r1619};
	wmma.mma.sync.aligned.row.row.m16n16k16.f16.f16 {%r1872, %r1873, %r1874, %r1875}, {%r1700, %r1701, %r1702, %r1703, %r1704, %r1705, %r1706, %r1707}, {%r1772, %r1773, %r1774, %r1775, %r1776, %r1777, %r1778, %r1779}, {%r1868, %r1869, %r1870, %r1871};
	wmma.mma.sync.aligned.row.row.m16n16k16.f16.f16 {%r1876, %r1877, %r1878, %r1879}, {%r1676, %r1677, %r1678, %r1679, %r1680, %r1681, %r1682, %r1683}, {%r1716, %r1717, %r1718, %r1719, %r1720, %r1721, %r1722, %r1723}, {%r1624, %r1625, %r1626, %r1627};
	wmma.mma.sync.aligned.row.row.m16n16k16.f16.f16 {%r1880, %r1881, %r1882, %r1883}, {%r1708, %r1709, %r1710, %r1711, %r1712, %r1713, %r1714, %r1715}, {%r1748, %r1749, %r1750, %r1751, %r1752, %r1753, %r1754, %r1755}, {%r1876, %r1877, %r1878, %r1879};
	wmma.mma.sync.aligned.row.row.m16n16k16.f16.f16 {%r1884, %r1885, %r1886, %r1887}, {%r1676, %r1677, %r1678, %r1679, %r1680, %r1681, %r1682, %r1683}, {%r1724, %r1725, %r1726, %r1727, %r1728, %r1729, %r1730, %r1731}, {%r1632, %r1633, %r1634, %r1635};
	wmma.mma.sync.aligned.row.row.m16n16k16.f16.f16 {%r1888, %r1889, %r1890, %r1891}, {%r1708, %r1709, %r1710, %r1711, %r1712, %r1713, %r1714, %r1715}, {%r1756, %r1757, %r1758, %r1759, %r1760, %r1761, %r1762, %r1763}, {%r1884, %r1885, %r1886, %r1887};
	wmma.mma.sync.aligned.row.row.m16n16k16.f16.f16 {%r1892, %r1893, %r1894, %r1895}, {%r1676, %r1677, %r1678, %r1679, %r1680, %r1681, %r1682, %r1683}, {%r1732, %r1733, %r1734, %r1735, %r1736, %r1737, %r1738, %r1739}, {%r1640, %r1641, %r1642, %r1643};
	wmma.mma.sync.aligned.row.row.m16n16k16.f16.f16 {%r1896, %r1897, %r1898, %r1899}, {%r1708, %r1709, %r1710, %r1711, %r1712, %r1713, %r1714, %r1715}, {%r1764, %r1765, %r1766, %r1767, %r1768, %r1769, %r1770, %r1771}, {%r1892, %r1893, %r1894, %r1895};
	wmma.mma.sync.aligned.row.row.m16n16k16.f16.f16 {%r1900, %r1901, %r1902, %r1903}, {%r1676, %r1677, %r1678, %r1679, %r1680, %r1681, %r1682, %r1683}, {%r1740, %r1741, %r1742, %r1743, %r1744, %r1745, %r1746, %r1747}, {%r1648, %r1649, %r1650, %r1651};
	wmma.mma.sync.aligned.row.row.m16n16k16.f16.f16 {%r1904, %r1905, %r1906, %r1907}, {%r1708, %r1709, %r1710, %r1711, %r1712, %r1713, %r1714, %r1715}, {%r1772, %r1773, %r1774, %r1775, %r1776, %r1777, %r1778, %r1779}, {%r1900, %r1901, %r1902, %r1903};
	// begin inline asm
	cp.async.commit_group;

	// end inline asm
	// begin inline asm
	cp.async.wait_group 0;

	// end inline asm
	bar.sync 	0;
	add.s64 	%rd51, %rd288, -704;
	// begin inline asm
	cp.async.ca.shared.global [%r645], [%rd51], 16;

	// end inline asm
	add.s64 	%rd52, %rd220, 320;
	// begin inline asm
	cp.async.ca.shared.global [%r646], [%rd52], 16;

	// end inline asm
	mul.wide.s32 	%rd225, %r9542, 2;
	add.s64 	%rd53, %rd14, %rd225;
	// begin inline asm
	cp.async.ca.shared.global [%r827], [%rd53], 16;

	// end inline asm
	add.s64 	%rd54, %rd53, %rd1;
	// begin inline asm
	cp.async.ca.shared.global [%r828], [%rd54], 16;

	// end inline asm
	add.s64 	%rd55, %rd54, %rd1;
	// begin inline asm
	cp.async.ca.shared.global [%r25], [%rd55], 16;

	// end inline asm
	add.s64 	%rd56, %rd55, %rd1;
	// begin inline asm
	cp.async.ca.shared.global [%r26], [%rd56], 16;

	// end inline asm
	wmma.load.a.sync.aligned.row.m16n16k16.shared.f16 	{%r1908, %r1909, %r1910, %r1911, %r1912, %r1913, %r1914, %r1915}, [%r27], %r852;
	wmma.load.a.sync.aligned.row.m16n16k16.shared.f16 	{%r1916, %r1917, %r1918, %r1919, %r1920, %r1921, %r1922, %r1923}, [%r861], %r852;
	wmma.load.a.sync.aligned.row.m16n16k16.shared.f16 	{%r1924, %r1925, %r1926, %r1927, %r1928, %r1929, %r1930, %r1931}, [%r870], %r852;
	wmma.load.a.sync.aligned.row.m16n16k16.shared.f16 	{%r1932, %r1933, %r1934, %r1935, %r1936, %r1937, %r1938, %r1939}, [%r879], %r852;
	wmma.load.a.sync.aligned.row.m16n16k16.shared.f16 	{%r1940, %r1941, %r1942, %r1943, %r1944, %r1945, %r1946, %r1947}, [%r888], %r852;
	wmma.load.a.sync.aligned.row.m16n16k16.shared.f16 	{%r1948, %r1949, %r1950, %r1951, %r1952, %r1953, %r1954, %r1955}, [%r897], %r852;
	wmma.load.a.sync.aligned.row.m16n16k16.shared.f16 	{%r1956, %r1957, %r1958, %r1959, %r1960, %r1961, %r1962, %r1963}, [%r906], %r852;
	wmma.load.a.sync.aligned.row.m16n16k16.shared.f16 	{%r1964, %r1965, %r1966, %r1967, %r1968, %r1969, %r1970, %r1971}, [%r915], %r852;
	wmma.load.b.sync.aligned.row.m16n16k16.shared.f16 	{%r1972, %r1973, %r1974, %r1975, %r1976, %r1977, %r1978, %r1979}, [%r28], %r924;
	wmma.load.b.sync.aligned.row.m16n16k16.shared.f16 	{%r1980, %r1981, %r1982, %r1983, %r1984, %r1985, %r1986, %r1987}, [%r933], %r924;
	wmma.load.b.sync.aligned.row.m16n16k16.shared.f16 	{%r1988, %r1989, %r1990, %r1991, %r1992, %r1993, %r1994, %r1995}, [%r942], %r924;
	wmma.load.b.sync.aligned.row.m16n16k16.shared.f16 	{%r1996, %r1997, %r1998, %r1999, %r2000, %r2001, %r2002, %r2003}, [%r951], %r924;
	wmma.load.b.sync.aligned.row.m16n16k16.shared.f16 	{%r2004, %r2005, %r2006, %r2007, %r2008, %r2009, %r2010, %r2011}, [%r960], %r924;
	wmma.load.b.sync.aligned.row.m16n16k16.shared.f16 	{%r2012, %r2013, %r2014, %r2015, %r2016, %r2017, %r2018, %r2019}, [%r969], %r924;
	wmma.load.b.sync.aligned.row.m16n16k16.shared.f16 	{%r2020, %r2021, %r2022, %r2023, %r2024, %r2025, %r2026, %r2027}, [%r978], %r924;
	wmma.load.b.sync.aligned.row.m16n16k16.shared.f16 	{%r2028, %r2029, %r2030, %r2031, %r2032, %r2033, %r2034, %r2035}, [%r987], %r924;
	wmma.mma.sync.aligned.row.row.m16n16k16.f16.f16 {%r2036, %r2037, %r2038, %r2039}, {%r1908, %r1909, %r1910, %r1911, %r1912, %r1913, %r1914, %r1915}, {%r1972, %r1973, %r1974, %r1975, %r1976, %r1977, %r1978, %r1979}, {%r1784, %r1785, %r1786, %r1787};
	wmma.mma.sync.aligned.row.row.m16n16k16.f16.f16 {%r2040, %r2041, %r2042, %r2043}, {%r1940, %r1941, %r1942, %r1943, %r1944, %r1945, %r1946, %r1947}, {%r2004, %r2005, %r2006, %r2007, %r2008, %r2009, %r2010, %r2011}, {%r2036, %r2037, %r2038, %r2039};
	wmma.mma.sync.aligned.row.row.m16n16k16.f16.f16 {%r2044, %r2045, %r2046, %r2047}, {%r1908, %r1909, %r1910, %r1911, %r1912, %r1913, %r1914, %r1915}, {%r1980, %r1981, %r1982, %r1983, %r1984, %r1985, %r1986, %r1987}, {%r1792, %r1793, %r1794, %r1795};
	wmma.mma.sync.aligned.row.row.m16n16k16.f16.f16 {%r2048, %r2049, %r2050, %r2051}, {%r1940, %r1941, %r1942, %r1943, %r1944, %r1945, %r1946, %r1947}, {%r2012, %r2013, %r2014, %r2015, %r2016, %r2017, %r2018, %r2019}, {%r2044, %r2045, %r2046, %r2047};
	wmma.mma.sync.aligned.row.row.m16n16k16.f16.f16 {%r2052, %r2053, %r2054, %r2055}, {%r1908, %r1909, %r1910, %r1911, %r1912, %r1913, %r1914, %r1915}, {%r1988, %r1989, %r1990, %r1991, %r1992, %r1993, %r1994, %r1995}, {%r1800, %r1801, %r1802, %r1803};
	wmma.mma.sync.aligned.row.row.m16n16k16.f16.f16 {%r2056, %r2057, %r2058, %r2059}, {%r1940, %r1941, %r1942, %r1943, %r1944, %r1945, %r1946, %r1947}, {%r2020, %r2021, %r2022, %r2023, %r2024, %r2025, %r2026, %r2027}, {%r2052, %r2053, %r2054, %r2055};
	wmma.mma.sync.aligned.row.row.m16n16k16.f16.f16 {%r2060, %r2061, %r2062, %r2063}, {%r1908, %r1909, %r1910, %r1911, %r1912, %r1913, %r1914, %r1915}, {%r1996, %r1997, %r1998, %r1999, %r2000, %r2001, %r2002, %r2003}, {%r1808, %r1809, %r1810, %r1811};
	wmma.mma.sync.aligned.row.row.m16n16k16.f16.f16 {%r2064, %r2065, %r2066, %r2067}, {%r1940, %r1941, %r1942, %r1943, %r1944, %r1945, %r1946, %r1947}, {%r2028, %r2029, %r2030, %r2031, %r2032, %r2033, %r2034, %r2035}, {%r2060, %r2061, %r2062, %r2063};
	wmma.mma.sync.aligned.row.row.m16n16k16.f16.f16 {%r2068, %r2069, %r2070, %r2071}, {%r1916, %r1917, %r1918, %r1919, %r1920, %r1921, %r1922, %r1923}, {%r1972, %r1973, %r1974, %r1975, %r1976, %r1977, %r1978, %r1979}, {%r1816, %r1817, %r1818, %r1819};
	wmma.mma.sync.aligned.row.row.m16n16k16.f16.f16 {%r2072, %r2073, %r2074, %r2075}, {%r1948, %r1949, %r1950, %r1951, %r1952, %r1953, %r1954, %r1955}, {%r2004, %r2005, %r2006, %r2007, %r2008, %r2009, %r2010, %r2011}, {%r2068, %r2069, %r2070, %r2071};
	wmma.mma.sync.aligned.row.row.m16n16k16.f16.f16 {%r2076, %r2077, %r2078, %r2079}, {%r1916, %r1917, %r1918, %r1919, %r1920, %r1921, %r1922, %r1923}, {%r1980, %r1981, %r1982, %r1983, %r1984, %r1985, %r1986, %r1987}, {%r1824, %r1825, %r1826, %r1827};
	wmma.mma.sync.aligned.row.row.m16n16k16.f16.f16 {%r2080, %r2081, %r2082, %r2083}, {%r1948, %r1949, %r1950, %r1951, %r1952, %r1953, %r1954, %r1955}, {%r2012, %r2013, %r2014, %r2015, %r2016, %r2017, %r2018, %r2019}, {%r2076, %r2077, %r2078, %r2079};
	wmma.mma.sync.aligned.row.row.m16n16k16.f16.f16 {%r2084, %r2085, %r2086, %r2087}, {%r1916, %r1917, %r1918, %r1919, %r1920, %r1921, %r1922, %r1923}, {%r1988, %r1989, %r1990, %r1991, %r1992, %r1993, %r1994, %r1995}, {%r1832, %r1833, %r1834, %r1835};
	wmma.mma.sync.aligned.row.row.m16n16k16.f16.f16 {%r2088, %r2089, %r2090, %r2091}, {%r1948, %r1949, %r1950, %r1951, %r1952, %r1953, %r1954, %r1955}, {%r2020, %r2021, %r2022, %r2023, %r2024, %r2025, %r2026, %r2027}, {%r2084, %r2085, %r2086, %r2087};
	wmma.mma.sync.aligned.row.row.m16n16k16.f16.f16 {%r2092, %r2093, %r2094, %r2095}, {%r1916, %r1917, %r1918, %r1919, %r1920, %r1921, %r1922, %r1923}, {%r1996, %r1997, %r1998, %r1999, %r2000, %r2001, %r2002, %r2003}, {%r1840, %r1841, %r1842, %r1843};
	wmma.mma.sync.aligned.row.row.m16n16k16.f16.f16 {%r2096, %r2097, %r2098, %r2099}, {%r1948, %r1949, %r1950, %r1951, %r1952, %r1953, %r1954, %r1955}, {%r2028, %r2029, %r2030, %r2031, %r2032, %r2033, %r2034, %r2035}, {%r2092, %r2093, %r2094, %r2095};
	wmma.mma.sync.aligned.row.row.m16n16k16.f16.f16 {%r2100, %r2101, %r2102, %r2103}, {%r1924, %r1925, %r1926, %r1927, %r1928, %r1929, %r1930, %r1931}, {%r1972, %r1973, %r1974, %r1975, %r1976, %r1977, %r1978, %r1979}, {%r1848, %r1849, %r1850, %r1851};
	wmma.mma.sync.aligned.row.row.m16n16k16.f16.f16 {%r2104, %r2105, %r2106, %r2107}, {%r1956, %r1957, %r1958, %r1959, %r1960, %r1961, %r1962, %r1963}, {%r2004, %r2005, %r2006, %r2007, %r2008, %r2009, %r2010, %r2011}, {%r2100, %r2101, %r2102, %r2103};
	wmma.mma.sync.aligned.row.row.m16n16k16.f16.f16 {%r2108, %r2109, %r2110, %r2111}, {%r1924, %r1925, %r1926, %r1927, %r1928, %r1929, %r1930, %r1931}, {%r1980, %r1981, %r1982, %r1983, %r1984, %r1985, %r1986, %r1987}, {%r1856, %r1857, %r1858, %r1859};
	wmma.mma.sync.aligned.row.row.m16n16k16.f16.f16 {%r2112, %r2113, %r2114, %r2115}, {%r1956, %r1957, %r1958, %r1959, %r1960, %r1961, %r1962, %r1963}, {%r2012, %r2013, %r2014, %r2015, %r2016, %r2017, %r2018, %r2019}, {%r2108, %r2109, %r2110, %r2111};
	wmma.mma.sync.aligned.row.row.m16n16k16.f16.f16 {%r2116, %r2117, %r2118, %r2119}, {%r1924, %r1925, %r1926, %r1927, %r1928, %r1929, %r1930, %r1931}, {%r1988, %r1989, %r1990, %r1991, %r1992, %r1993, %r1994, %r1995}, {%r1864, %r1865, %r1866, %r1867};
	wmma.mma.sync.aligned.row.row.m16n16k16.f16.f16 {%r2120, %r2121, %r2122, %r2123}, {%r1956, %r1957, %r1958, %r1959, %r1960, %r1961, %r1962, %r1963}, {%r2020, %r2021, %r2022, %r2023, %r2024, %r2025, %r2026, %r2027}, {%r2116, %r2117, %r2118, %r2119};
	wmma.mma.sync.aligned.row.row.m16n16k16.f16.f16 {%r2124, %r2125, %r2126, %r2127}, {%r1924, %r1925, %r1926, %r1927, %r1928, %r1929, %r1930, %r1931}, {%r1996, %r1997, %r1998, %r1999, %r2000, %r2001, %r2002, %r2003}, {%r1872, %r1873, %r1874, %r1875};
	wmma.mma.sync.aligned.row.row.m16n16k16.f16.f16 {%r2128, %r2129, %r2130, %r2131}, {%r1956, %r1957, %r1958, %r1959, %r1960, %r1961, %r1962, %r1963}, {%r2028, %r2029, %r2030, %r2031, %r2032, %r2033, %r2034, %r2035}, {%r2124, %r2125, %r2126, %r2127};
	wmma.mma.sync.aligned.row.row.m16n16k16.f16.f16 {%r2132, %r2133, %r2134, %r2135}, {%r1932, %r1933, %r1934, %r1935, %r1936, %r1937, %r1938, %r1939}, {%r1972, %r1973, %r1974, %r1975, %r1976, %r1977, %r1978, %r1979}, {%r1880, %r1881, %r1882, %r1883};
	wmma.mma.sync.aligned.row.row.m16n16k16.f16.f16 {%r2136, %r2137, %r2138, %r2139}, {%r1964, %r1965, %r1966, %r1967, %r1968, %r1969, %r1970, %r1971}, {%r2004, %r2005, %r2006, %r2007, %r2008, %r2009, %r2010, %r2011}, {%r2132, %r2133, %r2134, %r2135};
	wmma.mma.sync.aligned.row.row.m16n16k16.f16.f16 {%r2140, %r2141, %r2142, %r2143}, {%r1932, %r1933, %r1934, %r1935, %r1936, %r1937, %r1938, %r1939}, {%r1980, %r1981, %r1982, %r1983, %r1984, %r1985, %r1986, %r1987}, {%r1888, %r1889, %r1890, %r1891};
	wmma.mma.sync.aligned.row.row.m16n16k16.f16.f16 {%r2144, %r2145, %r2146, %r2147}, {%r1964, %r1965, %r1966, %r1967, %r1968, %r1969, %r1970, %r1971}, {%r2012, %r2013, %r2014, %r2015, %r2016, %r2017, %r2018, %r2019}, {%r2140, %r2141, %r2142, %r2143};
	wmma.mma.sync.aligned.row.row.m16n16k16.f16.f16 {%r2148, %r2149, %r2150, %r2151}, {%r1932, %r1933, %r1934, %r1935, %r1936, %r1937, %r1938, %r1939}, {%r1988, %r1989, %r1990, %r1991, %r1992, %r1993, %r1994, %r1995}, {%r1896, %r1897, %r1898, %r1899};
	wmma.mma.sync.aligned.row.row.m16n16k16.f16.f16 {%r2152, %r2153, %r2154, %r2155}, {%r1964, %r1965, %r1966, %r1967, %r1968, %r1969, %r1970, %r1971}, {%r2020, %r2021, %r2022, %r2023, %r2024, %r2025, %r2026, %r2027}, {%r2148, %r2149, %r2150, %r2151};
	wmma.mma.sync.aligned.row.row.m16n16k16.f16.f16 {%r2156, %r2157, %r2158, %r2159}, {%r1932, %r1933, %r1934, %r1935, %r1936, %r1937, %r1938, %r1939}, {%r1996, %r1997, %r1998, %r1999, %r2000, %r2001, %r2002, %r2003}, {%r1904, %r1905, %r1906, %r1907};
	wmma.mma.sync.aligned.row.row.m16n16k16.f16.f16 {%r2160, %r2161, %r2162, %r2163}, {%r1964, %r1965, %r1966, %r1967, %r1968, %r1969, %r1970, %r1971}, {%r2028, %r2029, %r2030, %r2031, %r2032, %r2033, %r2034, %r2035}, {%r2156, %r2157, %r2158, %r2159};
	// begin inline asm
	cp.async.commit_group;

	// end inline asm
	// begin inline asm
	cp.async.wait_group 0;

	// end inline asm
	bar.sync 	0;
	add.s64 	%rd57, %rd288, -640;
	// begin inline asm
	cp.async.ca.shared.global [%r550], [%rd57], 16;

	// end inline asm
	add.s64 	%rd58, %rd220, 384;
	// begin inline asm
	cp.async.ca.shared.global [%r8], [%rd58], 16;

	// end inline asm
	mul.wide.s32 	%rd226, %r9543, 2;
	add.s64 	%rd59, %rd14, %rd226;
	// begin inline asm
	cp.async.ca.shared.global [%r10], [%rd59], 16;

	// end inline asm
	add.s64 	%rd60, %rd59, %rd1;
	// begin inline asm
	cp.async.ca.shared.global [%r553], [%rd60], 16;

	// end inline asm
	add.s64 	%rd61, %rd60, %rd1;
	// begin inline asm
	cp.async.ca.shared.global [%r554], [%rd61], 16;

	// end inline asm
	add.s64 	%rd62, %rd61, %rd1;
	// begin inline asm
	cp.async.ca.shared.global [%r555], [%rd62], 16;

	// end inline asm
	wmma.load.a.sync.aligned.row.m16n16k16.shared.f16 	{%r2164, %r2165, %r2166, %r2167, %r2168, %r2169, %r2170, %r2171}, [%r1124], %r852;
	wmma.load.a.sync.aligned.row.m16n16k16.shared.f16 	{%r2172, %r2173, %r2174, %r2175, %r2176, %r2177, %r2178, %r2179}, [%r1133], %r852;
	wmma.load.a.sync.aligned.row.m16n16k16.shared.f16 	{%r2180, %r2181, %r2182, %r2183, %r2184, %r2185, %r2186, %r2187}, [%r1142], %r852;
	wmma.load.a.sync.aligned.row.m16n16k16.shared.f16 	{%r2188, %r2189, %r2190, %r2191, %r2192, %r2193, %r2194, %r2195}, [%r1151], %r852;
	wmma.load.a.sync.aligned.row.m16n16k16.shared.f16 	{%r2196, %r2197, %r2198, %r2199, %r2200, %r2201, %r2202, %r2203}, [%r1160], %r852;
	wmma.load.a.sync.aligned.row.m16n16k16.shared.f16 	{%r2204, %r2205, %r2206, %r2207, %r2208, %r2209, %r2210, %r2211}, [%r1169], %r852;
	wmma.load.a.sync.aligned.row.m16n16k16.shared.f16 	{%r2212, %r2213, %r2214, %r2215, %r2216, %r2217, %r2218, %r2219}, [%r1178], %r852;
	wmma.load.a.sync.aligned.row.m16n16k16.shared.f16 	{%r2220, %r2221, %r2222, %r2223, %r2224, %r2225, %r2226, %r2227}, [%r1187], %r852;
	wmma.load.b.sync.aligned.row.m16n16k16.shared.f16 	{%r2228, %r2229, %r2230, %r2231, %r2232, %r2233, %r2234, %r2235}, [%r1196], %r924;
	wmma.load.b.sync.aligned.row.m16n16k16.shared.f16 	{%r2236, %r2237, %r2238, %r2239, %r2240, %r2241, %r2242, %r2243}, [%r1205], %r924;
	wmma.load.b.sync.aligned.row.m16n16k16.shared.f16 	{%r2244, %r2245, %r2246, %r2247, %r2248, %r2249, %r2250, %r2251}, [%r1214], %r924;
	wmma.load.b.sync.aligned.row.m16n16k16.shared.f16 	{%r2252, %r2253, %r2254, %r2255, %r2256, %r2257, %r2258, %r2259}, [%r1223], %r924;
	wmma.load.b.sync.aligned.row.m16n16k16.shared.f16 	{%r2260, %r2261, %r2262, %r2263, %r2264, %r2265, %r2266, %r2267}, [%r1232], %r924;
	wmma.load.b.sync.aligned.row.m16n16k16.shared.f16 	{%r2268, %r2269, %r2270, %r2271, %r2272, %r2273, %r2274, %r2275}, [%r1241], %r924;
	wmma.load.b.sync.aligned.row.m16n16k16.shared.f16 	{%r2276, %r2277, %r2278, %r2279, %r2280, %r2281, %r2282, %r2283}, [%r1250], %r924;
	wmma.load.b.sync.aligned.row.m16n16k16.shared.f16 	{%r2284, %r2285, %r2286, %r2287, %r2288, %r2289, %r2290, %r2291}, [%r1259], %r924;
	wmma.mma.sync.aligned.row.row.m16n16k16.f16.f16 {%r2292, %r2293, %r2294, %r2295}, {%r2164, %r2165, %r2166, %r2167, %r2168, %r2169, %r2170, %r2171}, {%r2228, %r2229, %r2230, %r2231, %r2232, %r2233, %r2234, %r2235}, {%r2040, %r2041, %r2042, %r2043};
	wmma.mma.sync.aligned.row.row.m16n16k16.f16.f16 {%r2296, %r2297, %r2298, %r2299}, {%r2196, %r2197, %r2198, %r2199, %r2200, %r2201, %r2202, %r2203}, {%r2260, %r2261, %r2262, %r2263, %r2264, %r2265, %r2266, %r2267}, {%r2292, %r2293, %r2294, %r2295};
	wmma.mma.sync.aligned.row.row.m16n16k16.f16.f16 {%r2300, %r2301, %r2302, %r2303}, {%r2164, %r2165, %r2166, %r2167, %r2168, %r2169, %r2170, %r2171}, {%r2236, %r2237, %r2238, %r2239, %r2240, %r2241, %r2242, %r2243}, {%r2048, %r2049, %r2050, %r2051};
	wmma.mma.sync.aligned.row.row.m16n16k16.f16.f16 {%r2304, %r2305, %r2306, %r2307}, {%r2196, %r2197, %r2198, %r2199, %r2200, %r2201, %r2202, %r2203}, {%r2268, %r2269, %r2270, %r2271, %r2272, %r2273, %r2274, %r2275}, {%r2300, %r2301, %r2302, %r2303};
	wmma.mma.sync.aligned.row.row.m16n16k16.f16.f16 {%r2308, %r2309, %r2310, %r2311}, {%r2164, %r2165, %r2166, %r2167, %r2168, %r2169, %r2170, %r2171}, {%r2244, %r2245, %r2246, %r2247, %r2248, %r2249, %r2250, %r2251}, {%r2056, %r2057, %r2058, %r2059};
	wmma.mma.sync.aligned.row.row.m16n16k16.f16.f16 {%r2312, %r2313, %r2314, %r2315}, {%r2196, %r2197, %r2198, %r2199, %r2200, %r2201, %r2202, %r2203}, {%r2276, %r2277, %r2278, %r2279, %r2280, %r2281, %r2282, %r2283}, {%r2308, %r2309, %r2310, %r2311};
	wmma.mma.sync.aligned.row.row.m16n16k16.f16.f16 {%r2316, %r2317, %r2318, %r2319}, {%r2164, %r2165, %r2166, %r2167, %r2168, %r2169, %r2170, %r2171}, {%r2252, %r2253, %r2254, %r2255, %r2256, %r2257, %r2258, %r2259}, {%r2064, %r2065, %r2066, %r2067};
	wmma.mma.sync.aligned.row.row.m16n16k16.f16.f16 {%r2320, %r2321, %r2322, %r2323}, {%r2196, %r2197, %r2198, %r2199, %r2200, %r2201, %r2202, %r2203}, {%r2284, %r2285, %r2286, %r2287, %r2288, %r2289, %r2290, %r2291}, {%r2316, %r2317, %r2318, %r2319};
	wmma.mma.sync.aligned.row.row.m16n16k16.f16.f16 {%r2324, %r2325, %r2326, %r2327}, {%r2172, %r2173, %r2174, %r2175, %r2176, %r2177, %r2178, %r2179}, {%r2228, %r2229, %r2230, %r2231, %r2232, %r2233, %r2234, %r2235}, {%r2072, %r2073, %r2074, %r2075};
	wmma.mma.sync.aligned.row.row.m16n16k16.f16.f16 {%r2328, %r2329, %r2330, %r2331}, {%r2204, %r2205, %r2206, %r2207, %r2208, %r2209, %r2210, %r2211}, {%r2260, %r2261, %r2262, %r2263, %r2264, %r2265, %r2266, %r2267}, {%r2324, %r2325, %r2326, %r2327};
	wmma.mma.sync.aligned.row.row.m16n16k16.f16.f16 {%r2332, %r2333, %r2334, %r2335}, {%r2172, %r2173, %r2174, %r2175, %r2176, %r2177, %r2178, %r2179}, {%r2236, %r2237, %r2238, %r2239, %r2240, %r2241, %r2242, %r2243}, {%r2080, %r2081, %r2082, %r2083};
	wmma.mma.sync.aligned.row.row.m16n16k16.f16.f16 {%r2336, %r2337, %r2338, %r2339}, {%r2204, %r2205, %r2206, %r2207, %r2208, %r2209, %r2210, %r2211}, {%r2268, %r2269, %r2270, %r2271, %r2272, %r2273, %r2274, %r2275}, {%r2332, %r2333, %r2334, %r2335};
	wmma.mma.sync.aligned.row.row.m16n16k16.f16.f16 {%r2340, %r2341, %r2342, %r2343}, {%r2172, %r2173, %r2174, %r2175, %r2176, %r2177, %r2178, %r2179}, {%r2244, %r2245, %r2246, %r2247, %r2248, %r2249, %r2250, %r2251}, {%r2088, %r2089, %r2090, %r2091};
	wmma.mma.sync.aligned.row.row.m16n16k16.f16.f16 {%r2344, %r2345, %r2346, %r2347}, {%r2204, %r2205, %r2206, %r2207, %r2208, %r2209, %r2210, %r2211}, {%r2276, %r2277, %r2278, %r2279, %r2280, %r2281, %r2282, %r2283}, {%r2340, %r2341, %r2342, %r2343};
	wmma.mma.sync.aligned.row.row.m16n16k16.f16.f16 {%r2348, %r2349, %r2350, %r2351}, {%r2172, %r2173, %r2174, %r2175, %r2176, %r2177, %r2178, %r2179}, {%r2252, %r2253, %r2254, %r2255, %r2256, %r2257, %r2258, %r2259}, {%r2096, %r2097, %r2098, %r2099};
	wmma.mma.sync.aligned.row.row.m16n16k16.f16.f16 {%r2352, %r2353, %r2354, %r2355}, {%r2204, %r2205, %r2206, %r2207, %r2208, %r2209, %r2210, %r2211}, {%r2284, %r2285, %r2286, %r2287, %r2288, %r2289, %r2290, %r2291}, {%r2348, %r2349, %r2350, %r2351};
	wmma.mma.sync.aligned.row.row.m16n16k16.f16.f16 {%r2356, %r2357, %r2358, %r2359}, {%r2180, %r2181, %r2182, %r2183, %r2184, %r2185, %r2186, %r2187}, {%r2228, %r2229, %r2230, %r2231, %r2232, %r2233, %r2234, %r2235}, {%r2104, %r2105, %r2106, %r2107};
	wmma.mma.sync.aligned.row.row.m16n16k16.f16.f16 {%r2360, %r2361, %r2362, %r2363}, {%r2212, %r2213, %r2214, %r2215, %r2216, %r2217, %r2218, %r2219}, {%r2260, %r2261, %r2262, %r2263, %r2264, %r2265, %r2266, %r2267}, {%r2356, %r2357, %r2358, %r2359};
	wmma.mma.sync.aligned.row.row.m16n16k16.f16.f16 {%r2364, %r2365, %r2366, %r2367}, {%r2180, %r2181, %r2182, %r2183, %r2184, %r2185, %r2186, %r2187}, {%r2236, %r2237, %r2238, %r2239, %r2240, %r2241, %r2242, %r2243}, {%r2112, %r2113, %r2114, %r2115};
	wmma.mma.sync.aligned.row.row.m16n16k16.f16.f16 {%r2368, %r2369, %r2370, %r2371}, {%r2212, %r2213, %r2214, %r2215, %r2216, %r2217, %r2218, %r2219}, {%r2268, %r2269, %r2270, %r2271, %r2272, %r2273, %r2274, %r2275}, {%r2364, %r2365, %r2366, %r2367};
	wmma.mma.sync.aligned.row.row.m16n16k16.f16.f16 {%r2372, %r2373, %r2374, %r2375}, {%r2180, %r2181, %r2182, %r2183, %r2184, %r2185, %r2186, %r2187}, {%r2244, %r2245, %r2246, %r2247, %r2248, %r2249, %r2250, %r2251}, {%r2120, %r2121, %r2122, %r2123};
	wmma.mma.sync.aligned.row.row.m16n16k16.f16.f16 {%r2376, %r2377, %r2378, %r2379}, {%r2212, %r2213, %r2214, %r2215, %r2216, %r2217, %r2218, %r2219}, {%r2276, %r2277, %r2278, %r2279, %r2280, %r2281, %r2282, %r2283}, {%r2372, %r2373, %r2374, %r2375};
	wmma.mma.sync.aligned.row.row.m16n16k16.f16.f16 {%r2380, %r2381, %r2382, %r2383}, {%r2180, %r2181, %r2182, %r2183, %r2184, %r2185, %r2186, %r2187}, {%r2252, %r2253, %r2254, %r2255, %r2256, %r2257, %r2258, %r2259}, {%r2128, %r2129, %r2130, %r2131};
	wmma.mma.sync.aligned.row.row.m16n16k16.f16.f16 {%r2384, %r2385, %r2386, %r2387}, {%r2212, %r2213, %r2214, %r2215, %r2216, %r2217, %r2218, %r2219}, {%r2284, %r2285, %r2286, %r2287, %r2288, %r2289, %r2290, %r2291}, {%r2380, %r2381, %r2382, %r2383};
	wmma.mma.sync.aligned.row.row.m16n16k16.f16.f16 {%r2388, %r2389, %r2390, %r2391}, {%r2188, %r2189, %r2190, %r2191, %r2192, %r2193, %r2194, %r2195}, {%r2228, %r2229, %r2230, %r2231, %r2232, %r2233, %r2234, %r2235}, {%r2136, %r2137, %r2138, %r2139};
	wmma.mma.sync.aligned.row.row.m16n16k16.f16.f16 {%r2392, %r2393, %r2394, %r2395}, {%r2220, %r2221, %r2222, %r2223, %r2224, %r2225, %r2226, %r2227}, {%r2260, %r2261, %r2262, %r2263, %r2264, %r2265, %r2266, %r2267}, {%r2388, %r2389, %r2390, %r2391};
	wmma.mma.sync.aligned.row.row.m16n16k16.f16.f16 {%r2396, %r2397, %r2398, %r2399}, {%r2188, %r2189, %r2190, %r2191, %r2192, %r2193, %r2194, %r2195}, {%r2236, %r2237, %r2238, %r2239, %r2240, %r2241, %r2242, %r2243}, {%r2144, %r2145, %r2146, %r2147};
	wmma.mma.sync.aligned.row.row.m16n16k16.f16.f16 {%r2400, %r2401, %r2402, %r2403}, {%r2220, %r2221, %r2222, %r2223, %r2224, %r2225, %r2226, %r2227}, {%r2268, %r2269, %r2270, %r2271, %r2272, %r2273, %r2274, %r2275}, {%r2396, %r2397, %r2398, %r2399};
	wmma.mma.sync.aligned.row.row.m16n16k16.f16.f16 {%r2404, %r2405, %r2406, %r2407}, {%r2188, %r2189, %r2190, %r2191, %r2192, %r2193, %r2194, %r2195}, {%r2244, %r2245, %r2246, %r2247, %r2248, %r2249, %r2250, %r2251}, {%r2152, %r2153, %r2154, %r2155};
	wmma.mma.sync.aligned.row.row.m16n16k16.f16.f16 {%r2408, %r2409, %r2410, %r2411}, {%r2220, %r2221, %r2222, %r2223, %r2224, %r2225, %r2226, %r2227}, {%r2276, %r2277, %r2278, %r2279, %r2280, %r2281, %r2282, %r2283}, {%r2404, %r2405, %r2406, %r2407};
	wmma.mma.sync.aligned.row.row.m16n16k16.f16.f16 {%r2412, %r2413, %r2414, %r2415}, {%r2188, %r2189, %r2190, %r2191, %r2192, %r2193, %r2194, %r2195}, {%r2252, %r2253, %r2254, %r2255, %r2256, %r2257, %r2258, %r2259}, {%r2160, %r2161, %r2162, %r2163};
	wmma.mma.sync.aligned.row.row.m16n16k16.f16.f16 {%r2416, %r2417, %r2418, %r2419}, {%r2220, %r2221, %r2222, %r2223, %r2224, %r2225, %r2226, %r2227}, {%r2284, %r2285, %r2286, %r2287, %r2288, %r2289, %r2290, %r2291}, {%r2412, %r2413, %r2414, %r2415};
	// begin inline asm
	cp.async.commit_group;

	// end inline asm
	// begin inline asm
	cp.async.wait_group 0;

	// end inline asm
	bar.sync 	0;
	add.s64 	%rd63, %rd288, -576;
	// begin inline asm
	cp.async.ca.shared.global [%r645], [%rd63], 16;

	// end inline asm
	add.s64 	%rd64, %rd220, 448;
	// begin inline asm
	cp.async.ca.shared.global [%r646], [%rd64], 16;

	// end inline asm
	mul.wide.s32 	%rd227, %r9544, 2;
	add.s64 	%rd65, %rd14, %rd227;
	// begin inline asm
	cp.async.ca.shared.global [%r827], [%rd65], 16;

	// end inline asm
	add.s64 	%rd66, %rd65, %rd1;
	// begin inline asm
	cp.async.ca.shared.global [%r828], [%rd66], 16;

	// end inline asm
	add.s64 	%rd67, %rd66, %rd1;
	// begin inline asm
	cp.async.ca.shared.global [%r25], [%rd67], 16;

	// end inline asm
	add.s64 	%rd68, %rd67, %rd1;
	// begin inline asm
	cp.async.ca.shared.global [%r26], [%rd68], 16;

	// end inline asm
	wmma.load.a.sync.aligned.row.m16n16k16.shared.f16 	{%r2420, %r2421, %r2422, %r2423, %r2424, %r2425, %r2426, %r2427}, [%r27], %r852;
	wmma.load.a.sync.aligned.row.m16n16k16.shared.f16 	{%r2428, %r2429, %r2430, %r2431, %r2432, %r2433, %r2434, %r2435}, [%r861], %r852;
	wmma.load.a.sync.aligned.row.m16n16k16.shared.f16 	{%r2436, %r2437, %r2438, %r2439, %r2440, %r2441, %r2442, %r2443}, [%r870], %r852;
	wmma.load.a.sync.aligned.row.m16n16k16.shared.f16 	{%r2444, %r2445, %r2446, %r2447, %r2448, %r2449, %r2450, %r2451}, [%r879], %r852;
	wmma.load.a.sync.aligned.row.m16n16k16.shared.f16 	{%r2452, %r2453, %r2454, %r2455, %r2456, %r2457, %r2458, %r2459}, [%r888], %r852;
	wmma.load.a.sync.aligned.row.m16n16k16.shared.f16 	{%r2460, %r2461, %r2462, %r2463, %r2464, %r2465, %r2466, %r2467}, [%r897], %r852;
	wmma.load.a.sync.aligned.row.m16n16k16.shared.f16 	{%r2468, %r2469, %r2470, %r2471, %r2472, %r2473, %r2474, %r2475}, [%r906], %r852;
	wmma.load.a.sync.aligned.row.m16n16k16.shared.f16 	{%r2476, %r2477, %r2478, %r2479, %r2480, %r2481, %r2482, %r2483}, [%r915], %r852;
	wmma.load.b.sync.aligned.row.m16n16k16.shared.f16 	{%r2484, %r2485, %r2486, %r2487, %r2488, %r2489, %r2490, %r2491}, [%r28], %r924;
	wmma.load.b.sync.aligned.row.m16n16k16.shared.f16 	{%r2492, %r2493, %r2494, %r2495, %r2496, %r2497, %r2498, %r2499}, [%r933], %r924;
	wmma.load.b.sync.aligned.row.m16n16k16.shared.f16 	{%r2500, %r2501, %r2502, %r2503, %r2504, %r2505, %r2506, %r2507}, [%r942], %r924;
	wmma.load.b.sync.aligned.row.m16n16k16.shared.f16 	{%r2508, %r2509, %r2510, %r2511, %r2512, %r2513, %r2514, %r2515}, [%r951], %r924;
	wmma.load.b.sync.aligned.row.m16n16k16.shared.f16 	{%r2516, %r2517, %r2518, %r2519, %r2520, %r2521, %r2522, %r2523}, [%r960], %r924;
	wmma.load.b.sync.aligned.row.m16n16k16.shared.f16 	{%r2524, %r2525, %r2526, %r2527, %r2528, %r2529, %r2530, %r2531}, [%r969], %r924;
	wmma.load.b.sync.aligned.row.m16n16k16.shared.f16 	{%r2532, %r2533, %r2534, %r2535, %r2536, %r2537, %r2538, %r2539}, [%r978], %r924;
	wmma.load.b.sync.aligned.row.m16n16k16.shared.f16 	{%r2540, %r2541, %r2542, %r2543, %r2544, %r2545, %r2546, %r2547}, [%r987], %r924;
	wmma.mma.sync.aligned.row.row.m16n16k16.f16.f16 {%r2548, %r2549, %r2550, %r2551}, {%r2420, %r2421, %r2422, %r2423, %r2424, %r2425, %r2426, %r2427}, {%r2484, %r2485, %r2486, %r2487, %r2488, %r2489, %r2490, %r2491}, {%r2296, %r2297, %r2298, %r2299};
	wmma.mma.sync.aligned.row.row.m16n16k16.f16.f16 {%r2552, %r2553, %r2554, %r2555}, {%r2452, %r2453, %r2454, %r2455, %r2456, %r2457, %r2458, %r2459}, {%r2516, %r2517, %r2518, %r2519, %r2520, %r2521, %r2522, %r2523}, {%r2548, %r2549, %r2550, %r2551};
	wmma.mma.sync.aligned.row.row.m16n16k16.f16.f16 {%r2556, %r2557, %r2558, %r2559}, {%r2420, %r2421, %r2422, %r2423, %r2424, %r2425, %r2426, %r2427}, {%r2492, %r2493, %r2494, %r2495, %r2496, %r2497, %r2498, %r2499}, {%r2304, %r2305, %r2306, %r2307};
	wmma.mma.sync.aligned.row.row.m16n16k16.f16.f16 {%r2560, %r2561, %r2562, %r2563}, {%r2452, %r2453, %r2454, %r2455, %r2456, %r2457, %r2458, %r2459}, {%r2524, %r2525, %r2526, %r2527, %r2528, %r2529, %r2530, %r2531}, {%r2556, %r2557, %r2558, %r2559};
	wmma.mma.sync.aligned.row.row.m16n16k16.f16.f16 {%r2564, %r2565, %r2566, %r2567}, {%r2420, %r2421, %r2422, %r2423, %r2424, %r2425, %r2426, %r2427}, {%r2500, %r2501, %r2502, %r2503, %r2504, %r2505, %r2506, %r2507}, {%r2312, %r2313, %r2314, %r2315};
	wmma.mma.sync.aligned.row.row.m16n16k16.f16.f16 {%r2568, %r2569, %r2570, %r2571}, {%r2452, %r2453, %r2454, %r2455, %r2456, %r2457, %r2458, %r2459}, {%r2532, %r2533, %r2534, %r2535, %r2536, %r2537, %r2538, %r2539}, {%r2564, %r2565, %r2566, %r2567};
	wmma.mma.sync.aligned.row.row.m16n16k16.f16.f16 {%r2572, %r2573, %r2574, %r2575}, {%r2420, %r2421, %r2422, %r2423, %r2424, %r2425, %r2426, %r2427}, {%r2508, %r2509, %r2510, %r2511, %r2512, %r2513, %r2514, %r2515}, {%r2320, %r2321, %r2322, %r2323};
	wmma.mma.sync.aligned.row.row.m16n16k16.f16.f16 {%r2576, %r2577, %r2578, %r2579}, {%r2452, %r2453, %r2454, %r2455, %r2456, %r2457, %r2458, %r2459}, {%r2540, %r2541, %r2542, %r2543, %r2544, %r2545, %r2546, %r2547}, {%r2572, %r2573, %r2574, %r2575};
	wmma.mma.sync.aligned.row.row.m16n16k16.f16.f16 {%r2580, %r2581, %r2582, %r2583}, {%r2428, %r2429, %r2430, %r2431, %r2432, %r2433, %r2434, %r2435}, {%r2484, %r2485, %r2486, %r2487, %r2488, %r2489, %r2490, %r2491}, {%r2328, %r2329, %r2330, %r2331};
	wmma.mma.sync.aligned.row.row.m16n16k16.f16.f16 {%r2584, %r2585, %r2586, %r2587}, {%r2460, %r2461, %r2462, %r2463, %r2464, %r2465, %r2466, %r2467}, {%r2516, %r2517, %r2518, %r2519, %r2520, %r2521, %r2522, %r2523}, {%r2580, %r2581, %r2582, %r2583};
	wmma.mma.sync.aligned.row.row.m16n16k16.f16.f16 {%r2588, %r2589, %r2590, %r2591}, {%r2428, %r2429, %r2430, %r2431, %r2432, %r2433, %r2434, %r2435}, {%r2492, %r2493, %r2494, %r2495, %r2496, %r2497, %r2498, %r2499}, {%r2336, %r2337, %r2338, %r2339};
	wmma.mma.sync.aligned.row.row.m16n16k16.f16.f16 {%r2592, %r2593, %r2594, %r2595}, {%r2460, %r2461, %r2462, %r2463, %r2464, %r2465, %r2466, %r2467}, {%r2524, %r2525, %r2526, %r2527, %r2528, %r2529, %r2530, %r2531}, {%r2588, %r2589, %r2590, %r2591};
	wmma.mma.sync.aligned.row.row.m16n16k16.f16.f16 {%r2596, %r2597, %r2598, %r2599}, {%r2428, %r2429, %r2430, %r2431, %r2432, %r2433, %r2434, %r2435}, {%r2500, %r2501, %r2502, %r2503, %r2504, %r2505, %r2506, %r2507}, {%r2344, %r2345, %r2346, %r2347};
	wmma.mma.sync.aligned.row.row.m16n16k16.f16.f16 {%r2600, %r2601, %r2602, %r2603}, {%r2460, %r2461, %r2462, %r2463, %r2464, %r2465, %r2466, %r2467}, {%r2532, %r2533, %r2534, %r2535, %r2536, %r2537, %r2538, %r2539}, {%r2596, %r2597, %r2598, %r2599};
	wmma.mma.sync.aligned.row.row.m16n16k16.f16.f16 {%r2604, %r2605, %r2606, %r2607}, {%r2428, %r2429, %r2430, %r2431, %r2432, %r2433, %r2434, %r2435}, {%r2508, %r2509, %r2510, %r2511, %r2512, %r2513, %r2514, %r2515}, {%r2352, %r2353, %r2354, %r2355};
	wmma.mma.sync.aligned.row.row.m16n16k16.f16.f16 {%r2608, %r2609, %r2610, %r2611}, {%r2460, %r2461, %r2462, %r2463, %r2464, %r2465, %r2466, %r2467}, {%r2540, %r2541, %r2542, %r2543, %r2544, %r2545, %r2546, %r2547}, {%r2604, %r2605, %r2606, %r2607};
	wmma.mma.sync.aligned.row.row.m16n16k16.f16.f16 {%r2612, %r2613, %r2614, %r2615}, {%r2436, %r2437, %r2438, %r2439, %r2440, %r2441, %r2442, %r2443}, {%r2484, %r2485, %r2486, %r2487, %r2488, %r2489, %r2490, %r2491}, {%r2360, %r2361, %r2362, %r2363};
	wmma.mma.sync.aligned.row.row.m16n16k16.f16.f16 {%r2616, %r2617, %r2618, %r2619}, {%r2468, %r2469, %r2470, %r2471, %r2472, %r2473, %r2474, %r2475}, {%r2516, %r2517, %r2518, %r2519, %r2520, %r2521, %r2522, %r2523}, {%r2612, %r2613, %r2614, %r2615};
	wmma.mma.sync.aligned.row.row.m16n16k16.f16.f16 {%r2620, %r2621, %r2622, %r2623}, {%r2436, %r2437, %r2438, %r2439, %r2440, %r2441, %r2442, %r2443}, {%r2492, %r2493, %r2494, %r2495, %r2496, %r2497, %r2498, %r2499}, {%r2368, %r2369, %r2370, %r2371};
	wmma.mma.sync.aligned.row.row.m16n16k16.f16.f16 {%r2624, %r2625, %r2626, %r2627}, {%r2468, %r2469, %r2470, %r2471, %r2472, %r2473, %r2474, %r2475}, {%r2524, %r2525, %r2526, %r2527, %r2528, %r2529, %r2530, %r2531}, {%r2620, %r2621, %r2622, %r2623};
	wmma.mma.sync.aligned.row.row.m16n16k16.f16.f16 {%r2628, %r2629, %r2630, %r2631}, {%r2436, %r2437, %r2438, %r2439, %r2440, %r2441, %r2442, %r2443}, {%r2500, %r2501, %r2502, %r2503, %r2504, %r2505, %r2506, %r2507}, {%r2376, %r2377, %r2378, %r2379};
	wmma.mma.sync.aligned.row.row.m16n16k16.f16.f16 {%r2632, %r2633, %r2634, %r2635}, {%r2468, %r2469, %r2470, %r2471, %r2472, %r2473, %r2474, %r2475}, {%r2532, %r2533, %r2534, %r2535, %r2536, %r2537, %r2538, %r2539}, {%r2628, %r2629, %r2630, %r2631};
	wmma.mma.sync.aligned.row.row.m16n16k16.f16.f16 {%r2636, %r2637, %r2638, %r2639}, {%r2436, %r2437, %r2438, %r2439, %r2440, %r2441, %r2442, %r2443}, {%r2508, %r2509, %r2510, %r2511, %r2512, %r2513, %r2514, %r2515}, {%r2384, %r2385, %r2386, %r2387};
	wmma.mma.sync.aligned.row.row.m16n16k16.f16.f16 {%r2640, %r2641, %r2642, %r2643}, {%r2468, %r2469, %r2470, %r2471, %r2472, %r2473, %r2474, %r2475}, {%r2540, %r2541, %r2542, %r2543, %r2544, %r2545, %r2546, %r2547}, {%r2636, %r2637, %r2638, %r2639};
	wmma.mma.sync.aligned.row.row.m16n16k16.f16.f16 {%r2644, %r2645, %r2646, %r2647}, {%r2444, %r2445, %r2446, %r2447, %r2448, %r2449, %r2450, %r2451}, {%r2484, %r2485, %r2486, %r2487, %r2488, %r2489, %r2490, %r2491}, {%r2392, %r2393, %r2394, %r2395};
	wmma.mma.sync.aligned.row.row.m16n16k16.f16.f16 {%r2648, %r2649, %r2650, %r2651}, {%r2476, %r2477, %r2478, %r2479, %r2480, %r2481, %r2482, %r2483}, {%r2516, %r2517, %r2518, %r2519, %r2520, %r2521, %r2522, %r2523}, {%r2644, %r2645, %r2646, %r2647};
	wmma.mma.sync.aligned.row.row.m16n16k16.f16.f16 {%r2652, %r2653, %r2654, %r2655}, {%r2444, %r2445, %r2446, %r2447, %r2448, %r2449, %r2450, %r2451}, {%r2492, %r2493, %r2494, %r2495, %r2496, %r2497, %r2498, %r2499}, {%r2400, %r2401, %r2402, %r2403};
	wmma.mma.sync.aligned.row.row.m16n16k16.f16.f16 {%r2656, %r2657, %r2658, %r2659}, {%r2476, %r2477, %r2478, %r2479, %r2480, %r2481, %r2482, %r2483}, {%r2524, %r2525, %r2526, %r2527, %r2528, %r2529, %r2530, %r2531}, {%r2652, %r2653, %r2654, %r2655};
	wmma.mma.sync.aligned.row.row.m16n16k16.f16.f16 {%r2660, %r2661, %r2662, %r2663}, {%r2444, %r2445, %r2446, %r2447, %r2448, %r2449, %r2450, %r2451}, {%r2500, %r2501, %r2502, %r2503, %r2504, %r2505, %r2506, %r2507}, {%r2408, %r2409, %r2410, %r2411};
	wmma.mma.sync.aligned.row.row.m16n16k16.f16.f16 {%r2664, %r2665, %r2666, %r2667}, {%r2476, %r2477, %r2478, %r2479, %r2480, %r2481, %r2482, %r2483}, {%r2532, %r2533, %r2534, %r2535, %r2536, %r2537, %r2538, %r2539}, {%r2660, %r2661, %r2662, %r2663};
	wmma.mma.sync.aligned.row.row.m16n16k16.f16.f16 {%r2668, %r2669, %r2670, %r2671}, {%r2444, %r2445, %r2446, %r2447, %r2448, %r2449, %r2450, %r2451}, {%r2508, %r2509, %r2510, %r2511, %r2512, %r2513, %r2514, %r2515}, {%r2416, %r2417, %r2418, %r2419};
	wmma.mma.sync.aligned.row.row.m16n16k16.f16.f16 {%r2672, %r2673, %r2674, %r2675}, {%r2476, %r2477, %r2478, %r2479, %r2480, %r2481, %r2482, %r2483}, {%r2540, %r2541, %r2542, %r2543, %r2544, %r2545, %r2546, %r2547}, {%r2668, %r2669, %r2670, %r2671};
	// begin inline asm
	cp.async.commit_group;

	// end inline asm
	// begin inline asm
	cp.async.wait_group 0;

	// end inline asm
	bar.sync 	0;
	add.s64 	%rd69, %rd288, -512;
	// begin inline asm
	cp.async.ca.shared.global [%r550], [%rd69], 16;

	// end inline asm
	add.s64 	%rd70, %rd220, 512;
	// begin inline asm
	cp.async.ca.shared.global [%r8], [%rd70], 16;

	// end inline asm
	mul.wide.s32 	%rd228, %r9545, 2;
	add.s64 	%rd71, %rd14, %rd228;
	// begin inline asm
	cp.async.ca.shared.global [%r10], [%rd71], 16;

	// end inline asm
	add.s64 	%rd72, %rd71, %rd1;
	// begin inline asm
	cp.async.ca.shared.global [%r553], [%rd72], 16;

	// end inline asm
	add.s64 	%rd73, %rd72, %rd1;
	// begin inline asm
	cp.async.ca.shared.global [%r554], [%rd73], 16;

	// end inline asm
	add.s64 	%rd74, %rd73, %rd1;
	// begin inline asm
	cp.async.ca.shared.global [%r555], [%rd74], 16;

	// end inline asm
	wmma.load.a.sync.aligned.row.m16n16k16.shared.f16 	{%r2676, %r2677, %r2678, %r2679, %r2680, %r2681, %r2682, %r2683}, [%r1124], %r852;
	wmma.load.a.sync.aligned.row.m16n16k16.shared.f16 	{%r2684, %r2685, %r2686, %r2687, %r2688, %r2689, %r2690, %r2691}, [%r1133], %r852;
	wmma.load.a.sync.aligned.row.m16n16k16.shared.f16 	{%r2692, %r2693, %r2694, %r2695, %r2696, %r2697, %r2698, %r2699}, [%r1142], %r852;
	wmma.load.a.sync.aligned.row.m16n16k16.shared.f16 	{%r2700, %r2701, %r2702, %r2703, %r2704, %r2705, %r2706, %r2707}, [%r1151], %r852;
	wmma.load.a.sync.aligned.row.m16n16k16.shared.f16 	{%r2708, %r2709, %r2710, %r2711, %r2712, %r2713, %r2714, %r2715}, [%r1160], %r852;
	wmma.load.a.sync.aligned.row.m16n16k16.shared.f16 	{%r2716, %r2717, %r2718, %r2719, %r2720, %r2721, %r2722, %r2723}, [%r1169], %r852;
	wmma.load.a.sync.aligned.row.m16n16k16.shared.f16 	{%r2724, %r2725, %r2726, %r2727, %r2728, %r2729, %r2730, %r2731}, [%r1178], %r852;
	wmma.load.a.sync.aligned.row.m16n16k16.shared.f16 	{%r2732, %r2733, %r2734, %r2735, %r2736, %r2737, %r2738, %r2739}, [%r1187], %r852;
	wmma.load.b.sync.aligned.row.m16n16k16.shared.f16 	{%r2740, %r2741, %r2742, %r2743, %r2744, %r2745, %r2746, %r2747}, [%r1196], %r924;
	wmma.load.b.sync.aligned.row.m16n16k16.shared.f16 	{%r2748, %r2749, %r2750, %r2751, %r2752, %r2753, %r2754, %r2755}, [%r1205], %r924;
	wmma.load.b.sync.aligned.row.m16n16k16.shared.f16 	{%r2756, %r2757, %r2758, %r2759, %r2760, %r2761, %r2762, %r2763}, [%r1214], %r924;
	wmma.load.b.sync.aligned.row.m16n16k16.shared.f16 	{%r2764, %r2765, %r2766, %r2767, %r2768, %r2769, %r2770, %r2771}, [%r1223], %r924;
	wmma.load.b.sync.aligned.row.m16n16k16.shared.f16 	{%r2772, %r2773, %r2774, %r2775, %r2776, %r2777, %r2778, %r2779}, [%r1232], %r924;
	wmma.load.b.sync.aligned.row.m16n16k16.shared.f16 	{%r2780, %r2781, %r2782, %r2783, %r2784, %r2785, %r2786, %r2787}, [%r1241], %r924;
	wmma.load.b.sync.aligned.row.m16n16k16.shared.f16 	{%r2788, %r2789, %r2790, %r2791, %r2792, %r2793, %r2794, %r2795}, [%r1250], %r924;
	wmma.load.b.sync.aligned.row.m16n16k16.shared.f16 	{%r2796, %r2797, %r2798, %r2799, %r2800, %r2801, %r2802, %r2803}, [%r1259], %r924;
	wmma.mma.sync.aligned.row.row.m16n16k16.f16.f16 {%r2804, %r2805, %r2806, %r2807}, {%r2676, %r2677, %r2678, %r2679, %r2680, %r2681, %r2682, %r2683}, {%r2740, %r2741, %r2742, %r2743, %r2744, %r2745, %r2746, %r2747}, {%r2552, %r2553, %r2554, %r2555};
	wmma.mma.sync.aligned.row.row.m16n16k16.f16.f16 {%r2808, %r2809, %r2810, %r2811}, {%r2708, %r2709, %r2710, %r2711, %r2712, %r2713, %r2714, %r2715}, {%r2772, %r2773, %r2774, %r2775, %r2776, %r2777, %r2778, %r2779}, {%r2804, %r2805, %r2806, %r2807};
	wmma.mma.sync.aligned.row.row.m16n16k16.f16.f16 {%r2812, %r2813, %r2814, %r2815}, {%r2676, %r2677, %r2678, %r2679, %r2680, %r2681, %r2682, %r2683}, {%r2748, %r2749, %r2750, %r2751, %r2752, %r2753, %r2754, %r2755}, {%r2560, %r2561, %r2562, %r2563};
	wmma.mma.sync.aligned.row.row.m16n16k16.f16.f16 {%r2816, %r2817, %r2818, %r2819}, {%r2708, %r2709, %r2710, %r2711, %r2712, %r2713, %r2714, %r2715}, {%r2780, %r2781, %r2782, %r2783, %r2784, %r2785, %r2786, %r2787}, {%r2812, %r2813, %r2814, %r2815};
	wmma.mma.sync.aligned.row.row.m16n16k16.f16.f16 {%r2820, %r2821, %r2822, %r2823}, {%r2676, %r2677, %r2678, %r2679, %r2680, %r2681, %r2682, %r2683}, {%r2756, %r2757, %r2758, %r2759, %r2760, %r2761, %r2762, %r2763}, {%r2568, %r2569, %r2570, %r2571};
	wmma.mma.sync.aligned.row.row.m16n16k16.f16.f16 {%r2824, %r2825, %r2826, %r2827}, {%r2708, %r2709, %r2710, %r2711, %r2712, %r2713, %r2714, %r2715}, {%r2788, %r2789, %r2790, %r2791, %r2792, %r2793, %r2794, %r2795}, {%r2820, %r2821, %r2822, %r2823};
	wmma.mma.sync.aligned.row.row.m16n16k16.f16.f16 {%r2828, %r2829, %r2830, %r2831}, {%r2676, %r2677, %r2678, %r2679, %r2680, %r2681, %r2682, %r2683}, {%r2764, %r2765, %r2766, %r2767, %r2768, %r2769, %r2770, %r2771}, {%r2576, %r2577, %r2578, %r2579};
	wmma.mma.sync.aligned.row.row.m16n16k16.f16.f16 {%r2832, %r2833, %r2834, %r2835}, {%r2708, %r2709, %r2710, %r2711, %r2712, %r2713, %r2714, %r2715}, {%r2796, %r2797, %r2798, %r2799, %r2800, %r2801, %r2802, %r2803}, {%r2828, %r2829, %r2830, %r2831};
	wmma.mma.sync.aligned.row.row.m16n16k16.f16.f16 {%r2836, %r2837, %r2838, %r2839}, {%r2684, %r2685, %r2686, %r2687, %r2688, %r2689, %r2690, %r2691}, {%r2740, %r2741, %r2742, %r2743, %r2744, %r2745, %r2746, %r2747}, {%r2584, %r2585, %r2586, %r2587};
	wmma.mma.sync.aligned.row.row.m16n16k16.f16.f16 {%r2840, %r2841, %r2842, %r2843}, {%r2716, %r2717, %r2718, %r2719, %r2720, %r2721, %r2722, %r2723}, {%r2772, %r2773, %r2774, %r2775, %r2776, %r2777, %r2778, %r2779}, {%r2836, %r2837, %r2838, %r2839};
	wmma.mma.sync.aligned.row.row.m16n16k16.f16.f16 {%r2844, %r2845, %r2846, %r2847}, {%r2684, %r2685, %r2686, %r2687, %r2688, %r2689, %r2690, %r2691}, {%r2748, %r2749, %r2750, %r2751, %r2752, %r2753, %r2754, %r2755}, {%r2592, %r2593, %r2594, %r2595};
	wmma.mma.sync.aligned.row.row.m16n16k16.f16.f16 {%r2848, %r2849, %r2850, %r2851}, {%r2716, %r2717, %r2718, %r2719, %r2720, %r2721, %r2722, %r2723}, {%r2780, %r2781, %r2782, %r2783, %r2784, %r2785, %r2786, %r2787}, {%r2844, %r2845, %r2846, %r2847};
	wmma.mma.sync.aligned.row.row.m16n16k16.f16.f16 {%r2852, %r2853, %r2854, %r2855}, {%r2684, %r2685, %r2686, %r2687, %r2688, %r2689, %r2690, %r2691}, {%r2756, %r2757, %r2758, %r2759, %r2760, %r2761, %r2762, %r2763}, {%r2600, %r2601, %r2602, %r2603};
	wmma.mma.sync.aligned.row.row.m16n16k16.f16.f16 {%r2856, %r2857, %r2858, %r2859}, {%r2716, %r2717, %r2718, %r2719, %r2720, %r2721, %r2722, %r2723}, {%r2788, %r2789, %r2790, %r2791, %r2792, %r2793, %r2794, %r2795}, {%r2852, %r2853, %r2854, %r2855};
	wmma.mma.sync.aligned.row.row.m16n16k16.f16.f16 {%r2860, %r2861, %r2862, %r2863}, {%r2684, %r2685, %r2686, %r2687, %r2688, %r2689, %r2690, %r2691}, {%r2764, %r2765, %r2766, %r2767, %r2768, %r2769, %r2770, %r2771}, {%r2608, %r2609, %r2610, %r2611};
	wmma.mma.sync.aligned.row.row.m16n16k16.f16.f16 {%r2864, %r2865, %r2866, %r2867}, {%r2716, %r2717, %r2718, %r2719, %r2720, %r2721, %r2722, %r2723}, {%r2796, %r2797, %r2798, %r2799, %r2800, %r2801, %r2802, %r2803}, {%r2860, %r2861, %r2862, %r2863};
	wmma.mma.sync.aligned.row.row.m16n16k16.f16.f16 {%r2868, %r2869, %r2870, %r2871}, {%r2692, %r2693, %r2694, %r2695, %r2696, %r2697, %r2698, %r2699}, {%r2740, %r2741, %r2742, %r2743, %r2744, %r2745, %r2746, %r2747}, {%r2616, %r2617, %r2618, %r2619};
	wmma.mma.sync.aligned.row.row.m16n16k16.f16.f16 {%r2872, %r2873, %r2874, %r2875}, {%r2724, %r2725, %r2726, %r2727, %r2728, %r2729, %r2730, %r2731}, {%r2772, %r2773, %r2774, %r2775, %r2776, %r2777, %r2778, %r2779}, {%r2868, %r2869, %r2870, %r2871};
	wmma.mma.sync.aligned.row.row.m16n16k16.f16.f16 {%r2876, %r2877, %r2878, %r2879}, {%r2692, %r2693, %r2694, %r2695, %r2696, %r2697, %r2698, %r2699}, {%r2748, %r2749, %r2750, %r2751, %r2752, %r2753, %r2754, %r2755}, {%r2624, %r2625, %r2626, %r2627};
	wmma.mma.sync.aligned.row.row.m16n16k16.f16.f16 {%r2880, %r2881, %r2882, %r2883}, {%r2724, %r2725, %r2726, %r2727, %r2728, %r2729, %r2730, %r2731}, {%r2780, %r2781, %r2782, %r2783, %r2784, %r2785, %r2786, %r2787}, {%r2876, %r2877, %r2878, %r2879};
	wmma.mma.sync.aligned.row.row.m16n16k16.f16.f16 {%r2884, %r2885, %r2886, %r2887}, {%r2692, %r2693, %r2694, %r2695, %r2696, %r2697, %r2698, %r2699}, {%r2756, %r2757, %r2758, %r2759, %r2760, %r2761, %r2762, %r2763}, {%r2632, %r2633, %r2634, %r2635};
	wmma.mma.sync.aligned.row.row.m16n16k16.f16.f16 {%r2888, %r2889, %r2890, %r2891}, {%r2724, %r2725, %r2726, %r2727, %r2728, %r2729, %r2730, %r2731}, {%r2788, %r2789, %r2790, %r2791, %r2792, %r2793, %r2794, %r2795}, {%r2884, %r2885, %r2886, %r2887};
	wmma.mma.sync.aligned.row.row.m16n16k16.f16.f16 {%r2892, %r2893, %r2894, %r2895}, {%r2692, %r2693, %r2694, %r2695, %r2696, %r2697, %r2698, %r2699}, {%r2764, %r2765, %r2766, %r2767, %r2768, %r2769, %r2770, %r2771}, {%r2640, %r2641, %r2642, %r2643};
	wmma.mma.sync.aligned.row.row.m16n16k16.f16.f16 {%r2896, %r2897, %r2898, %r2899}, {%r2724, %r2725, %r2726, %r2727, %r2728, %r2729, %r2730, %r2731}, {%r2796, %r2797, %r2798, %r2799, %r2800, %r2801, %r2802, %r2803}, {%r2892, %r2893, %r2894, %r2895};
	wmma.mma.sync.aligned.row.row.m16n16k16.f16.f16 {%r2900, %r2901, %r2902, %r2903}, {%r2700, %r2701, %r2702, %r2703, %r2704, %r2705, %r2706, %r2707}, {%r2740, %r2741, %r2742, %r2743, %r2744, %r2745, %r2746, %r2747}, {%r2648, %r2649, %r2650, %r2651};
	wmma.mma.sync.aligned.row.row.m16n16k16.f16.f16 {%r2904, %r2905, %r2906, %r2907}, {%r2732, %r2733, %r2734, %r2735, %r2736, %r2737, %r2738, %r2739}, {%r2772, %r2773, %r2774, %r2775, %r2776, %r2777, %r2778, %r2779}, {%r2900, %r2901, %r2902, %r2903};
	wmma.mma.sync.aligned.row.row.m16n16k16.f16.f16 {%r2908, %r2909, %r2910, %r2911}, {%r2700, %r2701, %r2702, %r2703, %r2704, %r2705, %r2706, %r2707}, {%r2748, %r2749, %r2750, %r2751, %r2752, %r2753, %r2754, %r2755}, {%r2656, %r2657, %r2658, %r2659};
	wmma.mma.sync.aligned.row.row.m16n16k16.f16.f16 {%r2912, %r2913, %r2914, %r2915}, {%r2732, %r2733, %r2734, %r2735, %r2736, %r2737, %r2738, %r2739}, {%r2780, %r2781, %r2782, %r2783, %r2784, %r2785, %r2786, %r2787}, {%r2908, %r2909, %r2910, %r2911};
	wmma.mma.sync.aligned.row.row.m16n16k16.f16.f16 {%r2916, %r2917, %r2918, %r2919}, {%r2700, %r2701, %r2702, %r2703, %r2704, %r2705, %r2706, %r2707}, {%r2756, %r2757, %r2758, %r2759, %r2760, %r2761, %r2762, %r2763}, {%r2664, %r2665, %r2666, %r2667};
	wmma.mma.sync.aligned.row.row.m16n16k16.f16.f16 {%r2920, %r2921, %r2922, %r2923}, {%r2732, %r2733, %r2734, %r2735, %r2736, %r2737, %r2738, %r2739}, {%r2788, %r2789, %r2790, %r2791, %r2792, %r2793, %r2794, %r2795}, {%r2916, %r2917, %r2918, %r2919};
	wmma.mma.sync.aligned.row.row.m16n16k16.f16.f16 {%r2924, %r2925, %r2926, %r2927}, {%r2700, %r2701, %r2702, %r2703, %r2704, %r2705, %r2706, %r2707}, {%r2764, %r2765, %r2766, %r2767, %r2768, %r2769, %r2770, %r2771}, {%r2672, %r2673, %r2674, %r2675};
	wmma.mma.sync.aligned.row.row.m16n16k16.f16.f16 {%r2928, %r2929, %r2930, %r2931}, {%r2732, %r2733, %r2734, %r2735, %r2736, %r2737, %r2738, %r2739}, {%r2796, %r2797, %r2798, %r2799, %r2800, %r2801, %r2802, %r2803}, {%r2924, %r2925, %r2926, %r2927};
	// begin inline asm
	cp.async.commit_group;

	// end inline asm
	// begin inline asm
	cp.async.wait_group 0;

	// end inline asm
	bar.sync 	0;
	add.s64 	%rd75, %rd288, -448;
	// begin inline asm
	cp.async.ca.shared.global [%r645], [%rd75], 16;

	// end inline asm
	add.s64 	%rd76, %rd220, 576;
	// begin inline asm
	cp.async.ca.shared.global [%r646], [%rd76], 16;

	// end inline asm
	mul.wide.s32 	%rd229, %r9546, 2;
	add.s64 	%rd77, %rd14, %rd229;
	// begin inline asm
	cp.async.ca.shared.global [%r827], [%rd77], 16;

	// end inline asm
	add.s64 	%rd78, %rd77, %rd1;
	// begin inline asm
	cp.async.ca.shared.global [%r828], [%rd78], 16;

	// end inline asm
	add.s64 	%rd79, %rd78, %rd1;
	// begin inline asm
	cp.async.ca.shared.global [%r25], [%rd79], 16;

	// end inline asm
	add.s64 	%rd80, %rd79, %rd1;
	// begin inline asm
	cp.async.ca.shared.global [%r26], [%rd80], 16;

	// end inline asm
	wmma.load.a.sync.aligned.row.m16n16k16.shared.f16 	{%r2932, %r2933, %r2934, %r2935, %r2936, %r2937, %r2938, %r2939}, [%r27], %r852;
	wmma.load.a.sync.aligned.row.m16n16k16.shared.f16 	{%r2940, %r2941, %r2942, %r2943, %r2944, %r2945, %r2946, %r2947}, [%r861], %r852;
	wmma.load.a.sync.aligned.row.m16n16k16.shared.f16 	{%r2948, %r2949, %r2950, %r2951, %r2952, %r2953, %r2954, %r2955}, [%r870], %r852;
	wmma.load.a.sync.aligned.row.m16n16k16.shared.f16 	{%r2956, %r2957, %r2958, %r2959, %r2960, %r2961, %r2962, %r2963}, [%r879], %r852;
	wmma.load.a.sync.aligned.row.m16n16k16.shared.f16 	{%r2964, %r2965, %r2966, %r2967, %r2968, %r2969, %r2970, %r2971}, [%r888], %r852;
	wmma.load.a.sync.aligned.row.m16n16k16.shared.f16 	{%r2972, %r2973, %r2974, %r2975, %r2976, %r2977, %r2978, %r2979}, [%r897], %r852;
	wmma.load.a.sync.aligned.row.m16n16k16.shared.f16 	{%r2980, %r2981, %r2982, %r2983, %r2984, %r2985, %r2986, %r2987}, [%r906], %r852;
	wmma.load.a.sync.aligned.row.m16n16k16.shared.f16 	{%r2988, %r2989, %r2990, %r2991, %r2992, %r2993, %r2994, %r2995}, [%r915], %r852;
	wmma.load.b.sync.aligned.row.m16n16k16.shared.f16 	{%r2996, %r2997, %r2998, %r2999, %r3000, %r3001, %r3002, %r3003}, [%r28], %r924;
	wmma.load.b.sync.aligned.row.m16n16k16.shared.f16 	{%r3004, %r3005, %r3006, %r3007, %r3008, %r3009, %r3010, %r3011}, [%r933], %r924;
	wmma.load.b.sync.aligned.row.m16n16k16.shared.f16 	{%r3012, %r3013, %r3014, %r3015, %r3016, %r3017, %r3018, %r3019}, [%r942], %r924;
	wmma.load.b.sync.aligned.row.m16n16k16.shared.f16 	{%r3020, %r3021, %r3022, %r3023, %r3024, %r3025, %r3026, %r3027}, [%r951], %r924;
	wmma.load.b.sync.aligned.row.m16n16k16.shared.f16 	{%r3028, %r3029, %r3030, %r3031, %r3032, %r3033, %r3034, %r3035}, [%r960], %r924;
	wmma.load.b.sync.aligned.row.m16n16k16.shared.f16 	{%r3036, %r3037, %r3038, %r3039, %r3040, %r3041, %r3042, %r3043}, [%r969], %r924;
	wmma.load.b.sync.aligned.row.m16n16k16.shared.f16 	{%r3044, %r3045, %r3046, %r3047, %r3048, %r3049, %r3050, %r3051}, [%r978], %r924;
	wmma.load.b.sync.aligned.row.m16n16k16.shared.f16 	{%r3052, %r3053, %r3054, %r3055, %r3056, %r3057, %r3058, %r3059}, [%r987], %r924;
	wmma.mma.sync.aligned.row.row.m16n16k16.f16.f16 {%r3060, %r3061, %r3062, %r3063}, {%r2932, %r2933, %r2934, %r2935, %r2936, %r2937, %r2938, %r2939}, {%r2996, %r2997, %r2998, %r2999, %r3000, %r3001, %r3002, %r3003}, {%r2808, %r2809, %r2810, %r2811};
	wmma.mma.sync.aligned.row.row.m16n16k16.f16.f16 {%r3064, %r3065, %r3066, %r3067}, {%r2964, %r2965, %r2966, %r2967, %r2968, %r2969, %r2970, %r2971}, {%r3028, %r3029, %r3030, %r3031, %r3032, %r3033, %r3034, %r3035}, {%r3060, %r3061, %r3062, %r3063};
	wmma.mma.sync.aligned.row.row.m16n16k16.f16.f16 {%r3068, %r3069, %r3070, %r3071}, {%r2932, %r2933, %r2934, %r2935, %r2936, %r2937, %r2938, %r2939}, {%r3004, %r3005, %r3006, %r3007, %r3008, %r3009, %r3010, %r3011}, {%r2816, %r2817, %r2818, %r2819};
	wmma.mma.sync.aligned.row.row.m16n16k16.f16.f16 {%r3072, %r3073, %r3074, %r3075}, {%r2964, %r2965, %r2966, %r2967, %r2968, %r2969, %r2970, %r2971}, {%r3036, %r3037, %r3038, %r3039, %r3040, %r3041, %r3042, %r3043}, {%r3068, %r3069, %r3070, %r3071};
	wmma.mma.sync.aligned.row.row.m16n16k16.f16.f16 {%r3076, %r3077, %r3078, %r3079}, {%r2932, %r2933, %r2934, %r2935, %r2936, %r2937, %r2938, %r2939}, {%r3012, %r3013, %r3014, %r3015, %r3016, %r3017, %r3018, %r3019}, {%r2824, %r2825, %r2826, %r2827};
	wmma.mma.sync.aligned.row.row.m16n16k16.f16.f16 {%r3080, %r3081, %r3082, %r3083}, {%r2964, %r2965, %r2966, %r2967, %r2968, %r2969, %r2970, %r2971}, {%r3044, %r3045, %r3046, %r3047, %r3048, %r3049, %r3050, %r3051}, {%r3076, %r3077, %r3078, %r3079};
	wmma.mma.sync.aligned.row.row.m16n16k16.f16.f16 {%r3084, %r3085, %r3086, %r3087}, {%r2932, %r2933, %r2934, %r2935, %r2936, %r2937, %r2938, %r2939}, {%r3020, %r3021, %r3022, %r3023, %r3024, %r3025, %r3026, %r3027}, {%r2832, %r2833, %r2834, %r2835};
	wmma.mma.sync.aligned.row.row.m16n16k16.f16.f16 {%r3088, %r3089, %r3090, %r3091}, {%r2964, %r2965, %r2966, %r2967, %r2968, %r2969, %r2970, %r2971}, {%r3052, %r3053, %r3054, %r3055, %r3056, %r3057, %r3058, %r3059}, {%r3084, %r3085, %r3086, %r3087};
	wmma.mma.sync.aligned.row.row.m16n16k16.f16.f16 {%r3092, %r3093, %r3094, %r3095}, {%r2940, %r2941, %r2942, %r2943, %r2944, %r2945, %r2946, %r2947}, {%r2996, %r2997, %r2998, %r2999, %r3000, %r3001, %r3002, %r3003}, {%r2840, %r2841, %r2842, %r2843};
	wmma.mma.sync.aligned.row.row.m16n16k16.f16.f16 {%r3096, %r3097, %r3098, %r3099}, {%r2972, %r2973, %r2974, %r2975, %r2976, %r2977, %r2978, %r2979}, {%r3028, %r3029, %r3030, %r3031, %r3032, %r3033, %r3034, %r3035}, {%r3092, %r3093, %r3094, %r3095};
	wmma.mma.sync.aligned.row.row.m16n16k16.f16.f16 {%r3100, %r3101, %r3102, %r3103}, {%r2940, %r2941, %r2942, %r2943, %r2944, %r2945, %r2946, %r2947}, {%r3004, %r3005, %r3006, %r3007, %r3008, %r3009, %r3010, %r3011}, {%r2848, %r2849, %r2850, %r2851};
	wmma.mma.sync.aligned.row.row.m16n16k16.f16.f16 {%r3104, %r3105, %r3106, %r3107}, {%r2972, %r2973, %r2974, %r2975, %r2976, %r2977, %r2978, %r2979}, {%r3036, %r3037, %r3038, %r3039, %r3040, %r3041, %r3042, %r3043}, {%r3100, %r3101, %r3102, %r3103};
	wmma.mma.sync.aligned.row.row.m16n16k16.f16.f16 {%r3108, %r3109, %r3110, %r3111}, {%r2940, %r2941, %r2942, %r2943, %r2944, %r2945, %r2946, %r2947}, {%r3012, %r3013, %r3014, %r3015, %r3016, %r3017, %r3018, %r3019}, {%r2856, %r2857, %r2858, %r2859};
	wmma.mma.sync.aligned.row.row.m16n16k16.f16.f16 {%r3112, %r3113, %r3114, %r3115}, {%r2972, %r2973, %r2974, %r2975, %r2976, %r2977, %r2978, %r2979}, {%r3044, %r3045, %r3046, %r3047, %r3048, %r3049, %r3050, %r3051}, {%r3108, %r3109, %r3110, %r3111};
	wmma.mma.sync.aligned.row.row.m16n16k16.f16.f16 {%r3116, %r3117, %r3118, %r3119}, {%r2940, %r2941, %r2942, %r2943, %r2944, %r2945, %r2946, %r2947}, {%r3020, %r3021, %r3022, %r3023, %r3024, %r3025, %r3026, %r3027}, {%r2864, %r2865, %r2866, %r2867};
	wmma.mma.sync.aligned.row.row.m16n16k16.f16.f16 {%r3120, %r3121, %r3122, %r3123}, {%r2972, %r2973, %r2974, %r2975, %r2976, %r2977, %r2978, %r2979}, {%r3052, %r3053, %r3054, %r3055, %r3056, %r3057, %r3058, %r3059}, {%r3116, %r3117, %r3118, %r3119};
	wmma.mma.sync.aligned.row.row.m16n16k16.f16.f16 {%r3124, %r3125, %r3126, %r3127}, {%r2948, %r2949, %r2950, %r2951, %r2952, %r2953, %r2954, %r2955}, {%r2996, %r2997, %r2998, %r2999, %r3000, %r3001, %r3002, %r3003}, {%r2872, %r2873, %r2874, %r2875};
	wmma.mma.sync.aligned.row.row.m16n16k16.f16.f16 {%r3128, %r3129, %r3130, %r3131}, {%r2980, %r2981, %r2982, %r2983, %r2984, %r2985, %r2986, %r2987}, {%r3028, %r3029, %r3030, %r3031, %r3032, %r3033, %r3034, %r3035}, {%r3124, %r3125, %r3126, %r3127};
	wmma.mma.sync.aligned.row.row.m16n16k16.f16.f16 {%r3132, %r3133, %r3134, %r3135}, {%r2948, %r2949, %r2950, %r2951, %r2952, %r2953, %r2954, %r2955}, {%r3004, %r3005, %r3006, %r3007, %r3008, %r3009, %r3010, %r3011}, {%r2880, %r2881, %r2882, %r2883};
	wmma.mma.sync.aligned.row.row.m16n16k16.f16.f16 {%r3136, %r3137, %r3138, %r3139}, {%r2980, %r2981, %r2982, %r2983, %r2984, %r2985, %r2986, %r2987}, {%r3036, %r3037, %r3038, %r3039, %r3040, %r3041, %r3042, %r3043}, {%r3132, %r3133, %r3134, %r3135};
	wmma.mma.sync.aligned.row.row.m16n16k16.f16.f16 {%r3140, %r3141, %r3142, %r3143}, {%r2948, %r2949, %r2950, %r2951, %r2952, %r2953, %r2954, %r2955}, {%r3012, %r3013, %r3014, %r3015, %r3016, %r3017, %r3018, %r3019}, {%r2888, %r2889, %r2890, %r2891};
	wmma.mma.sync.aligned.row.row.m16n16k16.f16.f16 {%r3144, %r3145, %r3146, %r3147}, {%r2980, %r2981, %r2982, %r2983, %r2984, %r2985, %r2986, %r2987}, {%r3044, %r3045, %r3046, %r3047, %r3048, %r3049, %r3050, %r3051}, {%r3140, %r3141, %r3142, %r3143};
	wmma.mma.sync.aligned.row.row.m16n16k16.f16.f16 {%r3148, %r3149, %r3150, %r3151}, {%r2948, %r2949, %r2950, %r2951, %r2952, %r2953, %r2954, %r2955}, {%r3020, %r3021, %r3022, %r3023, %r3024, %r3025, %r3026, %r3027}, {%r2896, %r2897, %r2898, %r2899};
	wmma.mma.sync.aligned.row.row.m16n16k16.f16.f16 {%r3152, %r3153, %r3154, %r3155}, {%r2980, %r2981, %r2982, %r2983, %r2984, %r2985, %r2986, %r2987}, {%r3052, %r3053, %r3054, %r3055, %r3056, %r3057, %r3058, %r3059}, {%r3148, %r3149, %r3150, %r3151};
	wmma.mma.sync.aligned.row.row.m16n16k16.f16.f16 {%r3156, %r3157, %r3158, %r3159}, {%r2956, %r2957, %r2958, %r2959, %r2960, %r2961, %r2962, %r2963}, {%r2996, %r2997, %r2998, %r2999, %r3000, %r3001, %r3002, %r3003}, {%r2904, %r2905, %r2906, %r2907};
	wmma.mma.sync.aligned.row.row.m16n16k16.f16.f16 {%r3160, %r3161, %r3162, %r3163}, {%r2988, %r2989, %r2990, %r2991, %r2992, %r2993, %r2994, %r2995}, {%r3028, %r3029, %r3030, %r3031, %r3032, %r3033, %r3034, %r3035}, {%r3156, %r3157, %r3158, %r3159};
	wmma.mma.sync.aligned.row.row.m16n16k16.f16.f16 {%r3164, %r3165, %r3166, %r3167}, {%r2956, %r2957, %r2958, %r2959, %r2960, %r2961, %r2962, %r2963}, {%r3004, %r3005, %r3006, %r3007, %r3008, %r3009, %r3010, %r3011}, {%r2912, %r2913, %r2914, %r2915};
	wmma.mma.sync.aligned.row.row.m16n16k16.f16.f16 {%r3168, %r3169, %r3170, %r3171}, {%r2988, %r2989, %r2990, %r2991, %r2992, %r2993, %r2994, %r2995}, {%r3036, %r3037, %r3038, %r3039, %r3040, %r3041, %r3042, %r3043}, {%r3164, %r3165, %r3166, %r3167};
	wmma.mma.sync.aligned.row.row.m16n16k16.f16.f16 {%r3172, %r3173, %r3174, %r3175}, {%r2956, %r2957, %r2958, %r2959, %r2960, %r2961, %r2962, %r2963}, {%r3012, %r3013, %r3014, %r3015, %r3016, %r3017, %r3018, %r3019}, {%r2920, %r2921, %r2922, %r2923};
	wmma.mma.sync.aligned.row.row.m16n16k16.f16.f16 {%r3176, %r3177, %r3178, %r3179}, {%r2988, %r2989, %r2990, %r2991, %r2992, %r2993, %r2994, %r2995}, {%r3044, %r3045, %r3046, %r3047, %r3048, %r3049, %r3050, %r3051}, {%r3172, %r3173, %r3174, %r3175};
	wmma.mma.sync.aligned.row.row.m16n16k16.f16.f16 {%r3180, %r3181, %r3182, %r3183}, {%r2956, %r2957, %r2958, %r2959, %r2960, %r2961, %r2962, %r2963}, {%r3020, %r3021, %r3022, %r3023, %r3024, %r3025, %r3026, %r3027}, {%r2928, %r2929, %r2930, %r2931};
	wmma.mma.sync.aligned.row.row.m16n16k16.f16.f16 {%r3184, %r3185, %r3186, %r3187}, {%r2988, %r2989, %r2990, %r2991, %r2992, %r2993, %r2994, %r2995}, {%r3052, %r3053, %r3054, %r3055, %r3056, %r3057, %r3058, %r3059}, {%r3180, %r3181, %r3182, %r3183};
	// begin inline asm
	cp.async.commit_group;

	// end inline asm
	// begin inline asm
	cp.async.wait_group 0;

	// end inline asm
	bar.sync 	0;
	add.s64 	%rd81, %rd288, -384;
	// begin inline asm
	cp.async.ca.shared.global [%r550], [%rd81], 16;

	// end inline asm
	add.s64 	%rd82, %rd220, 640;
	// begin inline asm
	cp.async.ca.shared.global [%r8], [%rd82], 16;

	// end inline asm
	mul.wide.s32 	%rd230, %r9547, 2;
	add.s64 	%rd83, %rd14, %rd230;
	// begin inline asm
	cp.async.ca.shared.global [%r10], [%rd83], 16;

	// end inline asm
	add.s64 	%rd84, %rd83, %rd1;
	// begin inline asm
	cp.async.ca.shared.global [%r553], [%rd84], 16;

	// end inline asm
	add.s64 	%rd85, %rd84, %rd1;
	// begin inline asm
	cp.async.ca.shared.global [%r554], [%rd85], 16;

	// end inline asm
	add.s64 	%rd86, %rd85, %rd1;
	// begin inline asm
	cp.async.ca.shared.global [%r555], [%rd86], 16;

	// end inline asm
	wmma.load.a.sync.aligned.row.m16n16k16.shared.f16 	{%r3188, %r3189, %r3190, %r3191, %r3192, %r3193, %r3194, %r3195}, [%r1124], %r852;
	wmma.load.a.sync.aligned.row.m16n16k16.shared.f16 	{%r3196, %r3197, %r3198, %r3199, %r3200, %r3201, %r3202, %r3203}, [%r1133], %r852;
	wmma.load.a.sync.aligned.row.m16n16k16.shared.f16 	{%r3204, %r3205, %r3206, %r3207, %r3208, %r3209, %r3210, %r3211}, [%r1142], %r852;
	wmma.load.a.sync.aligned.row.m16n16k16.shared.f16 	{%r3212, %r3213, %r3214, %r3215, %r3216, %r3217, %r3218, %r3219}, [%r1151], %r852;
	wmma.load.a.sync.aligned.row.m16n16k16.shared.f16 	{%r3220, %r3221, %r3222, %r3223, %r3224, %r3225, %r3226, %r3227}, [%r1160], %r852;
	wmma.load.a.sync.aligned.row.m16n16k16.shared.f16 	{%r3228, %r3229, %r3230, %r3231, %r3232, %r3233, %r3234, %r3235}, [%r1169], %r852;
	wmma.load.a.sync.aligned.row.m16n16k16.shared.f16 	{%r3236, %r3237, %r3238, %r3239, %r3240, %r3241, %r3242, %r3243}, [%r1178], %r852;
	wmma.load.a.sync.aligned.row.m16n16k16.shared.f16 	{%r3244, %r3245, %r3246, %r3247, %r3248, %r3249, %r3250, %r3251}, [%r1187], %r852;
	wmma.load.b.sync.aligned.row.m16n16k16.shared.f16 	{%r3252, %r3253, %r3254, %r3255, %r3256, %r3257, %r3258, %r3259}, [%r1196], %r924;
	wmma.load.b.sync.aligned.row.m16n16k16.shared.f16 	{%r3260, %r3261, %r3262, %r3263, %r3264, %r3265, %r3266, %r3267}, [%r1205], %r924;
	wmma.load.b.sync.aligned.row.m16n16k16.shared.f16 	{%r3268, %r3269, %r3270, %r3271, %r3272, %r3273, %r3274, %r3275}, [%r1214], %r924;
	wmma.load.b.sync.aligned.row.m16n16k16.shared.f16 	{%r3276, %r3277, %r3278, %r3279, %r3280, %r3281, %r3282, %r3283}, [%r1223], %r924;
	wmma.load.b.sync.aligned.row.m16n16k16.shared.f16 	{%r3284, %r3285, %r3286, %r3287, %r3288, %r3289, %r3290, %r3291}, [%r1232], %r924;
	wmma.load.b.sync.aligned.row.m16n16k16.shared.f16 	{%r3292, %r3293, %r3294, %r3295, %r3296, %r3297, %r3298, %r3299}, [%r1241], %r924;
	wmma.load.b.sync.aligned.row.m16n16k16.shared.f16 	{%r3300, %r3301, %r3302, %r3303, %r3304, %r3305, %r3306, %r3307}, [%r1250], %r924;
	wmma.load.b.sync.aligned.row.m16n16k16.shared.f16 	{%r3308, %r3309, %r3310, %r3311, %r3312, %r3313, %r3314, %r3315}, [%r1259], %r924;
	wmma.mma.sync.aligned.row.row.m16n16k16.f16.f16 {%r3316, %r3317, %r3318, %r3319}, {%r3188, %r3189, %r3190, %r3191, %r3192, %r3193, %r3194, %r3195}, {%r3252, %r3253, %r3254, %r3255, %r3256, %r3257, %r3258, %r3259}, {%r3064, %r3065, %r3066, %r3067};
	wmma.mma.sync.aligned.row.row.m16n16k16.f16.f16 {%r3320, %r3321, %r3322, %r3323}, {%r3220, %r3221, %r3222, %r3223, %r3224, %r3225, %r3226, %r3227}, {%r3284, %r3285, %r3286, %r3287, %r3288, %r3289, %r3290, %r3291}, {%r3316, %r3317, %r3318, %r3319};
	wmma.mma.sync.aligned.row.row.m16n16k16.f16.f16 {%r3324, %r3325, %r3326, %r3327}, {%r3188, %r3189, %r3190, %r3191, %r3192, %r3193, %r3194, %r3195}, {%r3260, %r3261, %r3262, %r3263, %r3264, %r3265, %r3266, %r3267}, {%r3072, %r3073, %r3074, %r3075};
	wmma.mma.sync.aligned.row.row.m16n16k16.f16.f16 {%r3328, %r3329, %r3330, %r3331}, {%r3220, %r3221, %r3222, %r3223, %r3224, %r3225, %r3226, %r3227}, {%r3292, %r3293, %r3294, %r3295, %r3296, %r3297, %r3298, %r3299}, {%r3324, %r3325, %r3326, %r3327};
	wmma.mma.sync.aligned.row.row.m16n16k16.f16.f16 {%r3332, %r3333, %r3334, %r3335}, {%r3188, %r3189, %r3190, %r3191, %r3192, %r3193, %r3194, %r3195}, {%r3268, %r3269, %r3270, %r3271, %r3272, %r3273, %r3274, %r3275}, {%r3080, %r3081, %r3082, %r3083};
	wmma.mma.sync.aligned.row.row.m16n16k16.f16.f16 {%r3336, %r3337, %r3338, %r3339}, {%r3220, %r3221, %r3222, %r3223, %r3224, %r3225, %r3226, %r3227}, {%r3300, %r3301, %r3302, %r3303, %r3304, %r3305, %r3306, %r3307}, {%r3332, %r3333, %r3334, %r3335};
	wmma.mma.sync.aligned.row.row.m16n16k16.f16.f16 {%r3340, %r3341, %r3342, %r3343}, {%r3188, %r3189, %r3190, %r3191, %r3192, %r3193, %r3194, %r3195}, {%r3276, %r3277, %r3278, %r3279, %r3280, %r3281, %r3282, %r3283}, {%r3088, %r3089, %r3090, %r3091};
	wmma.mma.sync.aligned.row.row.m16n16k16.f16.f16 {%r3344, %r3345, %r3346, %r3347}, {%r3220, %r3221, %r3222, %r3223, %r3224, %r3225, %r3226, %r3227}, {%r3308, %r3309, %r3310, %r3311, %r3312, %r3313, %r3314, %r3315}, {%r3340, %r3341, %r3342, %r3343};
	wmma.mma.sync.aligned.row.row.m16n16k16.f16.f16 {%r3348, %r3349, %r3350, %r3351}, {%r3196, %r3197, %r3198, %r3199, %r3200, %r3201, %r3202, %r3203}, {%r3252, %r3253, %r3254, %r3255, %r3256, %r3257, %r3258, %r3259}, {%r3096, %r3097, %r3098, %r3099};
	wmma.mma.sync.aligned.row.row.m16n16k16.f16.f16 {%r3352, %r3353, %r3354, %r3355}, {%r3228, %r3229, %r3230, %r3231, %r3232, %r3233, %r3234, %r3235}, {%r3284, %r3285, %r3286, %r3287, %r3288, %r3289, %r3290, %r3291}, {%r3348, %r3349, %r3350, %r3351};
	wmma.mma.sync.aligned.row.row.m16n16k16.f16.f16 {%r3356, %r3357, %r3358, %r3359}, {%r3196, %r3197, %r3198, %r3199, %r3200, %r3201, %r3202, %r3203}, {%r3260, %r3261, %r3262, %r3263, %r3264, %r3265, %r3266, %r3267}, {%r3104, %r3105, %r3106, %r3107};
	wmma.mma.sync.aligned.row.row.m16n16k16.f16.f16 {%r3360, %r3361, %r3362, %r3363}, {%r3228, %r3229, %r3230, %r3231, %r3232, %r3233, %r3234, %r3235}, {%r3292, %r3293, %r3294, %r3295, %r3296, %r3297, %r3298, %r3299}, {%r3356, %r3357, %r3358, %r3359};
	wmma.mma.sync.aligned.row.row.m16n16k16.f16.f16 {%r3364, %r3365, %r3366, %r3367}, {%r3196, %r3197, %r3198, %r3199, %r3200, %r3201, %r3202, %r3203}, {%r3268, %r3269, %r3270, %r3271, %r3272, %r3273, %r3274, %r3275}, {%r3112, %r3113, %r3114, %r3115};
	wmma.mma.sync.aligned.row.row.m16n16k16.f16.f16 {%r3368, %r3369, %r3370, %r3371}, {%r3228, %r3229, %r3230, %r3231, %r3232, %r3233, %r3234, %r3235}, {%r3300, %r3301, %r3302, %r3303, %r3304, %r3305, %r3306, %r3307}, {%r3364, %r3365, %r3366, %r3367};
	wmma.mma.sync.aligned.row.row.m16n16k16.f16.f16 {%r3372, %r3373, %r3374, %r3375}, {%r3196, %r3197, %r3198, %r3199, %r3200, %r3201, %r3202, %r3203}, {%r3276, %r3277, %r3278, %r3279, %r3280, %r3281, %r3282, %r3283}, {%r3120, %r3121, %r3122, %r3123};
	wmma.mma.sync.aligned.row.row.m16n16k16.f16.f16 {%r3376, %r3377, %r3378, %r3379}, {%r3228, %r3229, %r3230, %r3231, %r3232, %r3233, %r3234, %r3235}, {%r3308, %r3309, %r3310, %r3311, %r3312, %r3313, %r3314, %r3315}, {%r3372, %r3373, %r3374, %r3375};
	wmma.mma.sync.aligned.row.row.m16n16k16.f16.f16 {%r3380, %r3381, %r3382, %r3383}, {%r3204, %r3205, %r3206, %r3207, %r3208, %r3209, %r3210, %r3211}, {%r3252, %r3253, %r3254, %r3255, %r3256, %r3257, %r3258, %r3259}, {%r3128, %r3129, %r3130, %r3131};
	wmma.mma.sync.aligned.row.row.m16n16k16.f16.f16 {%r3384, %r3385, %r3386, %r3387}, {%r3236, %r3237, %r3238, %r3239, %r3240, %r3241, %r3242, %r3243}, {%r3284, %r3285, %r3286, %r3287, %r3288, %r3289, %r3290, %r3291}, {%r3380, %r3381, %r3382, %r3383};
	wmma.mma.sync.aligned.row.row.m16n16k16.f16.f16 {%r3388, %r3389, %r3390, %r3391}, {%r3204, %r3205, %r3206, %r3207, %r3208, %r3209, %r3210, %r3211}, {%r3260, %r3261, %r3262, %r3263, %r3264, %r3265, %r3266, %r3267}, {%r3136, %r3137, %r3138, %r3139};
	wmma.mma.sync.aligned.row.row.m16n16k16.f16.f16 {%r3392, %r3393, %r3394, %r3395}, {%r3236, %r3237, %r3238, %r3239, %r3240, %r3241, %r3242, %r3243}, {%r3292, %r3293, %r3294, %r3295, %r3296, %r3297, %r3298, %r3299}, {%r3388, %r3389, %r3390, %r3391};
	wmma.mma.sync.aligned.row.row.m16n16k16.f16.f16 {%r3396, %r3397, %r3398, %r3399}, {%r3204, %r3205, %r3206, %r3207, %r3208, %r3209, %r3210, %r3211}, {%r3268, %r3269, %r3270, %r3271, %r3272, %r3273, %r3274, %r3275}, {%r3144, %r3145, %r3146, %r3147};
	wmma.mma.sync.aligned.row.row.m16n16k16.f16.f16 {%r3400, %r3401, %r3402, %r3403}, {%r3236, %r3237, %r3238, %r3239, %r3240, %r3241, %r3242, %r3243}, {%r3300, %r3301, %r3302, %r3303, %r3304, %r3305, %r3306, %r3307}, {%r3396, %r3397, %r3398, %r3399};
	wmma.mma.sync.aligned.row.row.m16n16k16.f16.f16 {%r3404, %r3405, %r3406, %r3407}, {%r3204, %r3205, %r3206, %r3207, %r3208, %r3209, %r3210, %r3211}, {%r3276, %r3277, %r3278, %r3279, %r3280, %r3281, %r3282, %r3283}, {%r3152, %r3153, %r3154, %r3155};
	wmma.mma.sync.aligned.row.row.m16n16k16.f16.f16 {%r3408, %r3409, %r3410, %r3411}, {%r3236, %r3237, %r3238, %r3239, %r3240, %r3241, %r3242, %r3243}, {%r3308, %r3309, %r3310, %r3311, %r3312, %r3313, %r3314, %r3315}, {%r3404, %r3405, %r3406, %r3407};
	wmma.mma.sync.aligned.row.row.m16n16k16.f16.f16 {%r3412, %r3413, %r3414, %r3415}, {%r3212, %r3213, %r3214, %r3215, %r3216, %r3217, %r3218, %r3219}, {%r3252, %r3253, %r3254, %r3255, %r3256, %r3257, %r3258, %r3259}, {%r3160, %r3161, %r3162, %r3163};
	wmma.mma.sync.aligned.row.row.m16n16k16.f16.f16 {%r3416, %r3417, %r3418, %r3419}, {%r3244, %r3245, %r3246, %r3247, %r3248, %r3249, %r3250, %r3251}, {%r3284, %r3285, %r3286, %r3287, %r3288, %r3289, %r3290, %r3291}, {%r3412, %r3413, %r3414, %r3415};
	wmma.mma.sync.aligned.row.row.m16n16k16.f16.f16 {%r3420, %r3421, %r3422, %r3423}, {%r3212, %r3213, %r3214, %r3215, %r3216, %r3217, %r3218, %r3219}, {%r3260, %r3261, %r3262, %r3263, %r3264, %r3265, %r3266, %r3267}, {%r3168, %r3169, %r3170, %r3171};
	wmma.mma.sync.aligned.row.row.m16n16k16.f16.f16 {%r3424, %r3425, %r3426, %r3427}, {%r3244, %r3245, %r3246, %r3247, %r3248, %r3249, %r3250, %r3251}, {%r3292, %r3293, %r3294, %r3295, %r3296, %r3297, %r3298, %r3299}, {%r3420, %r3421, %r3422, %r3423};
	wmma.mma.sync.aligned.row.row.m16n16k16.f16.f16 {%r3428, %r3429, %r3430, %r3431}, {%r3212, %r3213, %r3214, %r3215, %r3216, %r3217, %r3218, %r3219}, {%r3268, %r3269, %r3270, %r3271, %r3272, %r3273, %r3274, %r3275}, {%r3176, %r3177, %r3178, %r3179};
	wmma.mma.sync.aligned.row.row.m16n16k16.f16.f16 {%r3432, %r3433, %r3434, %r3435}, {%r3244, %r3245, %r3246, %r3247, %r3248, %r3249, %r3250, %r3251}, {%r3300, %r3301, %r3302, %r3303, %r3304, %r3305, %r3306, %r3307}, {%r3428, %r3429, %r3430, %r3431};
	wmma.mma.sync.aligned.row.row.m16n16k16.f16.f16 {%r3436, %r3437, %r3438, %r3439}, {%r3212, %r3213, %r3214, %r3215, %r3216, %r3217, %r3218, %r3219}, {%r3276, %r3277, %r3278, %r3279, %r3280, %r3281, %r3282, %r3283}, {%r3184, %r3185, %r3186, %r3187};
	wmma.mma.sync.aligned.row.row.m16n16k16.f16.f16 {%r3440, %r3441, %r3442, %r3443}, {%r3244, %r3245, %r3246, %r3247, %r3248, %r3249, %r3250, %r3251}, {%r3308, %r3309, %r3310, %r3311, %r3312, %r3313, %r3314, %r3315}, {%r3436, %r3437, %r3438, %r3439};
	// begin inline asm
	cp.async.commit_group;

	// end inline asm
	// begin inline asm
	cp.async.wait_group 0;

	// end inline asm
	bar.sync 	0;
	add.s64 	%rd87, %rd288, -320;
	// begin inline asm
	cp.async.ca.shared.global [%r645], [%rd87], 16;

	// end inline asm
	add.s64 	%rd88, %rd220, 704;
	// begin inline asm
	cp.async.ca.shared.global [%r646], [%rd88], 16;

	// end inline asm
	mul.wide.s32 	%rd231, %r9548, 2;
	add.s64 	%rd89, %rd14, %rd231;
	// begin inline asm
	cp.async.ca.shared.global [%r827], [%rd89], 16;

	// end inline asm
	add.s64 	%rd90, %rd89, %rd1;
	// begin inline asm
	cp.async.ca.shared.global [%r828], [%rd90], 16;

	// end inline asm
	add.s64 	%rd91, %rd90, %rd1;
	// begin inline asm
	cp.async.ca.shared.global [%r25], [%rd91], 16;

	// end inline asm
	add.s64 	%rd92, %rd91, %rd1;
	// begin inline asm
	cp.async.ca.shared.global [%r26], [%rd92], 16;

	// end inline asm
	wmma.load.a.sync.aligned.row.m16n16k16.shared.f16 	{%r3444, %r3445, %r3446, %r3447, %r3448, %r3449, %r3450, %r3451}, [%r27], %r852;
	wmma.load.a.sync.aligned.row.m16n16k16.shared.f16 	{%r3452, %r3453, %r3454, %r3455, %r3456, %r3457, %r3458, %r3459}, [%r861], %r852;
	wmma.load.a.sync.aligned.row.m16n16k16.shared.f16 	{%r3460, %r3461, %r3462, %r3463, %r3464, %r3465, %r3466, %r3467}, [%r870], %r852;
	wmma.load.a.sync.aligned.row.m16n16k16.shared.f16 	{%r3468, %r3469, %r3470, %r3471, %r3472, %r3473, %r3474, %r3475}, [%r879], %r852;
	wmma.load.a.sync.aligned.row.m16n16k16.shared.f16 	{%r3476, %r3477, %r3478, %r3479, %r3480, %r3481, %r3482, %r3483}, [%r888], %r852;
	wmma.load.a.sync.aligned.row.m16n16k16.shared.f16 	{%r3484, %r3485, %r3486, %r3487, %r3488, %r3489, %r3490, %r3491}, [%r897], %r852;
	wmma.load.a.sync.aligned.row.m16n16k16.shared.f16 	{%r3492, %r3493, %r3494, %r3495, %r3496, %r3497, %r3498, %r3499}, [%r906], %r852;
	wmma.load.a.sync.aligned.row.m16n16k16.shared.f16 	{%r3500, %r3501, %r3502, %r3503, %r3504, %r3505, %r3506, %r3507}, [%r915], %r852;
	wmma.load.b.sync.aligned.row.m16n16k16.shared.f16 	{%r3508, %r3509, %r3510, %r3511, %r3512, %r3513, %r3514, %r3515}, [%r28], %r924;
	wmma.load.b.sync.aligned.row.m16n16k16.shared.f16 	{%r3516, %r3517, %r3518, %r3519, %r3520, %r3521, %r3522, %r3523}, [%r933], %r924;
	wmma.load.b.sync.aligned.row.m16n16k16.shared.f16 	{%r3524, %r3525, %r3526, %r3527, %r3528, %r3529, %r3530, %r3531}, [%r942], %r924;
	wmma.load.b.sync.aligned.row.m16n16k16.shared.f16 	{%r3532, %r3533, %r3534, %r3535, %r3536, %r3537, %r3538, %r3539}, [%r951], %r924;
	wmma.load.b.sync.aligned.row.m16n16k16.shared.f16 	{%r3540, %r3541, %r3542, %r3543, %r3544, %r3545, %r3546, %r3547}, [%r960], %r924;
	wmma.load.b.sync.aligned.row.m16n16k16.shared.f16 	{%r3548, %r3549, %r3550, %r3551, %r3552, %r3553, %r3554, %r3555}, [%r969], %r924;
	wmma.load.b.sync.aligned.row.m16n16k16.shared.f16 	{%r3556, %r3557, %r3558, %r3559, %r3560, %r3561, %r3562, %r3563}, [%r978], %r924;
	wmma.load.b.sync.aligned.row.m16n16k16.shared.f16 	{%r3564, %r3565, %r3566, %r3567, %r3568, %r3569, %r3570, %r3571}, [%r987], %r924;
	wmma.mma.sync.aligned.row.row.m16n16k16.f16.f16 {%r3572, %r3573, %r3574, %r3575}, {%r3444, %r3445, %r3446, %r3447, %r3448, %r3449, %r3450, %r3451}, {%r3508, %r3509, %r3510, %r3511, %r3512, %r3513, %r3514, %r3515}, {%r3320, %r3321, %r3322, %r3323};
	wmma.mma.sync.aligned.row.row.m16n16k16.f16.f16 {%r3576, %r3577, %r3578, %r3579}, {%r3476, %r3477, %r3478, %r3479, %r3480, %r3481, %r3482, %r3483}, {%r3540, %r3541, %r3542, %r3543, %r3544, %r3545, %r3546, %r3547}, {%r3572, %r3573, %r3574, %r3575};
	wmma.mma.sync.aligned.row.row.m16n16k16.f16.f16 {%r3580, %r3581, %r3582, %r3583}, {%r3444, %r3445, %r3446, %r3447, %r3448, %r3449, %r3450, %r3451}, {%r3516, %r3517, %r3518, %r3519, %r3520, %r3521, %r3522, %r3523}, {%r3328, %r3329, %r3330, %r3331};
	wmma.mma.sync.aligned.row.row.m16n16k16.f16.f16 {%r3584, %r3585, %r3586, %r3587}, {%r3476, %r3477, %r3478, %r3479, %r3480, %r3481, %r3482, %r3483}, {%r3548, %r3549, %r3550, %r3551, %r3552, %r3553, %r3554, %r3555}, {%r3580, %r3581, %r3582, %r3583};
	wmma.mma.sync.aligned.row.row.m16n16k16.f16.f16 {%r3588, %r3589, %r3590, %r3591}, {%r3444, %r3445, %r3446, %r3447, %r3448, %r3449, %r3450, %r3451}, {%r3524, %r3525, %r3526, %r3527, %r3528, %r3529, %r3530, %r3531}, {%r3336, %r3337, %r3338, %r3339};
	wmma.mma.sync.aligned.row.row.m16n16k16.f16.f16 {%r3592, %r3593, %r3594, %r3595}, {%r3476, %r3477, %r3478, %r3479, %r3480, %r3481, %r3482, %r3483}, {%r3556, %r3557, %r3558, %r3559, %r3560, %r3561, %r3562, %r3563}, {%r3588, %r3589, %r3590, %r3591};
	wmma.mma.sync.aligned.row.row.m16n16k16.f16.f16 {%r3596, %r3597, %r3598, %r3599}, {%r3444, %r3445, %r3446, %r3447, %r3448, %r3449, %r3450, %r3451}, {%r3532, %r3533, %r3534, %r3535, %r3536, %r3537, %r3538, %r3539}, {%r3344, %r3345, %r3346, %r3347};
	wmma.mma.sync.aligned.row.row.m16n16k16.f16.f16 {%r3600, %r3601, %r3602, %r3603}, {%r3476, %r3477, %r3478, %r3479, %r3480, %r3481, %r3482, %r3483}, {%r3564, %r3565, %r3566, %r3567, %r3568, %r3569, %r3570, %r3571}, {%r3596, %r3597, %r3598, %r3599};
	wmma.mma.sync.aligned.row.row.m16n16k16.f16.f16 {%r3604, %r3605, %r3606, %r3607}, {%r3452, %r3453, %r3454, %r3455, %r3456, %r3457, %r3458, %r3459}, {%r3508, %r3509, %r3510, %r3511, %r3512, %r3513, %r3514, %r3515}, {%r3352, %r3353, %r3354, %r3355};
	wmma.mma.sync.aligned.row.row.m16n16k16.f16.f16 {%r3608, %r3609, %r3610, %r3611}, {%r3484, %r3485, %r3486, %r3487, %r3488, %r3489, %r3490, %r3491}, {%r3540, %r3541, %r3542, %r3543, %r3544, %r3545, %r3546, %r3547}, {%r3604, %r3605, %r3606, %r3607};
	wmma.mma.sync.aligned.row.row.m16n16k16.f16.f16 {%r3612, %r3613, %r3614, %r3615}, {%r3452, %r3453, %r3454, %r3455, %r3456, %r3457, %r3458, %r3459}, {%r3516, %r3517, %r3518, %r3519, %r3520, %r3521, %r3522, %r3523}, {%r3360, %r3361, %r3362, %r3363};
	wmma.mma.sync.aligned.row.row.m16n16k16.f16.f16 {%r3616, %r3617, %r3618, %r3619}, {%r3484, %r3485, %r3486, %r3487, %r3488, %r3489, %r3490, %r3491}, {%r3548, %r3549, %r3550, %r3551, %r3552, %r3553, %r3554, %r3555}, {%r3612, %r3613, %r3614, %r3615};
	wmma.mma.sync.aligned.row.row.m16n16k16.f16.f16 {%r3620, %r3621, %r3622, %r3623}, {%r3452, %r3453, %r3454, %r3455, %r3456, %r3457, %r3458, %r3459}, {%r3524, %r3525, %r3526, %r3527, %r3528, %r3529, %r3530, %r3531}, {%r3368, %r3369, %r3370, %r3371};
	wmma.mma.sync.aligned.row.row.m16n16k16.f16.f16 {%r3624, %r3625, %r3626, %r3627}, {%r3484, %r3485, %r3486, %r3487, %r3488, %r3489, %r3490, %r3491}, {%r3556, %r3557, %r3558, %r3559, %r3560, %r3561, %r3562, %r3563}, {%r3620, %r3621, %r3622, %r3623};
	wmma.mma.sync.aligned.row.row.m16n16k16.f16.f16 {%r3628, %r3629, %r3630, %r3631}, {%r3452, %r3453, %r3454, %r3455, %r3456, %r3457, %r3458, %r3459}, {%r3532, %r3533, %r3534, %r3535, %r3536, %r3537, %r3538, %r3539}, {%r3376, %r3377, %r3378, %r3379};
	wmma.mma.sync.aligned.row.row.m16n16k16.f16.f16 {%r3632, %r3633, %r3634, %r3635}, {%r3484, %r3485, %r3486, %r3487, %r3488, %r3489, %r3490, %r3491}, {%r3564, %r3565, %r3566, %r3567, %r3568, %r3569, %r3570, %r3571}, {%r3628, %r3629, %r3630, %r3631};
	wmma.mma.sync.aligned.row.row.m16n16k16.f16.f16 {%r3636, %r3637, %r3638, %r3639}, {%r3460, %r3461, %r3462, %r3463, %r3464, %r3465, %r3466, %r3467}, {%r3508, %r3509, %r3510, %r3511, %r3512, %r3513, %r3514, %r3515}, {%r3384, %r3385, %r3386, %r3387};
	wmma.mma.sync.aligned.row.row.m16n16k16.f16.f16 {%r3640, %r3641, %r3642, %r3643}, {%r3492, %r3493, %r3494, %r3495, %r3496, %r3497, %r3498, %r3499}, {%r3540, %r3541, %r3542, %r3543, %r3544, %r3545, %r3546, %r3547}, {%r3636, %r3637, %r3638, %r3639};
	wmma.mma.sync.aligned.row.row.m16n16k16.f16.f16 {%r3644, %r3645, %r3646, %r3647}, {%r3460, %r3461, %r3462, %r3463, %r3464, %r3465, %r3466, %r3467}, {%r3516, %r3517, %r3518, %r3519, %r3520, %r3521, %r3522, %r3523}, {%r3392, %r3393, %r3394, %r3395};
	wmma.mma.sync.aligned.row.row.m16n16k16.f16.f16 {%r3648, %r3649, %r3650, %r3651}, {%r3492, %r3493, %r3494, %r3495, %r3496, %r3497, %r3498, %r3499}, {%r3548, %r3549, %r3550, %r3551, %r3552, %r3553, %r3554, %r3555}, {%r3644, %r3645, %r3646, %r3647};
	wmma.mma.sync.aligned.row.row.m16n16k16.f16.f16 {%r3652, %r3653, %r3654, %r3655}, {%r3460, %r3461, %r3462, %r3463, %r3464, %r3465, %r3466, %r3467}, {%r3524, %r3525, %r3526, %r3527, %r3528, %r3529, %r3530, %r3531}, {%r3400, %r3401, %r3402, %r3403};
	wmma.mma.sync.aligned.row.row.m16n16k16.f16.f16 {%r3656, %r3657, %r3658, %r3659}, {%r3492, %r3493, %r3494, %r3495, %r3496, %r3497, %r3498, %r3499}, {%r3556, %r3557, %r3558, %r3559, %r3560, %r3561, %r3562, %r3563}, {%r3652, %r3653, %r3654, %r3655};
	wmma.mma.sync.aligned.row.row.m16n16k16.f16.f16 {%r3660, %r3661, %r3662, %r3663}, {%r3460, %r3461, %r3462, %r3463, %r3464, %r3465, %r3466, %r3467}, {%r3532, %r3533, %r3534, %r3535, %r3536, %r3537, %r3538, %r3539}, {%r3408, %r3409, %r3410, %r3411};
	wmma.mma.sync.aligned.row.row.m16n16k16.f16.f16 {%r3664, %r3665, %r3666, %r3667}, {%r3492, %r3493, %r3494, %r3495, %r3496, %r3497, %r3498, %r3499}, {%r3564, %r3565, %r3566, %r3567, %r3568, %r3569, %r3570, %r3571}, {%r3660, %r3661, %r3662, %r3663};
	wmma.mma.sync.aligned.row.row.m16n16k16.f16.f16 {%r3668, %r3669, %r3670, %r3671}, {%r3468, %r3469, %r3470, %r3471, %r3472, %r3473, %r3474, %r3475}, {%r3508, %r3509, %r3510, %r3511, %r3512, %r3513, %r3514, %r3515}, {%r3416, %r3417, %r3418, %r3419};
	wmma.mma.sync.aligned.row.row.m16n16k16.f16.f16 {%r3672, %r3673, %r3674, %r3675}, {%r3500, %r3501, %r3502, %r3503, %r3504, %r3505, %r3506, %r3507}, {%r3540, %r3541, %r3542, %r3543, %r3544, %r3545, %r3546, %r3547}, {%r3668, %r3669, %r3670, %r3671};
	wmma.mma.sync.aligned.row.row.m16n16k16.f16.f16 {%r3676, %r3677, %r3678, %r3679}, {%r3468, %r3469, %r3470, %r3471, %r3472, %r3473, %r3474, %r3475}, {%r3516, %r3517, %r3518, %r3519, %r3520, %r3521, %r3522, %r3523}, {%r3424, %r3425, %r3426, %r3427};
	wmma.mma.sync.aligned.row.row.m16n16k16.f16.f16 {%r3680, %r3681, %r3682, %r3683}, {%r3500, %r3501, %r3502, %r3503, %r3504, %r3505, %r3506, %r3507}, {%r3548, %r3549, %r3550, %r3551, %r3552, %r3553, %r3554, %r3555}, {%r3676, %r3677, %r3678, %r3679};
	wmma.mma.sync.aligned.row.row.m16n16k16.f16.f16 {%r3684, %r3685, %r3686, %r3687}, {%r3468, %r3469, %r3470, %r3471, %r3472, %r3473, %r3474, %r3475}, {%r3524, %r3525, %r3526, %r3527, %r3528, %r3529, %r3530, %r3531}, {%r3432, %r3433, %r3434, %r3435};
	wmma.mma.sync.aligned.row.row.m16n16k16.f16.f16 {%r3688, %r3689, %r3690, %r3691}, {%r3500, %r3501, %r3502, %r3503, %r3504, %r3505, %r3506, %r3507}, {%r3556, %r3557, %r3558, %r3559, %r3560, %r3561, %r3562, %r3563}, {%r3684, %r3685, %r3686, %r3687};
	wmma.mma.sync.aligned.row.row.m16n16k16.f16.f16 {%r3692, %r3693, %r3694, %r3695}, {%r3468, %r3469, %r3470, %r3471, %r3472, %r3473, %r3474, %r3475}, {%r3532, %r3533, %r3534, %r3535, %r3536, %r3537, %r3538, %r3539}, {%r3440, %r3441, %r3442, %r3443};
	wmma.mma.sync.aligned.row.row.m16n16k16.f16.f16 {%r3696, %r3697, %r3698, %r3699}, {%r3500, %r3501, %r3502, %r3503, %r3504, %r3505, %r3506, %r3507}, {%r3564, %r3565, %r3566, %r3567, %r3568, %r3569, %r3570, %r3571}, {%r3692, %r3693, %r3694, %r3695};
	// begin inline asm
	cp.async.commit_group;

	// end inline asm
	// begin inline asm
	cp.async.wait_group 0;

	// end inline asm
	bar.sync 	0;
	add.s64 	%rd93, %rd288, -256;
	// begin inline asm
	cp.async.ca.shared.global [%r550], [%rd93], 16;

	// end inline asm
	add.s64 	%rd94, %rd220, 768;
	// begin inline asm
	cp.async.ca.shared.global [%r8], [%rd94], 16;

	// end inline asm
	mul.wide.s32 	%rd232, %r9549, 2;
	add.s64 	%rd95, %rd14, %rd232;
	// begin inline asm
	cp.async.ca.shared.global [%r10], [%rd95], 16;

	// end inline asm
	add.s64 	%rd96, %rd95, %rd1;
	// begin inline asm
	cp.async.ca.shared.global [%r553], [%rd96], 16;

	// end inline asm
	add.s64 	%rd97, %rd96, %rd1;
	// begin inline asm
	cp.async.ca.shared.global [%r554], [%rd97], 16;

	// end inline asm
	add.s64 	%rd98, %rd97, %rd1;
	// begin inline asm
	cp.async.ca.shared.global [%r555], [%rd98], 16;

	// end inline asm
	wmma.load.a.sync.aligned.row.m16n16k16.shared.f16 	{%r3700, %r3701, %r3702, %r3703, %r3704, %r3705, %r3706, %r3707}, [%r1124], %r852;
	wmma.load.a.sync.aligned.row.m16n16k16.shared.f16 	{%r3708, %r3709, %r3710, %r3711, %r3712, %r3713, %r3714, %r3715}, [%r1133], %r852;
	wmma.load.a.sync.aligned.row.m16n16k16.shared.f16 	{%r3716, %r3717, %r3718, %r3719, %r3720, %r3721, %r3722, %r3723}, [%r1142], %r852;
	wmma.load.a.sync.aligned.row.m16n16k16.shared.f16 	{%r3724, %r3725, %r3726, %r3727, %r3728, %r3729, %r3730, %r3731}, [%r1151], %r852;
	wmma.load.a.sync.aligned.row.m16n16k16.shared.f16 	{%r3732, %r3733, %r3734, %r3735, %r3736, %r3737, %r3738, %r3739}, [%r1160], %r852;
	wmma.load.a.sync.aligned.row.m16n16k16.shared.f16 	{%r3740, %r3741, %r3742, %r3743, %r3744, %r3745, %r3746, %r3747}, [%r1169], %r852;
	wmma.load.a.sync.aligned.row.m16n16k16.shared.f16 	{%r3748, %r3749, %r3750, %r3751, %r3752, %r3753, %r3754, %r3755}, [%r1178], %r852;
	wmma.load.a.sync.aligned.row.m16n16k16.shared.f16 	{%r3756, %r3757, %r3758, %r3759, %r3760, %r3761, %r3762, %r3763}, [%r1187], %r852;
	wmma.load.b.sync.aligned.row.m16n16k16.shared.f16 	{%r3764, %r3765, %r3766, %r3767, %r3768, %r3769, %r3770, %r3771}, [%r1196], %r924;
	wmma.load.b.sync.aligned.row.m16n16k16.shared.f16 	{%r3772, %r3773, %r3774, %r3775, %r3776, %r3777, %r3778, %r3779}, [%r1205], %r924;
	wmma.load.b.sync.aligned.row.m16n16k16.shared.f16 	{%r3780, %r3781, %r3782, %r3783, %r3784, %r3785, %r3786, %r3787}, [%r1214], %r924;
	wmma.load.b.sync.aligned.row.m16n16k16.shared.f16 	{%r3788, %r3789, %r3790, %r3791, %r3792, %r3793, %r3794, %r3795}, [%r1223], %r924;
	wmma.load.b.sync.aligned.row.m16n16k16.shared.f16 	{%r3796, %r3797, %r3798, %r3799, %r3800, %r3801, %r3802, %r3803}, [%r1232], %r924;
	wmma.load.b.sync.aligned.row.m16n16k16.shared.f16 	{%r3804, %r3805, %r3806, %r3807, %r3808, %r3809, %r3810, %r3811}, [%r1241], %r924;
	wmma.load.b.sync.aligned.row.m16n16k16.shared.f16 	{%r3812, %r3813, %r3814, %r3815, %r3816, %r3817, %r3818, %r3819}, [%r1250], %r924;
	wmma.load.b.sync.aligned.row.m16n16k16.shared.f16 	{%r3820, %r3821, %r3822, %r3823, %r3824, %r3825, %r3826, %r3827}, [%r1259], %r924;
	wmma.mma.sync.aligned.row.row.m16n16k16.f16.f16 {%r3828, %r3829, %r3830, %r3831}, {%r3700, %r3701, %r3702, %r3703, %r3704, %r3705, %r3706, %r3707}, {%r3764, %r3765, %r3766, %r3767, %r3768, %r3769, %r3770, %r3771}, {%r3576, %r3577, %r3578, %r3579};
	wmma.mma.sync.aligned.row.row.m16n16k16.f16.f16 {%r3832, %r3833, %r3834, %r3835}, {%r3732, %r3733, %r3734, %r3735, %r3736, %r3737, %r3738, %r3739}, {%r3796, %r3797, %r3798, %r3799, %r3800, %r3801, %r3802, %r3803}, {%r3828, %r3829, %r3830, %r3831};
	wmma.mma.sync.aligned.row.row.m16n16k16.f16.f16 {%r3836, %r3837, %r3838, %r3839}, {%r3700, %r3701, %r3702, %r3703, %r3704, %r3705, %r3706, %r3707}, {%r3772, %r3773, %r3774, %r3775, %r3776, %r3777, %r3778, %r3779}, {%r3584, %r3585, %r3586, %r3587};
	wmma.mma.sync.aligned.row.row.m16n16k16.f16.f16 {%r3840, %r3841, %r3842, %r3843}, {%r3732, %r3733, %r3734, %r3735, %r3736, %r3737, %r3738, %r3739}, {%r3804, %r3805, %r3806, %r3807, %r3808, %r3809, %r3810, %r3811}, {%r3836, %r3837, %r3838, %r3839};
	wmma.mma.sync.aligned.row.row.m16n16k16.f16.f16 {%r3844, %r3845, %r3846, %r3847}, {%r3700, %r3701, %r3702, %r3703, %r3704, %r3705, %r3706, %r3707}, {%r3780, %r3781, %r3782, %r3783, %r3784, %r3785, %r3786, %r3787}, {%r3592, %r3593, %r3594, %r3595};
	wmma.mma.sync.aligned.row.row.m16n16k16.f16.f16 {%r3848, %r3849, %r3850, %r3851}, {%r3732, %r3733, %r3734, %r3735, %r3736, %r3737, %r3738, %r3739}, {%r3812, %r3813, %r3814, %r3815, %r3816, %r3817, %r3818, %r3819}, {%r3844, %r3845, %r3846, %r3847};
	wmma.mma.sync.aligned.row.row.m16n16k16.f16.f16 {%r3852, %r3853, %r3854, %r3855}, {%r3700, %r3701, %r3702, %r3703, %r3704, %r3705, %r3706, %r3707}, {%r3788, %r3789, %r3790, %r3791, %r3792, %r3793, %r3794, %r3795}, {%r3600, %r3601, %r3602, %r3603};
	wmma.mma.sync.aligned.row.row.m16n16k16.f16.f16 {%r3856, %r3857, %r3858, %r3859}, {%r3732, %r3733, %r3734, %r3735, %r3736, %r3737, %r3738, %r3739}, {%r3820, %r3821, %r3822, %r3823, %r3824, %r3825, %r3826, %r3827}, {%r3852, %r3853, %r3854, %r3855};
	wmma.mma.sync.aligned.row.row.m16n16k16.f16.f16 {%r3860, %r3861, %r3862, %r3863}, {%r3708, %r3709, %r3710, %r3711, %r3712, %r3713, %r3714, %r3715}, {%r3764, %r3765, %r3766, %r3767, %r3768, %r3769, %r3770, %r3771}, {%r3608, %r3609, %r3610, %r3611};
	wmma.mma.sync.aligned.row.row.m16n16k16.f16.f16 {%r3864, %r3865, %r3866, %r3867}, {%r3740, %r3741, %r3742, %r3743, %r3744, %r3745, %r3746, %r3747}, {%r3796, %r3797, %r3798, %r3799, %r3800, %r3801, %r3802, %r3803}, {%r3860, %r3861, %r3862, %r3863};
	wmma.mma.sync.aligned.row.row.m16n16k16.f16.f16 {%r3868, %r3869, %r3870, %r3871}, {%r3708, %r3709, %r3710, %r3711, %r3712, %r3713, %r3714, %r3715}, {%r3772, %r3773, %r3774, %r3775, %r3776, %r3777, %r3778, %r3779}, {%r3616, %r3617, %r3618, %r3619};
	wmma.mma.sync.aligned.row.row.m16n16k16.f16.f16 {%r3872, %r3873, %r3874, %r3875}, {%r3740, %r3741, %r3742, %r3743, %r3744, %r3745, %r3746, %r3747}, {%r3804, %r3805, %r3806, %r3807, %r3808, %r3809, %r3810, %r3811}, {%r3868, %r3869, %r3870, %r3871};
	wmma.mma.sync.aligned.row.row.m16n16k16.f16.f16 {%r3876, %r3877, %r3878, %r3879}, {%r3708, %r3709, %r3710, %r3711, %r3712, %r3713, %r3714, %r3715}, {%r3780, %r3781, %r3782, %r3783, %r3784, %r3785, %r3786, %r3787}, {%r3624, %r3625, %r3626, %r3627};
	wmma.mma.sync.aligned.row.row.m16n16k16.f16.f16 {%r3880, %r3881, %r3882, %r3883}, {%r3740, %r3741, %r3742, %r3743, %r3744, %r3745, %r3746, %r3747}, {%r3812, %r3813, %r3814, %r3815, %r3816, %r3817, %r3818, %r3819}, {%r3876, %r3877, %r3878, %r3879};
	wmma.mma.sync.aligned.row.row.m16n16k16.f16.f16 {%r3884, %r3885, %r3886, %r3887}, {%r3708, %r3709, %r3710, %r3711, %r3712, %r3713, %r3714, %r3715}, {%r3788, %r3789, %r3790, %r3791, %r3792, %r3793, %r3794, %r3795}, {%r3632, %r3633, %r3634, %r3635};
	wmma.mma.sync.aligned.row.row.m16n16k16.f16.f16 {%r3888, %r3889, %r3890, %r3891}, {%r3740, %r3741, %r3742, %r3743, %r3744, %r3745, %r3746, %r3747}, {%r3820, %r3821, %r3822, %r3823, %r3824, %r3825, %r3826, %r3827}, {%r3884, %r3885, %r3886, %r3887};
	wmma.mma.sync.aligned.row.row.m16n16k16.f16.f16 {%r3892, %r3893, %r3894, %r3895}, {%r3716, %r3717, %r3718, %r3719, %r3720, %r3721, %r3722, %r3723}, {%r3764, %r3765, %r3766, %r3767, %r3768, %r3769, %r3770, %r3771}, {%r3640, %r3641, %r3642, %r3643};
	wmma.mma.sync.aligned.row.row.m16n16k16.f16.f16 {%r3896, %r3897, %r3898, %r3899}, {%r3748, %r3749, %r3750, %r3751, %r3752, %r3753, %r3754, %r3755}, {%r3796, %r3797, %r3798, %r3799, %r3800, %r3801, %r3802, %r3803}, {%r3892, %r3893, %r3894, %r3895};
	wmma.mma.sync.aligned.row.row.m16n16k16.f16.f16 {%r3900, %r3901, %r3902, %r3903}, {%r3716, %r3717, %r3718, %r3719, %r3720, %r3721, %r3722, %r3723}, {%r3772, %r3773, %r3774, %r3775, %r3776, %r3777, %r3778, %r3779}, {%r3648, %r3649, %r3650, %r3651};
	wmma.mma.sync.aligned.row.row.m16n16k16.f16.f16 {%r3904, %r3905, %r3906, %r3907}, {%r3748, %r3749, %r3750, %r3751, %r3752, %r3753, %r3754, %r3755}, {%r3804, %r3805, %r3806, %r3807, %r3808, %r3809, %r3810, %r3811}, {%r3900, %r3901, %r3902, %r3903};
	wmma.mma.sync.aligned.row.row.m16n16k16.f16.f16 {%r3908, %r3909, %r3910, %r3911}, {%r3716, %r3717, %r3718, %r3719, %r3720, %r3721, %r3722, %r3723}, {%r3780, %r3781, %r3782, %r3783, %r3784, %r3785, %r3786, %r3787}, {%r3656, %r3657, %r3658, %r3659};
	wmma.mma.sync.aligned.row.row.m16n16k16.f16.f16 {%r3912, %r3913, %r3914, %r3915}, {%r3748, %r3749, %r3750, %r3751, %r3752, %r3753, %r3754, %r3755}, {%r3812, %r3813, %r3814, %r3815, %r3816, %r3817, %r3818, %r3819}, {%r3908, %r3909, %r3910, %r3911};
	wmma.mma.sync.aligned.row.row.m16n16k16.f16.f16 {%r3916, %r3917, %r3918, %r3919}, {%r3716, %r3717, %r3718, %r3719, %r3720, %r3721, %r3722, %r3723}, {%r3788, %r3789, %r3790, %r3791, %r3792, %r3793, %r3794, %r3795}, {%r3664, %r3665, %r3666, %r3667};
	wmma.mma.sync.aligned.row.row.m16n16k16.f16.f16 {%r3920, %r3921, %r3922, %r3923}, {%r3748, %r3749, %r3750, %r3751, %r3752, %r3753, %r3754, %r3755}, {%r3820, %r3821, %r3822, %r3823, %r3824, %r3825, %r3826, %r3827}, {%r3916, %r3917, %r3918, %r3919};
	wmma.mma.sync.aligned.row.row.m16n16k16.f16.f16 {%r3924, %r3925, %r3926, %r3927}, {%r3724, %r3725, %r3726, %r3727, %r3728, %r3729, %r3730, %r3731}, {%r3764, %r3765, %r3766, %r3767, %r3768, %r3769, %r3770, %r3771}, {%r3672, %r3673, %r3674, %r3675};
	wmma.mma.sync.aligned.row.row.m16n16k16.f16.f16 {%r3928, %r3929, %r3930, %r3931}, {%r3756, %r3757, %r3758, %r3759, %r3760, %r3761, %r3762, %r3763}, {%r3796, %r3797, %r3798, %r3799, %r3800, %r3801, %r3802, %r3803}, {%r3924, %r3925, %r3926, %r3927};
	wmma.mma.sync.aligned.row.row.m16n16k16.f16.f16 {%r3932, %r3933, %r3934, %r3935}, {%r3724, %r3725, %r3726, %r3727, %r3728, %r3729, %r3730, %r3731}, {%r3772, %r3773, %r3774, %r3775, %r3776, %r3777, %r3778, %r3779}, {%r3680, %r3681, %r3682, %r3683};
	wmma.mma.sync.aligned.row.row.m16n16k16.f16.f16 {%r3936, %r3937, %r3938, %r3939}, {%r3756, %r3757, %r3758, %r3759, %r3760, %r3761, %r3762, %r3763}, {%r3804, %r3805, %r3806, %r3807, %r3808, %r3809, %r3810, %r3811}, {%r3932, %r3933, %r3934, %r3935};
	wmma.mma.sync.aligned.row.row.m16n16k16.f16.f16 {%r3940, %r3941, %r3942, %r3943}, {%r3724, %r3725, %r3726, %r3727, %r3728, %r3729, %r3730, %r3731}, {%r3780, %r3781, %r3782, %r3783, %r3784, %r3785, %r3786, %r3787}, {%r3688, %r3689, %r3690, %r3691};
	wmma.mma.sync.aligned.row.row.m16n16k16.f16.f16 {%r3944, %r3945, %r3946, %r3947}, {%r3756, %r3757, %r3758, %r3759, %r3760, %r3761, %r3762, %r3763}, {%r3812, %r3813, %r3814, %r3815, %r3816, %r3817, %r3818, %r3819}, {%r3940, %r3941, %r3942, %r3943};
	wmma.mma.sync.aligned.row.row.m16n16k16.f16.f16 {%r3948, %r3949, %r3950, %r3951}, {%r3724, %r3725, %r3726, %r3727, %r3728, %r3729, %r3730, %r3731}, {%r3788, %r3789, %r3790, %r3791, %r3792, %r3793, %r3794, %r3795}, {%r3696, %r3697, %r3698, %r3699};
	wmma.mma.sync.aligned.row.row.m16n16k16.f16.f16 {%r3952, %r3953, %r3954, %r3955}, {%r3756, %r3757, %r3758, %r3759, %r3760, %r3761, %r3762, %r3763}, {%r3820, %r3821, %r3822, %r3823, %r3824, %r3825, %r3826, %r3827}, {%r3948, %r3949, %r3950, %r3951};
	// begin inline asm
	cp.async.commit_group;

	// end inline asm
	// begin inline asm
	cp.async.wait_group 0;

	// end inline asm
	bar.sync 	0;
	add.s64 	%rd99, %rd288, -192;
	// begin inline asm
	cp.async.ca.shared.global [%r645], [%rd99], 16;

	// end inline asm
	add.s64 	%rd100, %rd220, 832;
	// begin inline asm
	cp.async.ca.shared.global [%r646], [%rd100], 16;

	// end inline asm
	mul.wide.s32 	%rd233, %r9550, 2;
	add.s64 	%rd101, %rd14, %rd233;
	// begin inline asm
	cp.async.ca.shared.global [%r827], [%rd101], 16;

	// end inline asm
	add.s64 	%rd102, %rd101, %rd1;
	// begin inline asm
	cp.async.ca.shared.global [%r828], [%rd102], 16;

	// end inline asm
	add.s64 	%rd103, %rd102, %rd1;
	// begin inline asm
	cp.async.ca.shared.global [%r25], [%rd103], 16;

	// end inline asm
	add.s64 	%rd104, %rd103, %rd1;
	// begin inline asm
	cp.async.ca.shared.global [%r26], [%rd104], 16;

	// end inline asm
	wmma.load.a.sync.aligned.row.m16n16k16.shared.f16 	{%r3956, %r3957, %r3958, %r3959, %r3960, %r3961, %r3962, %r3963}, [%r27], %r852;
	wmma.load.a.sync.aligned.row.m16n16k16.shared.f16 	{%r3964, %r3965, %r3966, %r3967, %r3968, %r3969, %r3970, %r3971}, [%r861], %r852;
	wmma.load.a.sync.aligned.row.m16n16k16.shared.f16 	{%r3972, %r3973, %r3974, %r3975, %r3976, %r3977, %r3978, %r3979}, [%r870], %r852;
	wmma.load.a.sync.aligned.row.m16n16k16.shared.f16 	{%r3980, %r3981, %r3982, %r3983, %r3984, %r3985, %r3986, %r3987}, [%r879], %r852;
	wmma.load.a.sync.aligned.row.m16n16k16.shared.f16 	{%r3988, %r3989, %r3990, %r3991, %r3992, %r3993, %r3994, %r3995}, [%r888], %r852;
	wmma.load.a.sync.aligned.row.m16n16k16.shared.f16 	{%r3996, %r3997, %r3998, %r3999, %r4000, %r4001, %r4002, %r4003}, [%r897], %r852;
	wmma.load.a.sync.aligned.row.m16n16k16.shared.f16 	{%r4004, %r4005, %r4006, %r4007, %r4008, %r4009, %r4010, %r4011}, [%r906], %r852;
	wmma.load.a.sync.aligned.row.m16n16k16.shared.f16 	{%r4012, %r4013, %r4014, %r4015, %r4016, %r4017, %r4018, %r4019}, [%r915], %r852;
	wmma.load.b.sync.aligned.row.m16n16k16.shared.f16 	{%r4020, %r4021, %r4022, %r4023, %r4024, %r4025, %r4026, %r4027}, [%r28], %r924;
	wmma.load.b.sync.aligned.row.m16n16k16.shared.f16 	{%r4028, %r4029, %r4030, %r4031, %r4032, %r4033, %r4034, %r4035}, [%r933], %r924;
	wmma.load.b.sync.aligned.row.m16n16k16.shared.f16 	{%r4036, %r4037, %r4038, %r4039, %r4040, %r4041, %r4042, %r4043}, [%r942], %r924;
	wmma.load.b.sync.aligned.row.m16n16k16.shared.f16 	{%r4044, %r4045, %r4046, %r4047, %r4048, %r4049, %r4050, %r4051}, [%r951], %r924;
	wmma.load.b.sync.aligned.row.m16n16k16.shared.f16 	{%r4052, %r4053, %r4054, %r4055, %r4056, %r4057, %r4058, %r4059}, [%r960], %r924;
	wmma.load.b.sync.aligned.row.m16n16k16.shared.f16 	{%r4060, %r4061, %r4062, %r4063, %r4064, %r4065, %r4066, %r4067}, [%r969], %r924;
	wmma.load.b.sync.aligned.row.m16n16k16.shared.f16 	{%r4068, %r4069, %r4070, %r4071, %r4072, %r4073, %r4074, %r4075}, [%r978], %r924;
	wmma.load.b.sync.aligned.row.m16n16k16.shared.f16 	{%r4076, %r4077, %r4078, %r4079, %r4080, %r4081, %r4082, %r4083}, [%r987], %r924;
	wmma.mma.sync.aligned.row.row.m16n16k16.f16.f16 {%r4084, %r4085, %r4086, %r4087}, {%r3956, %r3957, %r3958, %r3959, %r3960, %r3961, %r3962, %r3963}, {%r4020, %r4021, %r4022, %r4023, %r4024, %r4025, %r4026, %r4027}, {%r3832, %r3833, %r3834, %r3835};
	wmma.mma.sync.aligned.row.row.m16n16k16.f16.f16 {%r4088, %r4089, %r4090, %r4091}, {%r3988, %r3989, %r3990, %r3991, %r3992, %r3993, %r3994, %r3995}, {%r4052, %r4053, %r4054, %r4055, %r4056, %r4057, %r4058, %r4059}, {%r4084, %r4085, %r4086, %r4087};
	wmma.mma.sync.aligned.row.row.m16n16k16.f16.f16 {%r4092, %r4093, %r4094, %r4095}, {%r3956, %r3957, %r3958, %r3959, %r3960, %r3961, %r3962, %r3963}, {%r4028, %r4029, %r4030, %r4031, %r4032, %r4033, %r4034, %r4035}, {%r3840, %r3841, %r3842, %r3843};
	wmma.mma.sync.aligned.row.row.m16n16k16.f16.f16 {%r4096, %r4097, %r4098, %r4099}, {%r3988, %r3989, %r3990, %r3991, %r3992, %r3993, %r3994, %r3995}, {%r4060, %r4061, %r4062, %r4063, %r4064, %r4065, %r4066, %r4067}, {%r4092, %r4093, %r4094, %r4095};
	wmma.mma.sync.aligned.row.row.m16n16k16.f16.f16 {%r4100, %r4101, %r4102, %r4103}, {%r3956, %r3957, %r3958, %r3959, %r3960, %r3961, %r3962, %r3963}, {%r4036, %r4037, %r4038, %r4039, %r4040, %r4041, %r4042, %r4043}, {%r3848, %r3849, %r3850, %r3851};
	wmma.mma.sync.aligned.row.row.m16n16k16.f16.f16 {%r4104, %r4105, %r4106, %r4107}, {%r3988, %r3989, %r3990, %r3991, %r3992, %r3993, %r3994, %r3995}, {%r4068, %r4069, %r4070, %r4071, %r4072, %r4073, %r4074, %r4075}, {%r4100, %r4101, %r4102, %r4103};
	wmma.mma.sync.aligned.row.row.m16n16k16.f16.f16 {%r4108, %r4109, %r4110, %r4111}, {%r3956, %r3957, %r3958, %r3959, %r3960, %r3961, %r3962, %r3963}, {%r4044, %r4045, %r4046, %r4047, %r4048, %r4049, %r4050, %r4051}, {%r3856, %r3857, %r3858, %r3859};
	wmma.mma.sync.aligned.row.row.m16n16k16.f16.f16 {%r4112, %r4113, %r4114, %r4115}, {%r3988, %r3989, %r3990, %r3991, %r3992, %r3993, %r3994, %r3995}, {%r4076, %r4077, %r4078, %r4079, %r4080, %r4081, %r4082, %r4083}, {%r4108, %r4109, %r4110, %r4111};
	wmma.mma.sync.aligned.row.row.m16n16k16.f16.f16 {%r4116, %r4117, %r4118, %r4119}, {%r3964, %r3965, %r3966, %r3967, %r3968, %r3969, %r3970, %r3971}, {%r4020, %r4021, %r4022, %r4023, %r4024, %r4025, %r4026, %r4027}, {%r3864, %r3865, %r3866, %r3867};
	wmma.mma.sync.aligned.row.row.m16n16k16.f16.f16 {%r4120, %r4121, %r4122, %r4123}, {%r3996, %r3997, %r3998, %r3999, %r4000, %r4001, %r4002, %r4003}, {%r4052, %r4053, %r4054, %r4055, %r4056, %r4057, %r4058, %r4059}, {%r4116, %r4117, %r4118, %r4119};
	wmma.mma.sync.aligned.row.row.m16n16k16.f16.f16 {%r4124, %r4125, %r4126, %r4127}, {%r3964, %r3965, %r3966, %r3967, %r3968, %r3969, %r3970, %r3971}, {%r4028, %r4029, %r4030, %r4031, %r4032, %r4033, %r4034, %r4035}, {%r3872, %r3873, %r3874, %r3875};
	wmma.mma.sync.aligned.row.row.m16n16k16.f16.f16 {%r4128, %r4129, %r4130, %r4131}, {%r3996, %r3997, %r3998, %r3999, %r4000, %r4001, %r4002, %r4003}, {%r4060, %r4061, %r4062, %r4063, %r4064, %r4065, %r4066, %r4067}, {%r4124, %r4125, %r4126, %r4127};
	wmma.mma.sync.aligned.row.row.m16n16k16.f16.f16 {%r4132, %r4133, %r4134, %r4135}, {%r3964, %r3965, %r3966, %r3967, %r3968, %r3969, %r3970, %r3971}, {%r4036, %r4037, %r4038, %r4039, %r4040, %r4041, %r4042, %r4043}, {%r3880, %r3881, %r3882, %r3883};
	wmma.mma.sync.aligned.row.row.m16n16k16.f16.f16 {%r4136, %r4137, %r4138, %r4139}, {%r3996, %r3997, %r3998, %r3999, %r4000, %r4001, %r4002, %r4003}, {%r4068, %r4069, %r4070, %r4071, %r4072, %r4073, %r4074, %r4075}, {%r4132, %r4133, %r4134, %r4135};
	wmma.mma.sync.aligned.row.row.m16n16k16.f16.f16 {%r4140, %r4141, %r4142, %r4143}, {%r3964, %r3965, %r3966, %r3967, %r3968, %r3969, %r3970, %r3971}, {%r4044, %r4045, %r4046, %r4047, %r4048, %r4049, %r4050, %r4051}, {%r3888, %r3889, %r3890, %r3891};
	wmma.mma.sync.aligned.row.row.m16n16k16.f16.f16 {%r4144, %r4145, %r4146, %r4147}, {%r3996, %r3997, %r3998, %r3999, %r4000, %r4001, %r4002, %r4003}, {%r4076, %r4077, %r4078, %r4079, %r4080, %r4081, %r4082, %r4083}, {%r4140, %r4141, %r4142, %r4143};
	wmma.mma.sync.aligned.row.row.m16n16k16.f16.f16 {%r4148, %r4149, %r4150, %r4151}, {%r3972, %r3973, %r3974, %r3975, %r3976, %r3977, %r3978, %r3979}, {%r4020, %r4021, %r4022, %r4023, %r4024, %r4025, %r4026, %r4027}, {%r3896, %r3897, %r3898, %r3899};
	wmma.mma.sync.aligned.row.row.m16n16k16.f16.f16 {%r4152, %r4153, %r4154, %r4155}, {%r4004, %r4005, %r4006, %r4007, %r4008, %r4009, %r4010, %r4011}, {%r4052, %r4053, %r4054, %r4055, %r4056, %r4057, %r4058, %r4059}, {%r4148, %r4149, %r4150, %r4151};
	wmma.mma.sync.aligned.row.row.m16n16k16.f16.f16 {%r4156, %r4157, %r4158, %r4159}, {%r3972, %r3973, %r3974, %r3975, %r3976, %r3977, %r3978, %r3979}, {%r4028, %r4029, %r4030, %r4031, %r4032, %r4033, %r4034, %r4035}, {%r3904, %r3905, %r3906, %r3907};
	wmma.mma.sync.aligned.row.row.m16n16k16.f16.f16 {%r4160, %r4161, %r4162, %r4163}, {%r4004, %r4005, %r4006, %r4007, %r4008, %r4009, %r4010, %r4011}, {%r4060, %r4061, %r4062, %r4063, %r4064, %r4065, %r4066, %r4067}, {%r4156, %r4157, %r4158, %r4159};
	wmma.mma.sync.aligned.row.row.m16n16k16.f16.f16 {%r4164, %r4165, %r4166, %r4167}, {%r3972, %r3973, %r3974, %r3975, %r3976, %r3977, %r3978, %r3979}, {%r4036, %r4037, %r4038, %r4039, %r4040, %r4041, %r4042, %r4043}, {%r3912, %r3913, %r3914, %r3915};
	wmma.mma.sync.aligned.row.row.m16n16k16.f16.f16 {%r4168, %r4169, %r4170, %r4171}, {%r4004, %r4005, %r4006, %r4007, %r4008, %r4009, %r4010, %r4011}, {%r4068, %r4069, %r4070, %r4071, %r4072, %r4073, %r4074, %r4075}, {%r4164, %r4165, %r4166, %r4167};
	wmma.mma.sync.aligned.row.row.m16n16k16.f16.f16 {%r4172, %r4173, %r4174, %r4175}, {%r3972, %r3973, %r3974, %r3975, %r3976, %r3977, %r3978, %r3979}, {%r4044, %r4045, %r4046, %r4047, %r4048, %r4049, %r4050, %r4051}, {%r3920, %r3921, %r3922, %r3923};
	wmma.mma.sync.aligned.row.row.m16n16k16.f16.f16 {%r4176, %r4177, %r4178, %r4179}, {%r4004, %r4005, %r4006, %r4007, %r4008, %r4009, %r4010, %r4011}, {%r4076, %r4077, %r4078, %r4079, %r4080, %r4081, %r4082, %r4083}, {%r4172, %r4173, %r4174, %r4175};
	wmma.mma.sync.aligned.row.row.m16n16k16.f16.f16 {%r4180, %r4181, %r4182, %r4183}, {%r3980, %r3981, %r3982, %r3983, %r3984, %r3985, %r3986, %r3987}, {%r4020, %r4021, %r4022, %r4023, %r4024, %r4025, %r4026, %r4027}, {%r3928, %r3929, %r3930, %r3931};
	wmma.mma.sync.aligned.row.row.m16n16k16.f16.f16 {%r4184, %r4185, %r4186, %r4187}, {%r4012, %r4013, %r4014, %r4015, %r4016, %r4017, %r4018, %r4019}, {%r4052, %r4053, %r4054, %r4055, %r4056, %r4057, %r4058, %r4059}, {%r4180, %r4181, %r4182, %r4183};
	wmma.mma.sync.aligned.row.row.m16n16k16.f16.f16 {%r4188, %r4189, %r4190, %r4191}, {%r3980, %r3981, %r3982, %r3983, %r3984, %r3985, %r3986, %r3987}, {%r4028, %r4029, %r4030, %r4031, %r4032, %r4033, %r4034, %r4035}, {%r3936, %r3937, %r3938, %r3939};
	wmma.mma.sync.aligned.row.row.m16n16k16.f16.f16 {%r4192, %r4193, %r4194, %r4195}, {%r4012, %r4013, %r4014, %r4015, %r4016, %r4017, %r4018, %r4019}, {%r4060, %r4061, %r4062, %r4063, %r4064, %r4065, %r4066, %r4067}, {%r4188, %r4189, %r4190, %r4191};
	wmma.mma.sync.aligned.row.row.m16n16k16.f16.f16 {%r4196, %r4197, %r4198, %r4199}, {%r3980, %r3981, %r3982, %r3983, %r3984, %r3985, %r3986, %r3987}, {%r4036, %r4037, %r4038, %r4039, %r4040, %r4041, %r4042, %r4043}, {%r3944, %r3945, %r3946, %r3947};
	wmma.mma.sync.aligned.row.row.m16n16k16.f16.f16 {%r4200, %r4201, %r4202, %r4203}, {%r4012, %r4013, %r4014, %r4015, %r4016, %r4017, %r4018, %r4019}, {%r4068, %r4069, %r4070, %r4071, %r4072, %r4073, %r4074, %r4075}, {%r4196, %r4197, %r4198, %r4199};
	wmma.mma.sync.aligned.row.row.m16n16k16.f16.f16 {%r4204, %r4205, %r4206, %r4207}, {%r3980, %r3981, %r3982, %r3983, %r3984, %r3985, %r3986, %r3987}, {%r4044, %r4045, %r4046, %r4047, %r4048, %r4049, %r4050, %r4051}, {%r3952, %r3953, %r3954, %r3955};
	wmma.mma.sync.aligned.row.row.m16n16k16.f16.f16 {%r4208, %r4209, %r4210, %r4211}, {%r4012, %r4013, %r4014, %r4015, %r4016, %r4017, %r4018, %r4019}, {%r4076, %r4077, %r4078, %r4079, %r4080, %r4081, %r4082, %r4083}, {%r4204, %r4205, %r4206, %r4207};
	// begin inline asm
	cp.async.commit_group;

	// end inline asm
	// begin inline asm
	cp.async.wait_group 0;

	// end inline asm
	bar.sync 	0;
	add.s64 	%rd105, %rd288, -128;
	// begin inline asm
	cp.async.ca.shared.global [%r550], [%rd105], 16;

	// end inline asm
	add.s64 	%rd106, %rd220, 896;
	// begin inline asm
	cp.async.ca.shared.global [%r8], [%rd106], 16;

	// end inline asm
	mul.wide.s32 	%rd234, %r9551, 2;
	add.s64 	%rd107, %rd14, %rd234;
	// begin inline asm
	cp.async.ca.shared.global [%r10], [%rd107], 16;

	// end inline asm
	add.s64 	%rd108, %rd107, %rd1;
	// begin inline asm
	cp.async.ca.shared.global [%r553], [%rd108], 16;

	// end inline asm
	add.s64 	%rd109, %rd108, %rd1;
	// begin inline asm
	cp.async.ca.shared.global [%r554], [%rd109], 16;

	// end inline asm
	add.s64 	%rd110, %rd109, %rd1;
	// begin inline asm
	cp.async.ca.shared.global [%r555], [%rd110], 16;

	// end inline asm
	wmma.load.a.sync.aligned.row.m16n16k16.shared.f16 	{%r4212, %r4213, %r4214, %r4215, %r4216, %r4217, %r4218, %r4219}, [%r1124], %r852;
	wmma.load.a.sync.aligned.row.m16n16k16.shared.f16 	{%r4220, %r4221, %r4222, %r4223, %r4224, %r4225, %r4226, %r4227}, [%r1133], %r852;
	wmma.load.a.sync.aligned.row.m16n16k16.shared.f16 	{%r4228, %r4229, %r4230, %r4231, %r4232, %r4233, %r4234, %r4235}, [%r1142], %r852;
	wmma.load.a.sync.aligned.row.m16n16k16.shared.f16 	{%r4236, %r4237, %r4238, %r4239, %r4240, %r4241, %r4242, %r4243}, [%r1151], %r852;
	wmma.load.a.sync.aligned.row.m16n16k16.shared.f16 	{%r4244, %r4245, %r4246, %r4247, %r4248, %r4249, %r4250, %r4251}, [%r1160], %r852;
	wmma.load.a.sync.aligned.row.m16n16k16.shared.f16 	{%r4252, %r4253, %r4254, %r4255, %r4256, %r4257, %r4258, %r4259}, [%r1169], %r852;
	wmma.load.a.sync.aligned.row.m16n16k16.shared.f16 	{%r4260, %r4261, %r4262, %r4263, %r4264, %r4265, %r4266, %r4267}, [%r1178], %r852;
	wmma.load.a.sync.aligned.row.m16n16k16.shared.f16 	{%r4268, %r4269, %r4270, %r4271, %r4272, %r4273, %r4274, %r4275}, [%r1187], %r852;
	wmma.load.b.sync.aligned.row.m16n16k16.shared.f16 	{%r4276, %r4277, %r4278, %r4279, %r4280, %r4281, %r4282, %r4283}, [%r1196], %r924;
	wmma.load.b.sync.aligned.row.m16n16k16.shared.f16 	{%r4284, %r4285, %r4286, %r4287, %r4288, %r4289, %r4290, %r4291}, [%r1205], %r924;
	wmma.load.b.sync.aligned.row.m16n16k16.shared.f16 	{%r4292, %r4293, %r4294, %r4295, %r4296, %r4297, %r4298, %r4299}, [%r1214], %r924;
	wmma.load.b.sync.aligned.row.m16n16k16.shared.f16 	{%r4300, %r4301, %r4302, %r4303, %r4304, %r4305, %r4306, %r4307}, [%r1223], %r924;
	wmma.load.b.sync.aligned.row.m16n16k16.shared.f16 	{%r4308, %r4309, %r4310, %r4311, %r4312, %r4313, %r4314, %r4315}, [%r1232], %r924;
	wmma.load.b.sync.aligned.row.m16n16k16.shared.f16 	{%r4316, %r4317, %r4318, %r4319, %r4320, %r4321, %r4322, %r4323}, [%r1241], %r924;
	wmma.load.b.sync.aligned.row.m16n16k16.shared.f16 	{%r4324, %r4325, %r4326, %r4327, %r4328, %r4329, %r4330, %r4331}, [%r1250], %r924;
	wmma.load.b.sync.aligned.row.m16n16k16.shared.f16 	{%r4332, %r4333, %r4334, %r4335, %r4336, %r4337, %r4338, %r4339}, [%r1259], %r924;
	wmma.mma.sync.aligned.row.row.m16n16k16.f16.f16 {%r4340, %r4341, %r4342, %r4343}, {%r4212, %r4213, %r4214, %r4215, %r4216, %r4217, %r4218, %r4219}, {%r4276, %r4277, %r4278, %r4279, %r4280, %r4281, %r4282, %r4283}, {%r4088, %r4089, %r4090, %r4091};
	wmma.mma.sync.aligned.row.row.m16n16k16.f16.f16 {%r4344, %r4345, %r4346, %r4347}, {%r4244, %r4245, %r4246, %r4247, %r4248, %r4249, %r4250, %r4251}, {%r4308, %r4309, %r4310, %r4311, %r4312, %r4313, %r4314, %r4315}, {%r4340, %r4341, %r4342, %r4343};
	wmma.mma.sync.aligned.row.row.m16n16k16.f16.f16 {%r4348, %r4349, %r4350, %r4351}, {%r4212, %r4213, %r4214, %r4215, %r4216, %r4217, %r4218, %r4219}, {%r4284, %r4285, %r4286, %r4287, %r4288, %r4289, %r4290, %r4291}, {%r4096, %r4097, %r4098, %r4099};
	wmma.mma.sync.aligned.row.row.m16n16k16.f16.f16 {%r4352, %r4353, %r4354, %r4355}, {%r4244, %r4245, %r4246, %r4247, %r4248, %r4249, %r4250, %r4251}, {%r4316, %r4317, %r4318, %r4319, %r4320, %r4321, %r4322, %r4323}, {%r4348, %r4349, %r4350, %r4351};
	wmma.mma.sync.aligned.row.row.m16n16k16.f16.f16 {%r4356, %r4357, %r4358, %r4359}, {%r4212, %r4213, %r4214, %r4215, %r4216, %r4217, %r4218, %r4219}, {%r4292, %r4293, %r4294, %r4295, %r4296, %r4297, %r4298, %r4299}, {%r4104, %r4105, %r4106, %r4107};
	wmma.mma.sync.aligned.row.row.m16n16k16.f16.f16 {%r4360, %r4361, %r4362, %r4363}, {%r4244, %r4245, %r4246, %r4247, %r4248, %r4249, %r4250, %r4251}, {%r4324, %r4325, %r4326, %r4327, %r4328, %r4329, %r4330, %r4331}, {%r4356, %r4357, %r4358, %r4359};
	wmma.mma.sync.aligned.row.row.m16n16k16.f16.f16 {%r4364, %r4365, %r4366, %r4367}, {%r4212, %r4213, %r4214, %r4215, %r4216, %r4217, %r4218, %r4219}, {%r4300, %r4301, %r4302, %r4303, %r4304, %r4305, %r4306, %r4307}, {%r4112, %r4113, %r4114, %r4115};
	wmma.mma.sync.aligned.row.row.m16n16k16.f16.f16 {%r4368, %r4369, %r4370, %r4371}, {%r4244, %r4245, %r4246, %r4247, %r4248, %r4249, %r4250, %r4251}, {%r4332, %r4333, %r4334, %r4335, %r4336, %r4337, %r4338, %r4339}, {%r4364, %r4365, %r4366, %r4367};
	wmma.mma.sync.aligned.row.row.m16n16k16.f16.f16 {%r4372, %r4373, %r4374, %r4375}, {%r4220, %r4221, %r4222, %r4223, %r4224, %r4225, %r4226, %r4227}, {%r4276, %r4277, %r4278, %r4279, %r4280, %r4281, %r4282, %r4283}, {%r4120, %r4121, %r4122, %r4123};
	wmma.mma.sync.aligned.row.row.m16n16k16.f16.f16 {%r4376, %r4377, %r4378, %r4379}, {%r4252, %r4253, %r4254, %r4255, %r4256, %r4257, %r4258, %r4259}, {%r4308, %r4309, %r4310, %r4311, %r4312, %r4313, %r4314, %r4315}, {%r4372, %r4373, %r4374, %r4375};
	wmma.mma.sync.aligned.row.row.m16n16k16.f16.f16 {%r4380, %r4381, %r4382, %r4383}, {%r4220, %r4221, %r4222, %r4223, %r4224, %r4225, %r4226, %r4227}, {%r4284, %r4285, %r4286, %r4287, %r4288, %r4289, %r4290, %r4291}, {%r4128, %r4129, %r4130, %r4131};
	wmma.mma.sync.aligned.row.row.m16n16k16.f16.f16 {%r4384, %r4385, %r4386, %r4387}, {%r4252, %r4253, %r4254, %r4255, %r4256, %r4257, %r4258, %r4259}, {%r4316, %r4317, %r4318, %r4319, %r4320, %r4321, %r4322, %r4323}, {%r4380, %r4381, %r4382, %r4383};
	wmma.mma.sync.aligned.row.row.m16n16k16.f16.f16 {%r4388, %r4389, %r4390, %r4391}, {%r4220, %r4221, %r4222, %r4223, %r4224, %r4225, %r4226, %r4227}, {%r4292, %r4293, %r4294, %r4295, %r4296, %r4297, %r4298, %r4299}, {%r4136, %r4137, %r4138, %r4139};
	wmma.mma.sync.aligned.row.row.m16n16k16.f16.f16 {%r4392, %r4393, %r4394, %r4395}, {%r4252, %r4253, %r4254, %r4255, %r4256, %r4257, %r4258, %r4259}, {%r4324, %r4325, %r4326, %r4327, %r4328, %r4329, %r4330, %r4331}, {%r4388, %r4389, %r4390, %r4391};
	wmma.mma.sync.aligned.row.row.m16n16k16.f16.f16 {%r4396, %r4397, %r4398, %r4399}, {%r4220, %r4221, %r4222, %r4223, %r4224, %r4225, %r4226, %r4227}, {%r4300, %r4301, %r4302, %r4303, %r4304, %r4305, %r4306, %r4307}, {%r4144, %r4145, %r4146, %r4147};
	wmma.mma.sync.aligned.row.row.m16n16k16.f16.f16 {%r4400, %r4401, %r4402, %r4403}, {%r4252, %r4253, %r4254, %r4255, %r4256, %r4257, %r4258, %r4259}, {%r4332, %r4333, %r4334, %r4335, %r4336, %r4337, %r4338, %r4339}, {%r4396, %r4397, %r4398, %r4399};
	wmma.mma.sync.aligned.row.row.m16n16k16.f16.f16 {%r4404, %r4405, %r4406, %r4407}, {%r4228, %r4229, %r4230, %r4231, %r4232, %r4233, %r4234, %r4235}, {%r4276, %r4277, %r4278, %r4279, %r4280, %r4281, %r4282, %r4283}, {%r4152, %r4153, %r4154, %r4155};
	wmma.mma.sync.aligned.row.row.m16n16k16.f16.f16 {%r4408, %r4409, %r4410, %r4411}, {%r4260, %r4261, %r4262, %r4263, %r4264, %r4265, %r4266, %r4267}, {%r4308, %r4309, %r4310, %r4311, %r4312, %r4313, %r4314, %r4315}, {%r4404, %r4405, %r4406, %r4407};
	wmma.mma.sync.aligned.row.row.m16n16k16.f16.f16 {%r4412, %r4413, %r4414, %r4415}, {%r4228, %r4229, %r4230, %r4231, %r4232, %r4233, %r4234, %r4235}, {%r4284, %r4285, %r4286, %r4287, %r4288, %r4289, %r4290, %r4291}, {%r4160, %r4161, %r4162, %r4163};
	wmma.mma.sync.aligned.row.row.m16n16k16.f16.f16 {%r4416, %r4417, %r4418, %r4419}, {%r4260, %r4261, %r4262, %r4263, %r4264, %r4265, %r4266, %r4267}, {%r4316, %r4317, %r4318, %r4319, %r4320, %r4321, %r4322, %r4323}, {%r4412, %r4413, %r4414, %r4415};
	wmma.mma.sync.aligned.row.row.m16n16k16.f16.f16 {%r4420, %r4421, %r4422, %r4423}, {%r4228, %r4229, %r4230, %r4231, %r4232, %r4233, %r4234, %r4235}, {%r4292, %r4293, %r4294, %r4295, %r4296, %r4297, %r4298, %r4299}, {%r4168, %r4169, %r4170, %r4171};
	wmma.mma.sync.aligned.row.row.m16n16k16.f16.f16 {%r4424, %r4425, %r4426, %r4427}, {%r4260, %r4261, %r4262, %r4263, %r4264, %r4265, %r4266, %r4267}, {%r4324, %r4325, %r4326, %r4327, %r4328, %r4329, %r4330, %r4331}, {%r4420, %r4421, %r4422, %r4423};
	wmma.mma.sync.aligned.row.row.m16n16k16.f16.f16 {%r4428, %r4429, %r4430, %r4431}, {%r4228, %r4229, %r4230, %r4231, %r4232, %r4233, %r4234, %r4235}, {%r4300, %r4301, %r4302, %r4303, %r4304, %r4305, %r4306, %r4307}, {%r4176, %r4177, %r4178, %r4179};
	wmma.mma.sync.aligned.row.row.m16n16k16.f16.f16 {%r4432, %r4433, %r4434, %r4435}, {%r4260, %r4261, %r4262, %r4263, %r4264, %r4265, %r4266, %r4267}, {%r4332, %r4333, %r4334, %r4335, %r4336, %r4337, %r4338, %r4339}, {%r4428, %r4429, %r4430, %r4431};
	wmma.mma.sync.aligned.row.row.m16n16k16.f16.f16 {%r4436, %r4437, %r4438, %r4439}, {%r4236, %r4237, %r4238, %r4239, %r4240, %r4241, %r4242, %r4243}, {%r4276, %r4277, %r4278, %r4279, %r4280, %r4281, %r4282, %r4283}, {%r4184, %r4185, %r4186, %r4187};
	wmma.mma.sync.aligned.row.row.m16n16k16.f16.f16 {%r4440, %r4441, %r4442, %r4443}, {%r4268, %r4269, %r4270, %r4271, %r4272, %r4273, %r4274, %r4275}, {%r4308, %r4309, %r4310, %r4311, %r4312, %r4313, %r4314, %r4315}, {%r4436, %r4437, %r4438, %r4439};
	wmma.mma.sync.aligned.row.row.m16n16k16.f16.f16 {%r4444, %r4445, %r4446, %r4447}, {%r4236, %r4237, %r4238, %r4239, %r4240, %r4241, %r4242, %r4243}, {%r4284, %r4285, %r4286, %r4287, %r4288, %r4289, %r4290, %r4291}, {%r4192, %r4193, %r4194, %r4195};
	wmma.mma.sync.aligned.row.row.m16n16k16.f16.f16 {%r4448, %r4449, %r4450, %r4451}, {%r4268, %r4269, %r4270, %r4271, %r4272, %r4273, %r4274, %r4275}, {%r4316, %r4317, %r4318, %r4319, %r4320, %r4321, %r4322, %r4323}, {%r4444, %r4445, %r4446, %r4447};
	wmma.mma.sync.aligned.row.row.m16n16k16.f16.f16 {%r4452, %r4453, %r4454, %r4455}, {%r4236, %r4237, %r4238, %r4239, %r4240, %r4241, %r4242, %r4243}, {%r4292, %r4293, %r4294, %r4295, %r4296, %r4297, %r4298, %r4299}, {%r4200, %r4201, %r4202, %r4203};
	wmma.mma.sync.aligned.row.row.m16n16k16.f16.f16 {%r4456, %r4457, %r4458, %r4459}, {%r4268, %r4269, %r4270, %r4271, %r4272, %r4273, %r4274, %r4275}, {%r4324, %r4325, %r4326, %r4327, %r4328, %r4329, %r4330, %r4331}, {%r4452, %r4453, %r4454, %r4455};
	wmma.mma.sync.aligned.row.row.m16n16k16.f16.f16 {%r4460, %r4461, %r4462, %r4463}, {%r4236, %r4237, %r4238, %r4239, %r4240, %r4241, %r4242, %r4243}, {%r4300, %r4301, %r4302, %r4303, %r4304, %r4305, %r4306, %r4307}, {%r4208, %r4209, %r4210, %r4211};
	wmma.mma.sync.aligned.row.row.m16n16k16.f16.f16 {%r4464, %r4465, %r4466, %r4467}, {%r4268, %r4269, %r4270, %r4271, %r4272, %r4273, %r4274, %r4275}, {%r4332, %r4333, %r4334, %r4335, %r4336, %r4337, %r4338, %r4339}, {%r4460, %r4461, %r4462, %r4463};
	// begin inline asm
	cp.async.commit_group;

	// end inline asm
	// begin inline asm
	cp.async.wait_group 0;

	// end inline asm
	bar.sync 	0;
	add.s64 	%rd111, %rd288, -64;
	// begin inline asm
	cp.async.ca.shared.global [%r645], [%rd111], 16;

	// end inline asm
	add.s64 	%rd112, %rd220, 960;
	// begin inline asm
	cp.async.ca.shared.global [%r646], [%rd112], 16;

	// end inline asm
	mul.wide.s32 	%rd235, %r9552, 2;
	add.s64 	%rd113, %rd14, %rd235;
	// begin inline asm
	cp.async.ca.shared.global [%r827], [%rd113], 16;

	// end inline asm
	add.s64 	%rd114, %rd113, %rd1;
	// begin inline asm
	cp.async.ca.shared.global [%r828], [%rd114], 16;

	// end inline asm
	add.s64 	%rd115, %rd114, %rd1;
	// begin inline asm
	cp.async.ca.shared.global [%r25], [%rd115], 16;

	// end inline asm
	add.s64 	%rd116, %rd115, %rd1;
	// begin inline asm
	cp.async.ca.shared.global [%r26], [%rd116], 16;

	// end inline asm
	wmma.load.a.sync.aligned.row.m16n16k16.shared.f16 	{%r4468, %r4469, %r4470, %r4471, %r4472, %r4473, %r4474, %r4475}, [%r27], %r852;
	wmma.load.a.sync.aligned.row.m16n16k16.shared.f16 	{%r4476, %r4477, %r4478, %r4479, %r4480, %r4481, %r4482, %r4483}, [%r861], %r852;
	wmma.load.a.sync.aligned.row.m16n16k16.shared.f16 	{%r4484, %r4485, %r4486, %r4487, %r4488, %r4489, %r4490, %r4491}, [%r870], %r852;
	wmma.load.a.sync.aligned.row.m16n16k16.shared.f16 	{%r4492, %r4493, %r4494, %r4495, %r4496, %r4497, %r4498, %r4499}, [%r879], %r852;
	wmma.load.a.sync.aligned.row.m16n16k16.shared.f16 	{%r4500, %r4501, %r4502, %r4503, %r4504, %r4505, %r4506, %r4507}, [%r888], %r852;
	wmma.load.a.sync.aligned.row.m16n16k16.shared.f16 	{%r4508, %r4509, %r4510, %r4511, %r4512, %r4513, %r4514, %r4515}, [%r897], %r852;
	wmma.load.a.sync.aligned.row.m16n16k16.shared.f16 	{%r4516, %r4517, %r4518, %r4519, %r4520, %r4521, %r4522, %r4523}, [%r906], %r852;
	wmma.load.a.sync.aligned.row.m16n16k16.shared.f16 	{%r4524, %r4525, %r4526, %r4527, %r4528, %r4529, %r4530, %r4531}, [%r915], %r852;
	wmma.load.b.sync.aligned.row.m16n16k16.shared.f16 	{%r4532, %r4533, %r4534, %r4535, %r4536, %r4537, %r4538, %r4539}, [%r28], %r924;
	wmma.load.b.sync.aligned.row.m16n16k16.shared.f16 	{%r4540, %r4541, %r4542, %r4543, %r4544, %r4545, %r4546, %r4547}, [%r933], %r924;
	wmma.load.b.sync.aligned.row.m16n16k16.shared.f16 	{%r4548, %r4549, %r4550, %r4551, %r4552, %r4553, %r4554, %r4555}, [%r942], %r924;
	wmma.load.b.sync.aligned.row.m16n16k16.shared.f16 	{%r4556, %r4557, %r4558, %r4559, %r4560, %r4561, %r4562, %r4563}, [%r951], %r924;
	wmma.load.b.sync.aligned.row.m16n16k16.shared.f16 	{%r4564, %r4565, %r4566, %r4567, %r4568, %r4569, %r4570, %r4571}, [%r960], %r924;
	wmma.load.b.sync.aligned.row.m16n16k16.shared.f16 	{%r4572, %r4573, %r4574, %r4575, %r4576, %r4577, %r4578, %r4579}, [%r969], %r924;
	wmma.load.b.sync.aligned.row.m16n16k16.shared.f16 	{%r4580, %r4581, %r4582, %r4583, %r4584, %r4585, %r4586, %r4587}, [%r978], %r924;
	wmma.load.b.sync.aligned.row.m16n16k16.shared.f16 	{%r4588, %r4589, %r4590, %r4591, %r4592, %r4593, %r4594, %r4595}, [%r987], %r924;
	wmma.mma.sync.aligned.row.row.m16n16k16.f16.f16 {%r4596, %r4597, %r4598, %r4599}, {%r4468, %r4469, %r4470, %r4471, %r4472, %r4473, %r4474, %r4475}, {%r4532, %r4533, %r4534, %r4535, %r4536, %r4537, %r4538, %r4539}, {%r4344, %r4345, %r4346, %r4347};
	wmma.mma.sync.aligned.row.row.m16n16k16.f16.f16 {%r4600, %r4601, %r4602, %r4603}, {%r4500, %r4501, %r4502, %r4503, %r4504, %r4505, %r4506, %r4507}, {%r4564, %r4565, %r4566, %r4567, %r4568, %r4569, %r4570, %r4571}, {%r4596, %r4597, %r4598, %r4599};
	wmma.mma.sync.aligned.row.row.m16n16k16.f16.f16 {%r4604, %r4605, %r4606, %r4607}, {%r4468, %r4469, %r4470, %r4471, %r4472, %r4473, %r4474, %r4475}, {%r4540, %r4541, %r4542, %r4543, %r4544, %r4545, %r4546, %r4547}, {%r4352, %r4353, %r4354, %r4355};
	wmma.mma.sync.aligned.row.row.m16n16k16.f16.f16 {%r4608, %r4609, %r4610, %r4611}, {%r4500, %r4501, %r4502, %r4503, %r4504, %r4505, %r4506, %r4507}, {%r4572, %r4573, %r4574, %r4575, %r4576, %r4577, %r4578, %r4579}, {%r4604, %r4605, %r4606, %r4607};
	wmma.mma.sync.aligned.row.row.m16n16k16.f16.f16 {%r4612, %r4613, %r4614, %r4615}, {%r4468, %r4469, %r4470, %r4471, %r4472, %r4473, %r4474, %r4475}, {%r4548, %r4549, %r4550, %r4551, %r4552, %r4553, %r4554, %r4555}, {%r4360, %r4361, %r4362, %r4363};
	wmma.mma.sync.aligned.row.row.m16n16k16.f16.f16 {%r4616, %r4617, %r4618, %r4619}, {%r4500, %r4501, %r4502, %r4503, %r4504, %r4505, %r4506, %r4507}, {%r4580, %r4581, %r4582, %r4583, %r4584, %r4585, %r4586, %r4587}, {%r4612, %r4613, %r4614, %r4615};
	wmma.mma.sync.aligned.row.row.m16n16k16.f16.f16 {%r4620, %r4621, %r4622, %r4623}, {%r4468, %r4469, %r4470, %r4471, %r4472, %r4473, %r4474, %r4475}, {%r4556, %r4557, %r4558, %r4559, %r4560, %r4561, %r4562, %r4563}, {%r4368, %r4369, %r4370, %r4371};
	wmma.mma.sync.aligned.row.row.m16n16k16.f16.f16 {%r4624, %r4625, %r4626, %r4627}, {%r4500, %r4501, %r4502, %r4503, %r4504, %r4505, %r4506, %r4507}, {%r4588, %r4589, %r4590, %r4591, %r4592, %r4593, %r4594, %r4595}, {%r4620, %r4621, %r4622, %r4623};
	wmma.mma.sync.aligned.row.row.m16n16k16.f16.f16 {%r4628, %r4629, %r4630, %r4631}, {%r4476, %r4477, %r4478, %r4479, %r4480, %r4481, %r4482, %r4483}, {%r4532, %r4533, %r4534, %r4535, %r4536, %r4537, %r4538, %r4539}, {%r4376, %r4377, %r4378, %r4379};
	wmma.mma.sync.aligned.row.row.m16n16k16.f16.f16 {%r4632, %r4633, %r4634, %r4635}, {%r4508, %r4509, %r4510, %r4511, %r4512, %r4513, %r4514, %r4515}, {%r4564, %r4565, %r4566, %r4567, %r4568, %r4569, %r4570, %r4571}, {%r4628, %r4629, %r4630, %r4631};
	wmma.mma.sync.aligned.row.row.m16n16k16.f16.f16 {%r4636, %r4637, %r4638, %r4639}, {%r4476, %r4477, %r4478, %r4479, %r4480, %r4481, %r4482, %r4483}, {%r4540, %r4541, %r4542, %r4543, %r4544, %r4545, %r4546, %r4547}, {%r4384, %r4385, %r4386, %r4387};
	wmma.mma.sync.aligned.row.row.m16n16k16.f16.f16 {%r4640, %r4641, %r4642, %r4643}, {%r4508, %r4509, %r4510, %r4511, %r4512, %r4513, %r4514, %r4515}, {%r4572, %r4573, %r4574, %r4575, %r4576, %r4577, %r4578, %r4579}, {%r4636, %r4637, %r4638, %r4639};
	wmma.mma.sync.aligned.row.row.m16n16k16.f16.f16 {%r4644, %r4645, %r4646, %r4647}, {%r4476, %r4477, %r4478, %r4479, %r4480, %r4481, %r4482, %r4483}, {%r4548, %r4549, %r4550, %r4551, %r4552, %r4553, %r4554, %r4555}, {%r4392, %r4393, %r4394, %r4395};
	wmma.mma.sync.aligned.row.row.m16n16k16.f16.f16 {%r4648, %r4649, %r4650, %r4651}, {%r4508, %r4509, %r4510, %r4511, %r4512, %r4513, %r4514, %r4515}, {%r4580, %r4581, %r4582, %r4583, %r4584, %r4585, %r4586, %r4587}, {%r4644, %r4645, %r4646, %r4647};
	wmma.mma.sync.aligned.row.row.m16n16k16.f16.f16 {%r4652, %r4653, %r4654, %r4655}, {%r4476, %r4477, %r4478, %r4479, %r4480, %r4481, %r4482, %r4483}, {%r4556, %r4557, %r4558, %r4559, %r4560, %r4561, %r4562, %r4563}, {%r4400, %r4401, %r4402, %r4403};
	wmma.mma.sync.aligned.row.row.m16n16k16.f16.f16 {%r4656, %r4657, %r4658, %r4659}, {%r4508, %r4509, %r4510, %r4511, %r4512, %r4513, %r4514, %r4515}, {%r4588, %r4589, %r4590, %r4591, %r4592, %r4593, %r4594, %r4595}, {%r4652, %r4653, %r4654, %r4655};
	wmma.mma.sync.aligned.row.row.m16n16k16.f16.f16 {%r4660, %r4661, %r4662, %r4663}, {%r4484, %r4485, %r4486, %r4487, %r4488, %r4489, %r4490, %r4491}, {%r4532, %r4533, %r4534, %r4535, %r4536, %r4537, %r4538, %r4539}, {%r4408, %r4409, %r4410, %r4411};
	wmma.mma.sync.aligned.row.row.m16n16k16.f16.f16 {%r4664, %r4665, %r4666, %r4667}, {%r4516, %r4517, %r4518, %r4519, %r4520, %r4521, %r4522, %r4523}, {%r4564, %r4565, %r4566, %r4567, %r4568, %r4569, %r4570, %r4571}, {%r4660, %r4661, %r4662, %r4663};
	wmma.mma.sync.aligned.row.row.m16n16k16.f16.f16 {%r4668, %r4669, %r4670, %r4671}, {%r4484, %r4485, %r4486, %r4487, %r4488, %r4489, %r4490, %r4491}, {%r4540, %r4541, %r4542, %r4543, %r4544, %r4545, %r4546, %r4547}, {%r4416, %r4417, %r4418, %r4419};
	wmma.mma.sync.aligned.row.row.m16n16k16.f16.f16 {%r4672, %r4673, %r4674, %r4675}, {%r4516, %r4517, %r4518, %r4519, %r4520, %r4521, %r4522, %r4523}, {%r4572, %r4573, %r4574, %r4575, %r4576, %r4577, %r4578, %r4579}, {%r4668, %r4669, %r4670, %r4671};
	wmma.mma.sync.aligned.row.row.m16n16k16.f16.f16 {%r4676, %r4677, %r4678, %r4679}, {%r4484, %r4485, %r4486, %r4487, %r4488, %r4489, %r4490, %r4491}, {%r4548, %r4549, %r4550, %r4551, %r4552, %r4553, %r4554, %r4555}, {%r4424, %r4425, %r4426, %r4427};
	wmma.mma.sync.aligned.row.row.m16n16k16.f16.f16 {%r4680, %r4681, %r4682, %r4683}, {%r4516, %r4517, %r4518, %r4519, %r4520, %r4521, %r4522, %r4523}, {%r4580, %r4581, %r4582, %r4583, %r4584, %r4585, %r4586, %r4587}, {%r4676, %r4677, %r4678, %r4679};
	wmma.mma.sync.aligned.row.row.m16n16k16.f16.f16 {%r4684, %r4685, %r4686, %r4687}, {%r4484, %r4485, %r4486, %r4487, %r4488, %r4489, %r4490, %r4491}, {%r4556, %r4557, %r4558, %r4559, %r4560, %r4561, %r4562, %r4563}, {%r4432, %r4433, %r4434, %r4435};
	wmma.mma.sync.aligned.row.row.m16n16k16.f16.f16 {%r4688, %r4689, %r4690, %r4691}, {%r4516, %r4517, %r4518, %r4519, %r4520, %r4521, %r4522, %r4523}, {%r4588, %r4589, %r4590, %r4591, %r4592, %r4593, %r4594, %r4595}, {%r4684, %r4685, %r4686, %r4687};
	wmma.mma.sync.aligned.row.row.m16n16k16.f16.f16 {%r4692, %r4693, %r4694, %r4695}, {%r4492, %r4493, %r4494, %r4495, %r4496, %r4497, %r4498, %r4499}, {%r4532, %r4533, %r4534, %r4535, %r4536, %r4537, %r4538, %r4539}, {%r4440, %r4441, %r4442, %r4443};
	wmma.mma.sync.aligned.row.row.m16n16k16.f16.f16 {%r4696, %r4697, %r4698, %r4699}, {%r4524, %r4525, %r4526, %r4527, %r4528, %r4529, %r4530, %r4531}, {%r4564, %r4565, %r4566, %r4567, %r4568, %r4569, %r4570, %r4571}, {%r4692, %r4693, %r4694, %r4695};
	wmma.mma.sync.aligned.row.row.m16n16k16.f16.f16 {%r4700, %r4701, %r4702, %r4703}, {%r4492, %r4493, %r4494, %r4495, %r4496, %r4497, %r4498, %r4499}, {%r4540, %r4541, %r4542, %r4543, %r4544, %r4545, %r4546, %r4547}, {%r4448, %r4449, %r4450, %r4451};
	wmma.mma.sync.aligned.row.row.m16n16k16.f16.f16 {%r4704, %r4705, %r4706, %r4707}, {%r4524, %r4525, %r4526, %r4527, %r4528, %r4529, %r4530, %r4531}, {%r4572, %r4573, %r4574, %r4575, %r4576, %r4577, %r4578, %r4579}, {%r4700, %r4701, %r4702, %r4703};
	wmma.mma.sync.aligned.row.row.m16n16k16.f16.f16 {%r4708, %r4709, %r4710, %r4711}, {%r4492, %r4493, %r4494, %r4495, %r4496, %r4497, %r4498, %r4499}, {%r4548, %r4549, %r4550, %r4551, %r4552, %r4553, %r4554, %r4555}, {%r4456, %r4457, %r4458, %r4459};
	wmma.mma.sync.aligned.row.row.m16n16k16.f16.f16 {%r4712, %r4713, %r4714, %r4715}, {%r4524, %r4525, %r4526, %r4527, %r4528, %r4529, %r4530, %r4531}, {%r4580, %r4581, %r4582, %r4583, %r4584, %r4585, %r4586, %r4587}, {%r4708, %r4709, %r4710, %r4711};
	wmma.mma.sync.aligned.row.row.m16n16k16.f16.f16 {%r4716, %r4717, %r4718, %r4719}, {%r4492, %r4493, %r4494, %r4495, %r4496, %r4497, %r4498, %r4499}, {%r4556, %r4557, %r4558, %r4559, %r4560, %r4561, %r4562, %r4563}, {%r4464, %r4465, %r4466, %r4467};
	wmma.mma.sync.aligned.row.row.m16n16k16.f16.f16 {%r4720, %r4721, %r4722, %r4723}, {%r4524, %r4525, %r4526, %r4527, %r4528, %r4529, %r4530, %r4531}, {%r4588, %r4589, %r4590, %r4591, %r4592, %r4593, %r4594, %r4595}, {%r4716, %r4717, %r4718, %r4719};
	// begin inline asm
	cp.async.commit_group;

	// end inline asm
	// begin inline asm
	cp.async.wait_group 0;

	// end inline asm
	bar.sync 	0;
	// begin inline asm
	cp.async.ca.shared.global [%r550], [%rd288], 16;

	// end inline asm
	add.s64 	%rd118, %rd220, 1024;
	// begin inline asm
	cp.async.ca.shared.global [%r8], [%rd118], 16;

	// end inline asm
	mul.wide.s32 	%rd236, %r9553, 2;
	add.s64 	%rd119, %rd14, %rd236;
	// begin inline asm
	cp.async.ca.shared.global [%r10], [%rd119], 16;

	// end inline asm
	add.s64 	%rd120, %rd119, %rd1;
	// begin inline asm
	cp.async.ca.shared.global [%r553], [%rd120], 16;

	// end inline asm
	add.s64 	%rd121, %rd120, %rd1;
	// begin inline asm
	cp.async.ca.shared.global [%r554], [%rd121], 16;

	// end inline asm
	add.s64 	%rd122, %rd121, %rd1;
	// begin inline asm
	cp.async.ca.shared.global [%r555], [%rd122], 16;

	// end inline asm
	wmma.load.a.sync.aligned.row.m16n16k16.shared.f16 	{%r4724, %r4725, %r4726, %r4727, %r4728, %r4729, %r4730, %r4731}, [%r1124], %r852;
	wmma.load.a.sync.aligned.row.m16n16k16.shared.f16 	{%r4732, %r4733, %r4734, %r4735, %r4736, %r4737, %r4738, %r4739}, [%r1133], %r852;
	wmma.load.a.sync.aligned.row.m16n16k16.shared.f16 	{%r4740, %r4741, %r4742, %r4743, %r4744, %r4745, %r4746, %r4747}, [%r1142], %r852;
	wmma.load.a.sync.aligned.row.m16n16k16.shared.f16 	{%r4748, %r4749, %r4750, %r4751, %r4752, %r4753, %r4754, %r4755}, [%r1151], %r852;
	wmma.load.a.sync.aligned.row.m16n16k16.shared.f16 	{%r4756, %r4757, %r4758, %r4759, %r4760, %r4761, %r4762, %r4763}, [%r1160], %r852;
	wmma.load.a.sync.aligned.row.m16n16k16.shared.f16 	{%r4764, %r4765, %r4766, %r4767, %r4768, %r4769, %r4770, %r4771}, [%r1169], %r852;
	wmma.load.a.sync.aligned.row.m16n16k16.shared.f16 	{%r4772, %r4773, %r4774, %r4775, %r4776, %r4777, %r4778, %r4779}, [%r1178], %r852;
	wmma.load.a.sync.aligned.row.m16n16k16.shared.f16 	{%r4780, %r4781, %r4782, %r4783, %r4784, %r4785, %r4786, %r4787}, [%r1187], %r852;
	wmma.load.b.sync.aligned.row.m16n16k16.shared.f16 	{%r4788, %r4789, %r4790, %r4791, %r4792, %r4793, %r4794, %r4795}, [%r1196], %r924;
	wmma.load.b.sync.aligned.row.m16n16k16.shared.f16 	{%r4796, %r4797, %r4798, %r4799, %r4800, %r4801, %r4802, %r4803}, [%r1205], %r924;
	wmma.load.b.sync.aligned.row.m16n16k16.shared.f16 	{%r4804, %r4805, %r4806, %r4807, %r4808, %r4809, %r4810, %r4811}, [%r1214], %r924;
	wmma.load.b.sync.aligned.row.m16n16k16.shared.f16 	{%r4812, %r4813, %r4814, %r4815, %r4816, %r4817, %r4818, %r4819}, [%r1223], %r924;
	wmma.load.b.sync.aligned.row.m16n16k16.shared.f16 	{%r4820, %r4821, %r4822, %r4823, %r4824, %r4825, %r4826, %r4827}, [%r1232], %r924;
	wmma.load.b.sync.aligned.row.m16n16k16.shared.f16 	{%r4828, %r4829, %r4830, %r4831, %r4832, %r4833, %r4834, %r4835}, [%r1241], %r924;
	wmma.load.b.sync.aligned.row.m16n16k16.shared.f16 	{%r4836, %r4837, %r4838, %r4839, %r4840, %r4841, %r4842, %r4843}, [%r1250], %r924;
	wmma.load.b.sync.aligned.row.m16n16k16.shared.f16 	{%r4844, %r4845, %r4846, %r4847, %r4848, %r4849, %r4850, %r4851}, [%r1259], %r924;
	wmma.mma.sync.aligned.row.row.m16n16k16.f16.f16 {%r4852, %r4853, %r4854, %r4855}, {%r4724, %r4725, %r4726, %r4727, %r4728, %r4729, %r4730, %r4731}, {%r4788, %r4789, %r4790, %r4791, %r4792, %r4793, %r4794, %r4795}, {%r4600, %r4601, %r4602, %r4603};
	wmma.mma.sync.aligned.row.row.m16n16k16.f16.f16 {%r4856, %r4857, %r4858, %r4859}, {%r4756, %r4757, %r4758, %r4759, %r4760, %r4761, %r4762, %r4763}, {%r4820, %r4821, %r4822, %r4823, %r4824, %r4825, %r4826, %r4827}, {%r4852, %r4853, %r4854, %r4855};
	wmma.mma.sync.aligned.row.row.m16n16k16.f16.f16 {%r4860, %r4861, %r4862, %r4863}, {%r4724, %r4725, %r4726, %r4727, %r4728, %r4729, %r4730, %r4731}, {%r4796, %r4797, %r4798, %r4799, %r4800, %r4801, %r4802, %r4803}, {%r4608, %r4609, %r4610, %r4611};
	wmma.mma.sync.aligned.row.row.m16n16k16.f16.f16 {%r4864, %r4865, %r4866, %r4867}, {%r4756, %r4757, %r4758, %r4759, %r4760, %r4761, %r4762, %r4763}, {%r4828, %r4829, %r4830, %r4831, %r4832, %r4833, %r4834, %r4835}, {%r4860, %r4861, %r4862, %r4863};
	wmma.mma.sync.aligned.row.row.m16n16k16.f16.f16 {%r4868, %r4869, %r4870, %r4871}, {%r4724, %r4725, %r4726, %r4727, %r4728, %r4729, %r4730, %r4731}, {%r4804, %r4805, %r4806, %r4807, %r4808, %r4809, %r4810, %r4811}, {%r4616, %r4617, %r4618, %r4619};
	wmma.mma.sync.aligned.row.row.m16n16k16.f16.f16 {%r4872, %r4873, %r4874, %r4875}, {%r4756, %r4757, %r4758, %r4759, %r4760, %r4761, %r4762, %r4763}, {%r4836, %r4837, %r4838, %r4839, %r4840, %r4841, %r4842, %r4843}, {%r4868, %r4869, %r4870, %r4871};
	wmma.mma.sync.aligned.row.row.m16n16k16.f16.f16 {%r4876, %r4877, %r4878, %r4879}, {%r4724, %r4725, %r4726, %r4727, %r4728, %r4729, %r4730, %r4731}, {%r4812, %r4813, %r4814, %r4815, %r4816, %r4817, %r4818, %r4819}, {%r4624, %r4625, %r4626, %r4627};
	wmma.mma.sync.aligned.row.row.m16n16k16.f16.f16 {%r4880, %r4881, %r4882, %r4883}, {%r4756, %r4757, %r4758, %r4759, %r4760, %r4761, %r4762, %r4763}, {%r4844, %r4845, %r4846, %r4847, %r4848, %r4849, %r4850, %r4851}, {%r4876, %r4877, %r4878, %r4879};
	wmma.mma.sync.aligned.row.row.m16n16k16.f16.f16 {%r4884, %r4885, %r4886, %r4887}, {%r4732, %r4733, %r4734, %r4735, %r4736, %r4737, %r4738, %r4739}, {%r4788, %r4789, %r4790, %r4791, %r4792, %r4793, %r4794, %r4795}, {%r4632, %r4633, %r4634, %r4635};
	wmma.mma.sync.aligned.row.row.m16n16k16.f16.f16 {%r4888, %r4889, %r4890, %r4891}, {%r4764, %r4765, %r4766, %r4767, %r4768, %r4769, %r4770, %r4771}, {%r4820, %r4821, %r4822, %r4823, %r4824, %r4825, %r4826, %r4827}, {%r4884, %r4885, %r4886, %r4887};
	wmma.mma.sync.aligned.row.row.m16n16k16.f16.f16 {%r4892, %r4893, %r4894, %r4895}, {%r4732, %r4733, %r4734, %r4735, %r4736, %r4737, %r4738, %r4739}, {%r4796, %r4797, %r4798, %r4799, %r4800, %r4801, %r4802, %r4803}, {%r4640, %r4641, %r4642, %r4643};
	wmma.mma.sync.aligned.row.row.m16n16k16.f16.f16 {%r4896, %r4897, %r4898, %r4899}, {%r4764, %r4765, %r4766, %r4767, %r4768, %r4769, %r4770, %r4771}, {%r4828, %r4829, %r4830, %r4831, %r4832, %r4833, %r4834, %r4835}, {%r4892, %r4893, %r4894, %r4895};
	wmma.mma.sync.aligned.row.row.m16n16k16.f16.f16 {%r4900, %r4901, %r4902, %r4903}, {%r4732, %r4733, %r4734, %r4735, %r4736, %r4737, %r4738, %r4739}, {%r4804, %r4805, %r4806, %r4807, %r4808, %r4809, %r4810, %r4811}, {%r4648, %r4649, %r4650, %r4651};
	wmma.mma.sync.aligned.row.row.m16n16k16.f16.f16 {%r4904, %r4905, %r4906, %r4907}, {%r4764, %r4765, %r4766, %r4767, %r4768, %r4769, %r4770, %r4771}, {%r4836, %r4837, %r4838, %r4839, %r4840, %r4841, %r4842, %r4843}, {%r4900, %r4901, %r4902, %r4903};
	wmma.mma.sync.aligned.row.row.m16n16k16.f16.f16 {%r4908, %r4909, %r4910, %r4911}, {%r4732, %r4733, %r4734, %r4735, %r4736, %r4737, %r4738, %r4739}, {%r4812, %r4813, %r4814, %r4815, %r4816, %r4817, %r4818, %r4819}, {%r4656, %r4657, %r4658, %r4659};
	wmma.mma.sync.aligned.row.row.m16n16k16.f16.f16 {%r4912, %r4913, %r4914, %r4915}, {%r4764, %r4765, %r4766, %r4767, %r4768, %r4769, %r4770, %r4771}, {%r4844, %r4845, %r4846, %r4847, %r4848, %r4849, %r4850, %r4851}, {%r4908, %r4909, %r4910, %r4911};
	wmma.mma.sync.aligned.row.row.m16n16k16.f16.f16 {%r4916, %r4917, %r4918, %r4919}, {%r4740, %r4741, %r4742, %r4743, %r4744, %r4745, %r4746, %r4747}, {%r4788, %r4789, %r4790, %r4791, %r4792, %r4793, %r4794, %r4795}, {%r4664, %r4665, %r4666, %r4667};
	wmma.mma.sync.aligned.row.row.m16n16k16.f16.f16 {%r4920, %r4921, %r4922, %r4923}, {%r4772, %r4773, %r4774, %r4775, %r4776, %r4777, %r4778, %r4779}, {%r4820, %r4821, %r4822, %r4823, %r4824, %r4825, %r4826, %r4827}, {%r4916, %r4917, %r4918, %r4919};
	wmma.mma.sync.aligned.row.row.m16n16k16.f16.f16 {%r4924, %r4925, %r4926, %r4927}, {%r4740, %r4741, %r4742, %r4743, %r4744, %r4745, %r4746, %r4747}, {%r4796, %r4797, %r4798, %r4799, %r4800, %r4801, %r4802, %r4803}, {%r4672, %r4673, %r4674, %r4675};
	wmma.mma.sync.aligned.row.row.m16n16k16.f16.f16 {%r4928, %r4929, %r4930, %r4931}, {%r4772, %r4773, %r4774, %r4775, %r4776, %r4777, %r4778, %r4779}, {%r4828, %r4829, %r4830, %r4831, %r4832, %r4833, %r4834, %r4835}, {%r4924, %r4925, %r4926, %r4927};
	wmma.mma.sync.aligned.row.row.m16n16k16.f16.f16 {%r4932, %r4933, %r4934, %r4935}, {%r4740, %r4741, %r4742, %r4743, %r4744, %r4745, %r4746, %r4747}, {%r4804, %r4805, %r4806, %r4807, %r4808, %r4809, %r4810, %r4811}, {%r4680, %r4681, %r4682, %r4683};
	wmma.mma.sync.aligned.row.row.m16n16k16.f16.f16 {%r4936, %r4937, %r4938, %r4939}, {%r4772, %r4773, %r4774, %r4775, %r4776, %r4777, %r4778, %r4779}, {%r4836, %r4837, %r4838, %r4839, %r4840, %r4841, %r4842, %r4843}, {%r4932, %r4933, %r4934, %r4935};
	wmma.mma.sync.aligned.row.row.m16n16k16.f16.f16 {%r4940, %r4941, %r4942, %r4943}, {%r4740, %r4741, %r4742, %r4743, %r4744, %r4745, %r4746, %r4747}, {%r4812, %r4813, %r4814, %r4815, %r4816, %r4817, %r4818, %r4819}, {%r4688, %r4689, %r4690, %r4691};
	wmma.mma.sync.aligned.row.row.m16n16k16.f16.f16 {%r4944, %r4945, %r4946, %r4947}, {%r4772, %r4773, %r4774, %r4775, %r4776, %r4777, %r4778, %r4779}, {%r4844, %r4845, %r4846, %r4847, %r4848, %r4849, %r4850, %r4851}, {%r4940, %r4941, %r4942, %r4943};
	wmma.mma.sync.aligned.row.row.m16n16k16.f16.f16 {%r4948, %r4949, %r4950, %r4951}, {%r4748, %r4749, %r4750, %r4751, %r4752, %r4753, %r4754, %r4755}, {%r4788, %r4789, %r4790, %r4791, %r4792, %r4793, %r4794, %r4795}, {%r4696, %r4697, %r4698, %r4699};
	wmma.mma.sync.aligned.row.row.m16n16k16.f16.f16 {%r4952, %r4953, %r4954, %r4955}, {%r4780, %r4781, %r4782, %r4783, %r4784, %r4785, %r4786, %r4787}, {%r4820, %r4821, %r4822, %r4823, %r4824, %r4825, %r4826, %r4827}, {%r4948, %r4949, %r4950, %r4951};
	wmma.mma.sync.aligned.row.row.m16n16k16.f16.f16 {%r4956, %r4957, %r4958, %r4959}, {%r4748, %r4749, %r4750, %r4751, %r4752, %r4753, %r4754, %r4755}, {%r4796, %r4797, %r4798, %r4799, %r4800, %r4801, %r4802, %r4803}, {%r4704, %r4705, %r4706, %r4707};
	wmma.mma.sync.aligned.row.row.m16n16k16.f16.f16 {%r4960, %r4961, %r4962, %r4963}, {%r4780, %r4781, %r4782, %r4783, %r4784, %r4785, %r4786, %r4787}, {%r4828, %r4829, %r4830, %r4831, %r4832, %r4833, %r4834, %r4835}, {%r4956, %r4957, %r4958, %r4959};
	wmma.mma.sync.aligned.row.row.m16n16k16.f16.f16 {%r4964, %r4965, %r4966, %r4967}, {%r4748, %r4749, %r4750, %r4751, %r4752, %r4753, %r4754, %r4755}, {%r4804, %r4805, %r4806, %r4807, %r4808, %r4809, %r4810, %r4811}, {%r4712, %r4713, %r4714, %r4715};
	wmma.mma.sync.aligned.row.row.m16n16k16.f16.f16 {%r4968, %r4969, %r4970, %r4971}, {%r4780, %r4781, %r4782, %r4783, %r4784, %r4785, %r4786, %r4787}, {%r4836, %r4837, %r4838, %r4839, %r4840, %r4841, %r4842, %r4843}, {%r4964, %r4965, %r4966, %r4967};
	wmma.mma.sync.aligned.row.row.m16n16k16.f16.f16 {%r4972, %r4973, %r4974, %r4975}, {%r4748, %r4749, %r4750, %r4751, %r4752, %r4753, %r4754, %r4755}, {%r4812, %r4813, %r4814, %r4815, %r4816, %r4817, %r4818, %r4819}, {%r4720, %r4721, %r4722, %r4723};
	wmma.mma.sync.aligned.row.row.m16n16k16.f16.f16 {%r4976, %r4977, %r4978, %r4979}, {%r4780, %r4781, %r4782, %r4783, %r4784, %r4785, %r4786, %r4787}, {%r4844, %r4845, %r4846, %r4847, %r4848, %r4849, %r4850, %r4851}, {%r4972, %r4973, %r4974, %r4975};
	// begin inline asm
	cp.async.commit_group;

	// end inline asm
	// begin inline asm
	cp.async.wait_group 0;

	// end inline asm
	bar.sync 	0;
	add.s64 	%rd123, %rd288, 64;
	// begin inline asm
	cp.async.ca.shared.global [%r645], [%rd123], 16;

	// end inline asm
	add.s64 	%rd124, %rd220, 1088;
	// begin inline asm
	cp.async.ca.shared.global [%r646], [%rd124], 16;

	// end inline asm
	mul.wide.s32 	%rd237, %r9554, 2;
	add.s64 	%rd125, %rd14, %rd237;
	// begin inline asm
	cp.async.ca.shared.global [%r827], [%rd125], 16;

	// end inline asm
	add.s64 	%rd126, %rd125, %rd1;
	// begin inline asm
	cp.async.ca.shared.global [%r828], [%rd126], 16;

	// end inline asm
	add.s64 	%rd127, %rd126, %rd1;
	// begin inline asm
	cp.async.ca.shared.global [%r25], [%rd127], 16;

	// end inline asm
	add.s64 	%rd128, %rd127, %rd1;
	// begin inline asm
	cp.async.ca.shared.global [%r26], [%rd128], 16;

	// end inline asm
	wmma.load.a.sync.aligned.row.m16n16k16.shared.f16 	{%r4980, %r4981, %r4982, %r4983, %r4984, %r4985, %r4986, %r4987}, [%r27], %r852;
	wmma.load.a.sync.aligned.row.m16n16k16.shared.f16 	{%r4988, %r4989, %r4990, %r4991, %r4992, %r4993, %r4994, %r4995}, [%r861], %r852;
	wmma.load.a.sync.aligned.row.m16n16k16.shared.f16 	{%r4996, %r4997, %r4998, %r4999, %r5000, %r5001, %r5002, %r5003}, [%r870], %r852;
	wmma.load.a.sync.aligned.row.m16n16k16.shared.f16 	{%r5004, %r5005, %r5006, %r5007, %r5008, %r5009, %r5010, %r5011}, [%r879], %r852;
	wmma.load.a.sync.aligned.row.m16n16k16.shared.f16 	{%r5012, %r5013, %r5014, %r5015, %r5016, %r5017, %r5018, %r5019}, [%r888], %r852;
	wmma.load.a.sync.aligned.row.m16n16k16.shared.f16 	{%r5020, %r5021, %r5022, %r5023, %r5024, %r5025, %r5026, %r5027}, [%r897], %r852;
	wmma.load.a.sync.aligned.row.m16n16k16.shared.f16 	{%r5028, %r5029, %r5030, %r5031, %r5032, %r5033, %r5034, %r5035}, [%r906], %r852;
	wmma.load.a.sync.aligned.row.m16n16k16.shared.f16 	{%r5036, %r5037, %r5038, %r5039, %r5040, %r5041, %r5042, %r5043}, [%r915], %r852;
	wmma.load.b.sync.aligned.row.m16n16k16.shared.f16 	{%r5044, %r5045, %r5046, %r5047, %r5048, %r5049, %r5050, %r5051}, [%r28], %r924;
	wmma.load.b.sync.aligned.row.m16n16k16.shared.f16 	{%r5052, %r5053, %r5054, %r5055, %r5056, %r5057, %r5058, %r5059}, [%r933], %r924;
	wmma.load.b.sync.aligned.row.m16n16k16.shared.f16 	{%r5060, %r5061, %r5062, %r5063, %r5064, %r5065, %r5066, %r5067}, [%r942], %r924;
	wmma.load.b.sync.aligned.row.m16n16k16.shared.f16 	{%r5068, %r5069, %r5070, %r5071, %r5072, %r5073, %r5074, %r5075}, [%r951], %r924;
	wmma.load.b.sync.aligned.row.m16n16k16.shared.f16 	{%r5076, %r5077, %r5078, %r5079, %r5080, %r5081, %r5082, %r5083}, [%r960], %r924;
	wmma.load.b.sync.aligned.row.m16n16k16.shared.f16 	{%r5084, %r5085, %r5086, %r5087, %r5088, %r5089, %r5090, %r5091}, [%r969], %r924;
	wmma.load.b.sync.aligned.row.m16n16k16.shared.f16 	{%r5092, %r5093, %r5094, %r5095, %r5096, %r5097, %r5098, %r5099}, [%r978], %r924;
	wmma.load.b.sync.aligned.row.m16n16k16.shared.f16 	{%r5100, %r5101, %r5102, %r5103, %r5104, %r5105, %r5106, %r5107}, [%r987], %r924;
	wmma.mma.sync.aligned.row.row.m16n16k16.f16.f16 {%r5108, %r5109, %r5110, %r5111}, {%r4980, %r4981, %r4982, %r4983, %r4984, %r4985, %r4986, %r4987}, {%r5044, %r5045, %r5046, %r5047, %r5048, %r5049, %r5050, %r5051}, {%r4856, %r4857, %r4858, %r4859};
	wmma.mma.sync.aligned.row.row.m16n16k16.f16.f16 {%r5112, %r5113, %r5114, %r5115}, {%r5012, %r5013, %r5014, %r5015, %r5016, %r5017, %r5018, %r5019}, {%r5076, %r5077, %r5078, %r5079, %r5080, %r5081, %r5082, %r5083}, {%r5108, %r5109, %r5110, %r5111};
	wmma.mma.sync.aligned.row.row.m16n16k16.f16.f16 {%r5116, %r5117, %r5118, %r5119}, {%r4980, %r4981, %r4982, %r4983, %r4984, %r4985, %r4986, %r4987}, {%r5052, %r5053, %r5054, %r5055, %r5056, %r5057, %r5058, %r5059}, {%r4864, %r4865, %r4866, %r4867};
	wmma.mma.sync.aligned.row.row.m16n16k16.f16.f16 {%r5120, %r5121, %r5122, %r5123}, {%r5012, %r5013, %r5014, %r5015, %r5016, %r5017, %r5018, %r5019}, {%r5084, %r5085, %r5086, %r5087, %r5088, %r5089, %r5090, %r5091}, {%r5116, %r5117, %r5118, %r5119};
	wmma.mma.sync.aligned.row.row.m16n16k16.f16.f16 {%r5124, %r5125, %r5126, %r5127}, {%r4980, %r4981, %r4982, %r4983, %r4984, %r4985, %r4986, %r4987}, {%r5060, %r5061, %r5062, %r5063, %r5064, %r5065, %r5066, %r5067}, {%r4872, %r4873, %r4874, %r4875};
	wmma.mma.sync.aligned.row.row.m16n16k16.f16.f16 {%r5128, %r5129, %r5130, %r5131}, {%r5012, %r5013, %r5014, %r5015, %r5016, %r5017, %r5018, %r5019}, {%r5092, %r5093, %r5094, %r5095, %r5096, %r5097, %r5098, %r5099}, {%r5124, %r5125, %r5126, %r5127};
	wmma.mma.sync.aligned.row.row.m16n16k16.f16.f16 {%r5132, %r5133, %r5134, %r5135}, {%r4980, %r4981, %r4982, %r4983, %r4984, %r4985, %r4986, %r4987}, {%r5068, %r5069, %r5070, %r5071, %r5072, %r5073, %r5074, %r5075}, {%r4880, %r4881, %r4882, %r4883};
	wmma.mma.sync.aligned.row.row.m16n16k16.f16.f16 {%r5136, %r5137, %r5138, %r5139}, {%r5012, %r5013, %r5014, %r5015, %r5016, %r5017, %r5018, %r5019}, {%r5100, %r5101, %r5102, %r5103, %r5104, %r5105, %r5106, %r5107}, {%r5132, %r5133, %r5134, %r5135};
	wmma.mma.sync.aligned.row.row.m16n16k16.f16.f16 {%r5140, %r5141, %r5142, %r5143}, {%r4988, %r4989, %r4990, %r4991, %r4992, %r4993, %r4994, %r4995}, {%r5044, %r5045, %r5046, %r5047, %r5048, %r5049, %r5050, %r5051}, {%r4888, %r4889, %r4890, %r4891};
	wmma.mma.sync.aligned.row.row.m16n16k16.f16.f16 {%r5144, %r5145, %r5146, %r5147}, {%r5020, %r5021, %r5022, %r5023, %r5024, %r5025, %r5026, %r5027}, {%r5076, %r5077, %r5078, %r5079, %r5080, %r5081, %r5082, %r5083}, {%r5140, %r5141, %r5142, %r5143};
	wmma.mma.sync.aligned.row.row.m16n16k16.f16.f16 {%r5148, %r5149, %r5150, %r5151}, {%r4988, %r4989, %r4990, %r4991, %r4992, %r4993, %r4994, %r4995}, {%r5052, %r5053, %r5054, %r5055, %r5056, %r5057, %r5058, %r5059}, {%r4896, %r4897, %r4898, %r4899};
	wmma.mma.sync.aligned.row.row.m16n16k16.f16.f16 {%r5152, %r5153, %r5154, %r5155}, {%r5020, %r5021, %r5022, %r5023, %r5024, %r5025, %r5026, %r5027}, {%r5084, %r5085, %r5086, %r5087, %r5088, %r5089, %r5090, %r5091}, {%r5148, %r5149, %r5150, %r5151};
	wmma.mma.sync.aligned.row.row.m16n16k16.f16.f16 {%r5156, %r5157, %r5158, %r5159}, {%r4988, %r4989, %r4990, %r4991, %r4992, %r4993, %r4994, %r4995}, {%r5060, %r5061, %r5062, %r5063, %r5064, %r5065, %r5066, %r5067}, {%r4904, %r4905, %r4906, %r4907};
	wmma.mma.sync.aligned.row.row.m16n16k16.f16.f16 {%r5160, %r5161, %r5162, %r5163}, {%r5020, %r5021, %r5022, %r5023, %r5024, %r5025, %r5026, %r5027}, {%r5092, %r5093, %r5094, %r5095, %r5096, %r5097, %r5098, %r5099}, {%r5156, %r5157, %r5158, %r5159};
	wmma.mma.sync.aligned.row.row.m16n16k16.f16.f16 {%r5164, %r5165, %r5166, %r5167}, {%r4988, %r4989, %r4990, %r4991, %r4992, %r4993, %r4994, %r4995}, {%r5068, %r5069, %r5070, %r5071, %r5072, %r5073, %r5074, %r5075}, {%r4912, %r4913, %r4914, %r4915};
	wmma.mma.sync.aligned.row.row.m16n16k16.f16.f16 {%r5168, %r5169, %r5170, %r5171}, {%r5020, %r5021, %r5022, %r5023, %r5024, %r5025, %r5026, %r5027}, {%r5100, %r5101, %r5102, %r5103, %r5104, %r5105, %r5106, %r5107}, {%r5164, %r5165, %r5166, %r5167};
	wmma.mma.sync.aligned.row.row.m16n16k16.f16.f16 {%r5172, %r5173, %r5174, %r5175}, {%r4996, %r4997, %r4998, %r4999, %r5000, %r5001, %r5002, %r5003}, {%r5044, %r5045, %r5046, %r5047, %r5048, %r5049, %r5050, %r5051}, {%r4920, %r4921, %r4922, %r4923};
	wmma.mma.sync.aligned.row.row.m16n16k16.f16.f16 {%r5176, %r5177, %r5178, %r5179}, {%r5028, %r5029, %r5030, %r5031, %r5032, %r5033, %r5034, %r5035}, {%r5076, %r5077, %r5078, %r5079, %r5080, %r5081, %r5082, %r5083}, {%r5172, %r5173, %r5174, %r5175};
	wmma.mma.sync.aligned.row.row.m16n16k16.f16.f16 {%r5180, %r5181, %r5182, %r5183}, {%r4996, %r4997, %r4998, %r4999, %r5000, %r5001, %r5002, %r5003}, {%r5052, %r5053, %r5054, %r5055, %r5056, %r5057, %r5058, %r5059}, {%r4928, %r4929, %r4930, %r4931};
	wmma.mma.sync.aligned.row.row.m16n16k16.f16.f16 {%r5184, %r5185, %r5186, %r5187}, {%r5028, %r5029, %r5030, %r5031, %r5032, %r5033, %r5034, %r5035}, {%r5084, %r5085, %r5086, %r5087, %r5088, %r5089, %r5090, %r5091}, {%r5180, %r5181, %r5182, %r5183};
	wmma.mma.sync.aligned.row.row.m16n16k16.f16.f16 {%r5188, %r5189, %r5190, %r5191}, {%r4996, %r4997, %r4998, %r4999, %r5000, %r5001, %r5002, %r5003}, {%r5060, %r5061, %r5062, %r5063, %r5064, %r5065, %r5066, %r5067}, {%r4936, %r4937, %r4938, %r4939};
	wmma.mma.sync.aligned.row.row.m16n16k16.f16.f16 {%r5192, %r5193, %r5194, %r5195}, {%r5028, %r5029, %r5030, %r5031, %r5032, %r5033, %r5034, %r5035}, {%r5092, %r5093, %r5094, %r5095, %r5096, %r5097, %r5098, %r5099}, {%r5188, %r5189, %r5190, %r5191};
	wmma.mma.sync.aligned.row.row.m16n16k16.f16.f16 {%r5196, %r5197, %r5198, %r5199}, {%r4996, %r4997, %r4998, %r4999, %r5000, %r5001, %r5002, %r5003}, {%r5068, %r5069, %r5070, %r5071, %r5072, %r5073, %r5074, %r5075}, {%r4944, %r4945, %r4946, %r4947};
	wmma.mma.sync.aligned.row.row.m16n16k16.f16.f16 {%r5200, %r5201, %r5202, %r5203}, {%r5028, %r5029, %r5030, %r5031, %r5032, %r5033, %r5034, %r5035}, {%r5100, %r5101, %r5102, %r5103, %r5104, %r5105, %r5106, %r5107}, {%r5196, %r5197, %r5198, %r5199};
	wmma.mma.sync.aligned.row.row.m16n16k16.f16.f16 {%r5204, %r5205, %r5206, %r5207}, {%r5004, %r5005, %r5006, %r5007, %r5008, %r5009, %r5010, %r5011}, {%r5044, %r5045, %r5046, %r5047, %r5048, %r5049, %r5050, %r5051}, {%r4952, %r4953, %r4954, %r4955};
	wmma.mma.sync.aligned.row.row.m16n16k16.f16.f16 {%r5208, %r5209, %r5210, %r5211}, {%r5036, %r5037, %r5038, %r5039, %r5040, %r5041, %r5042, %r5043}, {%r5076, %r5077, %r5078, %r5079, %r5080, %r5081, %r5082, %r5083}, {%r5204, %r5205, %r5206, %r5207};
	wmma.mma.sync.aligned.row.row.m16n16k16.f16.f16 {%r5212, %r5213, %r5214, %r5215}, {%r5004, %r5005, %r5006, %r5007, %r5008, %r5009, %r5010, %r5011}, {%r5052, %r5053, %r5054, %r5055, %r5056, %r5057, %r5058, %r5059}, {%r4960, %r4961, %r4962, %r4963};
	wmma.mma.sync.aligned.row.row.m16n16k16.f16.f16 {%r5216, %r5217, %r5218, %r5219}, {%r5036, %r5037, %r5038, %r5039, %r5040, %r5041, %r5042, %r5043}, {%r5084, %r5085, %r5086, %r5087, %r5088, %r5089, %r5090, %r5091}, {%r5212, %r5213, %r5214, %r5215};
	wmma.mma.sync.aligned.row.row.m16n16k16.f16.f16 {%r5220, %r5221, %r5222, %r5223}, {%r5004, %r5005, %r5006, %r5007, %r5008, %r5009, %r5010, %r5011}, {%r5060, %r5061, %r5062, %r5063, %r5064, %r5065, %r5066, %r5067}, {%r4968, %r4969, %r4970, %r4971};
	wmma.mma.sync.aligned.row.row.m16n16k16.f16.f16 {%r5224, %r5225, %r5226, %r5227}, {%r5036, %r5037, %r5038, %r5039, %r5040, %r5041, %r5042, %r5043}, {%r5092, %r5093, %r5094, %r5095, %r5096, %r5097, %r5098, %r5099}, {%r5220, %r5221, %r5222, %r5223};
	wmma.mma.sync.aligned.row.row.m16n16k16.f16.f16 {%r5228, %r5229, %r5230, %r5231}, {%r5004, %r5005, %r5006, %r5007, %r5008, %r5009, %r5010, %r5011}, {%r5068, %r5069, %r5070, %r5071, %r5072, %r5073, %r5074, %r5075}, {%r4976, %r4977, %r4978, %r4979};
	wmma.mma.sync.aligned.row.row.m16n16k16.f16.f16 {%r5232, %r5233, %r5234, %r5235}, {%r5036, %r5037, %r5038, %r5039, %r5040, %r5041, %r5042, %r5043}, {%r5100, %r5101, %r5102, %r5103, %r5104, %r5105, %r5106, %r5107}, {%r5228, %r5229, %r5230, %r5231};
	// begin inline asm
	cp.async.commit_group;

	// end inline asm
	// begin inline asm
	cp.async.wait_group 0;

	// end inline asm
	bar.sync 	0;
	add.s64 	%rd129, %rd288, 128;
	// begin inline asm
	cp.async.ca.shared.global [%r550], [%rd129], 16;

	// end inline asm
	add.s64 	%rd130, %rd220, 1152;
	// begin inline asm
	cp.async.ca.shared.global [%r8], [%rd130], 16;

	// end inline asm
	mul.wide.s32 	%rd238, %r9555, 2;
	add.s64 	%rd131, %rd14, %rd238;
	// begin inline asm
	cp.async.ca.shared.global [%r10], [%rd131], 16;

	// end inline asm
	add.s64 	%rd132, %rd131, %rd1;
	// begin inline asm
	cp.async.ca.shared.global [%r553], [%rd132], 16;

	// end inline asm
	add.s64 	%rd133, %rd132, %rd1;
	// begin inline asm
	cp.async.ca.shared.global [%r554], [%rd133], 16;

	// end inline asm
	add.s64 	%rd134, %rd133, %rd1;
	// begin inline asm
	cp.async.ca.shared.global [%r555], [%rd134], 16;

	// end inline asm
	wmma.load.a.sync.aligned.row.m16n16k16.shared.f16 	{%r5236, %r5237, %r5238, %r5239, %r5240, %r5241, %r5242, %r5243}, [%r1124], %r852;
	wmma.load.a.sync.aligned.row.m16n16k16.shared.f16 	{%r5244, %r5245, %r5246, %r5247, %r5248, %r5249, %r5250, %r5251}, [%r1133], %r852;
	wmma.load.a.sync.aligned.row.m16n16k16.shared.f16 	{%r5252, %r5253, %r5254, %r5255, %r5256, %r5257, %r5258, %r5259}, [%r1142], %r852;
	wmma.load.a.sync.aligned.row.m16n16k16.shared.f16 	{%r5260, %r5261, %r5262, %r5263, %r5264, %r5265, %r5266, %r5267}, [%r1151], %r852;
	wmma.load.a.sync.aligned.row.m16n16k16.shared.f16 	{%r5268, %r5269, %r5270, %r5271, %r5272, %r5273, %r5274, %r5275}, [%r1160], %r852;
	wmma.load.a.sync.aligned.row.m16n16k16.shared.f16 	{%r5276, %r5277, %r5278, %r5279, %r5280, %r5281, %r5282, %r5283}, [%r1169], %r852;
	wmma.load.a.sync.aligned.row.m16n16k16.shared.f16 	{%r5284, %r5285, %r5286, %r5287, %r5288, %r5289, %r5290, %r5291}, [%r1178], %r852;
	wmma.load.a.sync.aligned.row.m16n16k16.shared.f16 	{%r5292, %r5293, %r5294, %r5295, %r5296, %r5297, %r5298, %r5299}, [%r1187], %r852;
	wmma.load.b.sync.aligned.row.m16n16k16.shared.f16 	{%r5300, %r5301, %r5302, %r5303, %r5304, %r5305, %r5306, %r5307}, [%r1196], %r924;
	wmma.load.b.sync.aligned.row.m16n16k16.shared.f16 	{%r5308, %r5309, %r5310, %r5311, %r5312, %r5313, %r5314, %r5315}, [%r1205], %r924;
	wmma.load.b.sync.aligned.row.m16n16k16.shared.f16 	{%r5316, %r5317, %r5318, %r5319, %r5320, %r5321, %r5322, %r5323}, [%r1214], %r924;
	wmma.load.b.sync.aligned.row.m16n16k16.shared.f16 	{%r5324, %r5325, %r5326, %r5327, %r5328, %r5329, %r5330, %r5331}, [%r1223], %r924;
	wmma.load.b.sync.aligned.row.m16n16k16.shared.f16 	{%r5332, %r5333, %r5334, %r5335, %r5336, %r5337, %r5338, %r5339}, [%r1232], %r924;
	wmma.load.b.sync.aligned.row.m16n16k16.shared.f16 	{%r5340, %r5341, %r5342, %r5343, %r5344, %r5345, %r5346, %r5347}, [%r1241], %r924;
	wmma.load.b.sync.aligned.row.m16n16k16.shared.f16 	{%r5348, %r5349, %r5350, %r5351, %r5352, %r5353, %r5354, %r5355}, [%r1250], %r924;
	wmma.load.b.sync.aligned.row.m16n16k16.shared.f16 	{%r5356, %r5357, %r5358, %r5359, %r5360, %r5361, %r5362, %r5363}, [%r1259], %r924;
	wmma.mma.sync.aligned.row.row.m16n16k16.f16.f16 {%r5364, %r5365, %r5366, %r5367}, {%r5236, %r5237, %r5238, %r5239, %r5240, %r5241, %r5242, %r5243}, {%r5300, %r5301, %r5302, %r5303, %r5304, %r5305, %r5306, %r5307}, {%r5112, %r5113, %r5114, %r5115};
	wmma.mma.sync.aligned.row.row.m16n16k16.f16.f16 {%r5368, %r5369, %r5370, %r5371}, {%r5268, %r5269, %r5270, %r5271, %r5272, %r5273, %r5274, %r5275}, {%r5332, %r5333, %r5334, %r5335, %r5336, %r5337, %r5338, %r5339}, {%r5364, %r5365, %r5366, %r5367};
	wmma.mma.sync.aligned.row.row.m16n16k16.f16.f16 {%r5372, %r5373, %r5374, %r5375}, {%r5236, %r5237, %r5238, %r5239, %r5240, %r5241, %r5242, %r5243}, {%r5308, %r5309, %r5310, %r5311, %r5312, %r5313, %r5314, %r5315}, {%r5120, %r5121, %r5122, %r5123};
	wmma.mma.sync.aligned.row.row.m16n16k16.f16.f16 {%r5376, %r5377, %r5378, %r5379}, {%r5268, %r5269, %r5270, %r5271, %r5272, %r5273, %r5274, %r5275}, {%r5340, %r5341, %r5342, %r5343, %r5344, %r5345, %r5346, %r5347}, {%r5372, %r5373, %r5374, %r5375};
	wmma.mma.sync.aligned.row.row.m16n16k16.f16.f16 {%r5380, %r5381, %r5382, %r5383}, {%r5236, %r5237, %r5238, %r5239, %r5240, %r5241, %r5242, %r5243}, {%r5316, %r5317, %r5318, %r5319, %r5320, %r5321, %r5322, %r5323}, {%r5128, %r5129, %r5130, %r5131};
	wmma.mma.sync.aligned.row.row.m16n16k16.f16.f16 {%r5384, %r5385, %r5386, %r5387}, {%r5268, %r5269, %r5270, %r5271, %r5272, %r5273, %r5274, %r5275}, {%r5348, %r5349, %r5350, %r5351, %r5352, %r5353, %r5354, %r5355}, {%r5380, %r5381, %r5382, %r5383};
	wmma.mma.sync.aligned.row.row.m16n16k16.f16.f16 {%r5388, %r5389, %r5390, %r5391}, {%r5236, %r5237, %r5238, %r5239, %r5240, %r5241, %r5242, %r5243}, {%r5324, %r5325, %r5326, %r5327, %r5328, %r5329, %r5330, %r5331}, {%r5136, %r5137, %r5138, %r5139};
	wmma.mma.sync.aligned.row.row.m16n16k16.f16.f16 {%r5392, %r5393, %r5394, %r5395}, {%r5268, %r5269, %r5270, %r5271, %r5272, %r5273, %r5274, %r5275}, {%r5356, %r5357, %r5358, %r5359, %r5360, %r5361, %r5362, %r5363}, {%r5388, %r5389, %r5390, %r5391};
	wmma.mma.sync.aligned.row.row.m16n16k16.f16.f16 {%r5396, %r5397, %r5398, %r5399}, {%r5244, %r5245, %r5246, %r5247, %r5248, %r5249, %r5250, %r5251}, {%r5300, %r5301, %r5302, %r5303, %r5304, %r5305, %r5306, %r5307}, {%r5144, %r5145, %r5146, %r5147};
	wmma.mma.sync.aligned.row.row.m16n16k16.f16.f16 {%r5400, %r5401, %r5402, %r5403}, {%r5276, %r5277, %r5278, %r5279, %r5280, %r5281, %r5282, %r5283}, {%r5332, %r5333, %r5334, %r5335, %r5336, %r5337, %r5338, %r5339}, {%r5396, %r5397, %r5398, %r5399};
	wmma.mma.sync.aligned.row.row.m16n16k16.f16.f16 {%r5404, %r5405, %r5406, %r5407}, {%r5244, %r5245, %r5246, %r5247, %r5248, %r5249, %r5250, %r5251}, {%r5308, %r5309, %r5310, %r5311, %r5312, %r5313, %r5314, %r5315}, {%r5152, %r5153, %r5154, %r5155};
	wmma.mma.sync.aligned.row.row.m16n16k16.f16.f16 {%r5408, %r5409, %r5410, %r5411}, {%r5276, %r5277, %r5278, %r5279, %r5280, %r5281, %r5282, %r5283}, {%r5340, %r5341, %r5342, %r5343, %r5344, %r5345, %r5346, %r5347}, {%r5404, %r5405, %r5406, %r5407};
	wmma.mma.sync.aligned.row.row.m16n16k16.f16.f16 {%r5412, %r5413, %r5414, %r5415}, {%r5244, %r5245, %r5246, %r5247, %r5248, %r5249, %r5250, %r5251}, {%r5316, %r5317, %r5318, %r5319, %r5320, %r5321, %r5322, %r5323}, {%r5160, %r5161, %r5162, %r5163};
	wmma.mma.sync.aligned.row.row.m16n16k16.f16.f16 {%r5416, %r5417, %r5418, %r5419}, {%r5276, %r5277, %r5278, %r5279, %r5280, %r5281, %r5282, %r5283}, {%r5348, %r5349, %r5350, %r5351, %r5352, %r5353, %r5354, %r5355}, {%r5412, %r5413, %r5414, %r5415};
	wmma.mma.sync.aligned.row.row.m16n16k16.f16.f16 {%r5420, %r5421, %r5422, %r5423}, {%r5244, %r5245, %r5246, %r5247, %r5248, %r5249, %r5250, %r5251}, {%r5324, %r5325, %r5326, %r5327, %r5328, %r5329, %r5330, %r5331}, {%r5168, %r5169, %r5170, %r5171};
	wmma.mma.sync.aligned.row.row.m16n16k16.f16.f16 {%r5424, %r5425, %r5426, %r5427}, {%r5276, %r5277, %r5278, %r5279, %r5280, %r5281, %r5282, %r5283}, {%r5356, %r5357, %r5358, %r5359, %r5360, %r5361, %r5362, %r5363}, {%r5420, %r5421, %r5422, %r5423};
	wmma.mma.sync.aligned.row.row.m16n16k16.f16.f16 {%r5428, %r5429, %r5430, %r5431}, {%r5252, %r5253, %r5254, %r5255, %r5256, %r5257, %r5258, %r5259}, {%r5300, %r5301, %r5302, %r5303, %r5304, %r5305, %r5306, %r5307}, {%r5176, %r5177, %r5178, %r5179};
	wmma.mma.sync.aligned.row.row.m16n16k16.f16.f16 {%r5432, %r5433, %r5434, %r5435}, {%r5284, %r5285, %r5286, %r5287, %r5288, %r5289, %r5290, %r5291}, {%r5332, %r5333, %r5334, %r5335, %r5336, %r5337, %r5338, %r5339}, {%r5428, %r5429, %r5430, %r5431};
	wmma.mma.sync.aligned.row.row.m16n16k16.f16.f16 {%r5436, %r5437, %r5438, %r5439}, {%r5252, %r5253, %r5254, %r5255, %r5256, %r5257, %r5258, %r5259}, {%r5308, %r5309, %r5310, %r5311, %r5312, %r5313, %r5314, %r5315}, {%r5184, %r5185, %r5186, %r5187};
	wmma.mma.sync.aligned.row.row.m16n16k16.f16.f16 {%r5440, %r5441, %r5442, %r5443}, {%r5284, %r5285, %r5286, %r5287, %r5288, %r5289, %r5290, %r5291}, {%r5340, %r5341, %r5342, %r5343, %r5344, %r5345, %r5346, %r5347}, {%r5436, %r5437, %r5438, %r5439};
	wmma.mma.sync.aligned.row.row.m16n16k16.f16.f16 {%r5444, %r5445, %r5446, %r5447}, {%r5252, %r5253, %r5254, %r5255, %r5256, %r5257, %r5258, %r5259}, {%r5316, %r5317, %r5318, %r5319, %r5320, %r5321, %r5322, %r5323}, {%r5192, %r5193, %r5194, %r5195};
	wmma.mma.sync.aligned.row.row.m16n16k16.f16.f16 {%r5448, %r5449, %r5450, %r5451}, {%r5284, %r5285, %r5286, %r5287, %r5288, %r5289, %r5290, %r5291}, {%r5348, %r5349, %r5350, %r5351, %r5352, %r5353, %r5354, %r5355}, {%r5444, %r5445, %r5446, %r5447};
	wmma.mma.sync.aligned.row.row.m16n16k16.f16.f16 {%r5452, %r5453, %r5454, %r5455}, {%r5252, %r5253, %r5254, %r5255, %r5256, %r5257, %r5258, %r5259}, {%r5324, %r5325, %r5326, %r5327, %r5328, %r5329, %r5330, %r5331}, {%r5200, %r5201, %r5202, %r5203};
	wmma.mma.sync.aligned.row.row.m16n16k16.f16.f16 {%r5456, %r5457, %r5458, %r5459}, {%r5284, %r5285, %r5286, %r5287, %r5288, %r5289, %r5290, %r5291}, {%r5356, %r5357, %r5358, %r5359, %r5360, %r5361, %r5362, %r5363}, {%r5452, %r5453, %r5454, %r5455};
	wmma.mma.sync.aligned.row.row.m16n16k16.f16.f16 {%r5460, %r5461, %r5462, %r5463}, {%r5260, %r5261, %r5262, %r5263, %r5264, %r5265, %r5266, %r5267}, {%r5300, %r5301, %r5302, %r5303, %r5304, %r5305, %r5306, %r5307}, {%r5208, %r5209, %r5210, %r5211};
	wmma.mma.sync.aligned.row.row.m16n16k16.f16.f16 {%r5464, %r5465, %r5466, %r5467}, {%r5292, %r5293, %r5294, %r5295, %r5296, %r5297, %r5298, %r5299}, {%r5332, %r5333, %r5334, %r5335, %r5336, %r5337, %r5338, %r5339}, {%r5460, %r5461, %r5462, %r5463};
	wmma.mma.sync.aligned.row.row.m16n16k16.f16.f16 {%r5468, %r5469, %r5470, %r5471}, {%r5260, %r5261, %r5262, %r5263, %r5264, %r5265, %r5266, %r5267}, {%r5308, %r5309, %r5310, %r5311, %r5312, %r5313, %r5314, %r5315}, {%r5216, %r5217, %r5218, %r5219};
	wmma.mma.sync.aligned.row.row.m16n16k16.f16.f16 {%r5472, %r5473, %r5474, %r5475}, {%r5292, %r5293, %r5294, %r5295, %r5296, %r5297, %r5298, %r5299}, {%r5340, %r5341, %r5342, %r5343, %r5344, %r5345, %r5346, %r5347}, {%r5468, %r5469, %r5470, %r5471};
	wmma.mma.sync.aligned.row.row.m16n16k16.f16.f16 {%r5476, %r5477, %r5478, %r5479}, {%r5260, %r5261, %r5262, %r5263, %r5264, %r5265, %r5266, %r5267}, {%r5316, %r5317, %r5318, %r5319, %r5320, %r5321, %r5322, %r5323}, {%r5224, %r5225, %r5226, %r5227};
	wmma.mma.sync.aligned.row.row.m16n16k16.f16.f16 {%r5480, %r5481, %r5482, %r5483}, {%r5292, %r5293, %r5294, %r5295, %r5296, %r5297, %r5298, %r5299}, {%r5348, %r5349, %r5350, %r5351, %r5352, %r5353, %r5354, %r5355}, {%r5476, %r5477, %r5478, %r5479};
	wmma.mma.sync.aligned.row.row.m16n16k16.f16.f16 {%r5484, %r5485, %r5486, %r5487}, {%r5260, %r5261, %r5262, %r5263, %r5264, %r5265, %r5266, %r5267}, {%r5324, %r5325, %r5326, %r5327, %r5328, %r5329, %r5330, %r5331}, {%r5232, %r5233, %r5234, %r5235};
	wmma.mma.sync.aligned.row.row.m16n16k16.f16.f16 {%r5488, %r5489, %r5490, %r5491}, {%r5292, %r5293, %r5294, %r5295, %r5296, %r5297, %r5298, %r5299}, {%r5356, %r5357, %r5358, %r5359, %r5360, %r5361, %r5362, %r5363}, {%r5484, %r5485, %r5486, %r5487};
	// begin inline asm
	cp.async.commit_group;

	// end inline asm
	// begin inline asm
	cp.async.wait_group 0;

	// end inline asm
	bar.sync 	0;
	add.s64 	%rd135, %rd288, 192;
	// begin inline asm
	cp.async.ca.shared.global [%r645], [%rd135], 16;

	// end inline asm
	add.s64 	%rd136, %rd220, 1216;
	// begin inline asm
	cp.async.ca.shared.global [%r646], [%rd136], 16;

	// end inline asm
	mul.wide.s32 	%rd239, %r9556, 2;
	add.s64 	%rd137, %rd14, %rd239;
	// begin inline asm
	cp.async.ca.shared.global [%r827], [%rd137], 16;

	// end inline asm
	add.s64 	%rd138, %rd137, %rd1;
	// begin inline asm
	cp.async.ca.shared.global [%r828], [%rd138], 16;

	// end inline asm
	add.s64 	%rd139, %rd138, %rd1;
	// begin inline asm
	cp.async.ca.shared.global [%r25], [%rd139], 16;

	// end inline asm
	add.s64 	%rd140, %rd139, %rd1;
	// begin inline asm
	cp.async.ca.shared.global [%r26], [%rd140], 16;

	// end inline asm
	wmma.load.a.sync.aligned.row.m16n16k16.shared.f16 	{%r5492, %r5493, %r5494, %r5495, %r5496, %r5497, %r5498, %r5499}, [%r27], %r852;
	wmma.load.a.sync.aligned.row.m16n16k16.shared.f16 	{%r5500, %r5501, %r5502, %r5503, %r5504, %r5505, %r5506, %r5507}, [%r861], %r852;
	wmma.load.a.sync.aligned.row.m16n16k16.shared.f16 	{%r5508, %r5509, %r5510, %r5511, %r5512, %r5513, %r5514, %r5515}, [%r870], %r852;
	wmma.load.a.sync.aligned.row.m16n16k16.shared.f16 	{%r5516, %r5517, %r5518, %r5519, %r5520, %r5521, %r5522, %r5523}, [%r879], %r852;
	wmma.load.a.sync.aligned.row.m16n16k16.shared.f16 	{%r5524, %r5525, %r5526, %r5527, %r5528, %r5529, %r5530, %r5531}, [%r888], %r852;
	wmma.load.a.sync.aligned.row.m16n16k16.shared.f16 	{%r5532, %r5533, %r5534, %r5535, %r5536, %r5537, %r5538, %r5539}, [%r897], %r852;
	wmma.load.a.sync.aligned.row.m16n16k16.shared.f16 	{%r5540, %r5541, %r5542, %r5543, %r5544, %r5545, %r5546, %r5547}, [%r906], %r852;
	wmma.load.a.sync.aligned.row.m16n16k16.shared.f16 	{%r5548, %r5549, %r5550, %r5551, %r5552, %r5553, %r5554, %r5555}, [%r915], %r852;
	wmma.load.b.sync.aligned.row.m16n16k16.shared.f16 	{%r5556, %r5557, %r5558, %r5559, %r5560, %r5561, %r5562, %r5563}, [%r28], %r924;
	wmma.load.b.sync.aligned.row.m16n16k16.shared.f16 	{%r5564, %r5565, %r5566, %r5567, %r5568, %r5569, %r5570, %r5571}, [%r933], %r924;
	wmma.load.b.sync.aligned.row.m16n16k16.shared.f16 	{%r5572, %r5573, %r5574, %r5575, %r5576, %r5577, %r5578, %r5579}, [%r942], %r924;
	wmma.load.b.sync.aligned.row.m16n16k16.shared.f16 	{%r5580, %r5581, %r5582, %r5583, %r5584, %r5585, %r5586, %r5587}, [%r951], %r924;
	wmma.load.b.sync.aligned.row.m16n16k16.shared.f16 	{%r5588, %r5589, %r5590, %r5591, %r5592, %r5593, %r5594, %r5595}, [%r960], %r924;
	wmma.load.b.sync.aligned.row.m16n16k16.shared.f16 	{%r5596, %r5597, %r5598, %r5599, %r5600, %r5601, %r5602, %r5603}, [%r969], %r924;
	wmma.load.b.sync.aligned.row.m16n16k16.shared.f16 	{%r5604, %r5605, %r5606, %r5607, %r5608, %r5609, %r5610, %r5611}, [%r978], %r924;
	wmma.load.b.sync.aligned.row.m16n16k16.shared.f16 	{%r5612, %r5613, %r5614, %r5615, %r5616, %r5617, %r5618, %r5619}, [%r987], %r924;
	wmma.mma.sync.aligned.row.row.m16n16k16.f16.f16 {%r5620, %r5621, %r5622, %r5623}, {%r5492, %r5493, %r5494, %r5495, %r5496, %r5497, %r5498, %r5499}, {%r5556, %r5557, %r5558, %r5559, %r5560, %r5561, %r5562, %r5563}, {%r5368, %r5369, %r5370, %r5371};
	wmma.mma.sync.aligned.row.row.m16n16k16.f16.f16 {%r5624, %r5625, %r5626, %r5627}, {%r5524, %r5525, %r5526, %r5527, %r5528, %r5529, %r5530, %r5531}, {%r5588, %r5589, %r5590, %r5591, %r5592, %r5593, %r5594, %r5595}, {%r5620, %r5621, %r5622, %r5623};
	wmma.mma.sync.aligned.row.row.m16n16k16.f16.f16 {%r5628, %r5629, %r5630, %r5631}, {%r5492, %r5493, %r5494, %r5495, %r5496, %r5497, %r5498, %r5499}, {%r5564, %r5565, %r5566, %r5567, %r5568, %r5569, %r5570, %r5571}, {%r5376, %r5377, %r5378, %r5379};
	wmma.mma.sync.aligned.row.row.m16n16k16.f16.f16 {%r5632, %r5633, %r5634, %r5635}, {%r5524, %r5525, %r5526, %r5527, %r5528, %r5529, %r5530, %r5531}, {%r5596, %r5597, %r5598, %r5599, %r5600, %r5601, %r5602, %r5603}, {%r5628, %r5629, %r5630, %r5631};
	wmma.mma.sync.aligned.row.row.m16n16k16.f16.f16 {%r5636, %r5637, %r5638, %r5639}, {%r5492, %r5493, %r5494, %r5495, %r5496, %r5497, %r5498, %r5499}, {%r5572, %r5573, %r5574, %r5575, %r5576, %r5577, %r5578, %r5579}, {%r5384, %r5385, %r5386, %r5387};
	wmma.mma.sync.aligned.row.row.m16n16k16.f16.f16 {%r5640, %r5641, %r5642, %r5643}, {%r5524, %r5525, %r5526, %r5527, %r5528, %r5529, %r5530, %r5531}, {%r5604, %r5605, %r5606, %r5607, %r5608, %r5609, %r5610, %r5611}, {%r5636, %r5637, %r5638, %r5639};
	wmma.mma.sync.aligned.row.row.m16n16k16.f16.f16 {%r5644, %r5645, %r5646, %r5647}, {%r5492, %r5493, %r5494, %r5495, %r5496, %r5497, %r5498, %r5499}, {%r5580, %r5581, %r5582, %r5583, %r5584, %r5585, %r5586, %r5587}, {%r5392, %r5393, %r5394, %r5395};
	wmma.mma.sync.aligned.row.row.m16n16k16.f16.f16 {%r5648, %r5649, %r5650, %r5651}, {%r5524, %r5525, %r5526, %r5527, %r5528, %r5529, %r5530, %r5531}, {%r5612, %r5613, %r5614, %r5615, %r5616, %r5617, %r5618, %r5619}, {%r5644, %r5645, %r5646, %r5647};
	wmma.mma.sync.aligned.row.row.m16n16k16.f16.f16 {%r5652, %r5653, %r5654, %r5655}, {%r5500, %r5501, %r5502, %r5503, %r5504, %r5505, %r5506, %r5507}, {%r5556, %r5557, %r5558, %r5559, %r5560, %r5561, %r5562, %r5563}, {%r5400, %r5401, %r5402, %r5403};
	wmma.mma.sync.aligned.row.row.m16n16k16.f16.f16 {%r5656, %r5657, %r5658, %r5659}, {%r5532, %r5533, %r5534, %r5535, %r5536, %r5537, %r5538, %r5539}, {%r5588, %r5589, %r5590, %r5591, %r5592, %r5593, %r5594, %r5595}, {%r5652, %r5653, %r5654, %r5655};
	wmma.mma.sync.aligned.row.row.m16n16k16.f16.f16 {%r5660, %r5661, %r5662, %r5663}, {%r5500, %r5501, %r5502, %r5503, %r5504, %r5505, %r5506, %r5507}, {%r5564, %r5565, %r5566, %r5567, %r5568, %r5569, %r5570, %r5571}, {%r5408, %r5409, %r5410, %r5411};
	wmma.mma.sync.aligned.row.row.m16n16k16.f16.f16 {%r5664, %r5665, %r5666, %r5667}, {%r5532, %r5533, %r5534, %r5535, %r5536, %r5537, %r5538, %r5539}, {%r5596, %r5597, %r5598, %r5599, %r5600, %r5601, %r5602, %r5603}, {%r5660, %r5661, %r5662, %r5663};
	wmma.mma.sync.aligned.row.row.m16n16k16.f16.f16 {%r5668, %r5669, %r5670, %r5671}, {%r5500, %r5501, %r5502, %r5503, %r5504, %r5505, %r5506, %r5507}, {%r5572, %r5573, %r5574, %r5575, %r5576, %r5577, %r5578, %r5579}, {%r5416, %r5417, %r5418, %r5419};
	wmma.mma.sync.aligned.row.row.m16n16k16.f16.f16 {%r5672, %r5673, %r5674, %r5675}, {%r5532, %r5533, %r5534, %r5535, %r5536, %r5537, %r5538, %r5539}, {%r5604, %r5605, %r5606, %r5607, %r5608, %r5609, %r5610, %r5611}, {%r5668, %r5669, %r5670, %r5671};
	wmma.mma.sync.aligned.row.row.m16n16k16.f16.f16 {%r5676, %r5677, %r5678, %r5679}, {%r5500, %r5501, %r5502, %r5503, %r5504, %r5505, %r5506, %r5507}, {%r5580, %r5581, %r5582, %r5583, %r5584, %r5585, %r5586, %r5587}, {%r5424, %r5425, %r5426, %r5427};
	wmma.mma.sync.aligned.row.row.m16n16k16.f16.f16 {%r5680, %r5681, %r5682, %r5683}, {%r5532, %r5533, %r5534, %r5535, %r5536, %r5537, %r5538, %r5539}, {%r5612, %r5613, %r5614, %r5615, %r5616, %r5617, %r5618, %r5619}, {%r5676, %r5677, %r5678, %r5679};
	wmma.mma.sync.aligned.row.row.m16n16k16.f16.f16 {%r5684, %r5685, %r5686, %r5687}, {%r5508, %r5509, %r5510, %r5511, %r5512, %r5513, %r5514, %r5515}, {%r5556, %r5557, %r5558, %r5559, %r5560, %r5561, %r5562, %r5563}, {%r5432, %r5433, %r5434, %r5435};
	wmma.mma.sync.aligned.row.row.m16n16k16.f16.f16 {%r5688, %r5689, %r5690, %r5691}, {%r5540, %r5541, %r5542, %r5543, %r5544, %r5545, %r5546, %r5547}, {%r5588, %r5589, %r5590, %r5591, %r5592, %r5593, %r5594, %r5595}, {%r5684, %r5685, %r5686, %r5687};
	wmma.mma.sync.aligned.row.row.m16n16k16.f16.f16 {%r5692, %r5693, %r5694, %r5695}, {%r5508, %r5509, %r5510, %r5511, %r5512, %r5513, %r5514, %r5515}, {%r5564, %r5565, %r5566, %r5567, %r5568, %r5569, %r5570, %r5571}, {%r5440, %r5441, %r5442, %r5443};
	wmma.mma.sync.aligned.row.row.m16n16k16.f16.f16 {%r5696, %r5697, %r5698, %r5699}, {%r5540, %r5541, %r5542, %r5543, %r5544, %r5545, %r5546, %r5547}, {%r5596, %r5597, %r5598, %r5599, %r5600, %r5601, %r5602, %r5603}, {%r5692, %r5693, %r5694, %r5695};
	wmma.mma.sync.aligned.row.row.m16n16k16.f16.f16 {%r5700, %r5701, %r5702, %r5703}, {%r5508, %r5509, %r5510, %r5511, %r5512, %r5513, %r5514, %r5515}, {%r5572, %r5573, %r5574, %r5575, %r5576, %r5577, %r5578, %r5579}, {%r5448, %r5449, %r5450, %r5451};
	wmma.mma.sync.aligned.row.row.m16n16k16.f16.f16 {%r5704, %r5705, %r5706, %r5707}, {%r5540, %r5541, %r5542, %r5543, %r5544, %r5545, %r5546, %r5547}, {%r5604, %r5605, %r5606, %r5607, %r5608, %r5609, %r5610, %r5611}, {%r5700, %r5701, %r5702, %r5703};
	wmma.mma.sync.aligned.row.row.m16n16k16.f16.f16 {%r5708, %r5709, %r5710, %r5711}, {%r5508, %r5509, %r5510, %r5511, %r5512, %r5513, %r5514, %r5515}, {%r5580, %r5581, %r5582, %r5583, %r5584, %r5585, %r5586, %r5587}, {%r5456, %r5457, %r5458, %r5459};
	wmma.mma.sync.aligned.row.row.m16n16k16.f16.f16 {%r5712, %r5713, %r5714, %r5715}, {%r5540, %r5541, %r5542, %r5543, %r5544, %r5545, %r5546, %r5547}, {%r5612, %r5613, %r5614, %r5615, %r5616, %r5617, %r5618, %r5619}, {%r5708, %r5709, %r5710, %r5711};
	wmma.mma.sync.aligned.row.row.m16n16k16.f16.f16 {%r5716, %r5717, %r5718, %r5719}, {%r5516, %r5517, %r5518, %r5519, %r5520, %r5521, %r5522, %r5523}, {%r5556, %r5557, %r5558, %r5559, %r5560, %r5561, %r5562, %r5563}, {%r5464, %r5465, %r5466, %r5467};
	wmma.mma.sync.aligned.row.row.m16n16k16.f16.f16 {%r5720, %r5721, %r5722, %r5723}, {%r5548, %r5549, %r5550, %r5551, %r5552, %r5553, %r5554, %r5555}, {%r5588, %r5589, %r5590, %r5591, %r5592, %r5593, %r5594, %r5595}, {%r5716, %r5717, %r5718, %r5719};
	wmma.mma.sync.aligned.row.row.m16n16k16.f16.f16 {%r5724, %r5725, %r5726, %r5727}, {%r5516, %r5517, %r5518, %r5519, %r5520, %r5521, %r5522, %r5523}, {%r5564, %r5565, %r5566, %r5567, %r5568, %r5569, %r5570, %r5571}, {%r5472, %r5473, %r5474, %r5475};
	wmma.mma.sync.aligned.row.row.m16n16k16.f16.f16 {%r5728, %r5729, %r5730, %r5731}, {%r5548, %r5549, %r5550, %r5551, %r5552, %r5553, %r5554, %r5555}, {%r5596, %r5597, %r5598, %r5599, %r5600, %r5601, %r5602, %r5603}, {%r5724, %r5725, %r5726, %r5727};
	wmma.mma.sync.aligned.row.row.m16n16k16.f16.f16 {%r5732, %r5733, %r5734, %r5735}, {%r5516, %r5517, %r5518, %r5519, %r5520, %r5521, %r5522, %r5523}, {%r5572, %r5573, %r5574, %r5575, %r5576, %r5577, %r5578, %r5579}, {%r5480, %r5481, %r5482, %r5483};
	wmma.mma.sync.aligned.row.row.m16n16k16.f16.f16 {%r5736, %r5737, %r5738, %r5739}, {%r5548, %r5549, %r5550, %r5551, %r5552, %r5553, %r5554, %r5555}, {%r5604, %r5605, %r5606, %r5607, %r5608, %r5609, %r5610, %r5611}, {%r5732, %r5733, %r5734, %r5735};
	wmma.mma.sync.aligned.row.row.m16n16k16.f16.f16 {%r5740, %r5741, %r5742, %r5743}, {%r5516, %r5517, %r5518, %r5519, %r5520, %r5521, %r5522, %r5523}, {%r5580, %r5581, %r5582, %r5583, %r5584, %r5585, %r5586, %r5587}, {%r5488, %r5489, %r5490, %r5491};
	wmma.mma.sync.aligned.row.row.m16n16k16.f16.f16 {%r5744, %r5745, %r5746, %r5747}, {%r5548, %r5549, %r5550, %r5551, %r5552, %r5553, %r5554, %r5555}, {%r5612, %r5613, %r5614, %r5615, %r5616, %r5617, %r5618, %r5619}, {%r5740, %r5741, %r5742, %r5743};
	// begin inline asm
	cp.async.commit_group;

	// end inline asm
	// begin inline asm
	cp.async.wait_group 0;

	// end inline asm
	bar.sync 	0;
	add.s64 	%rd141, %rd288, 256;
	// begin inline asm
	cp.async.ca.shared.global [%r550], [%rd141], 16;

	// end inline asm
	add.s64 	%rd142, %rd220, 1280;
	// begin inline asm
	cp.async.ca.shared.global [%r8], [%rd142], 16;

	// end inline asm
	mul.wide.s32 	%rd240, %r9557, 2;
	add.s64 	%rd143, %rd14, %rd240;
	// begin inline asm
	cp.async.ca.shared.global [%r10], [%rd143], 16;

	// end inline asm
	add.s64 	%rd144, %rd143, %rd1;
	// begin inline asm
	cp.async.ca.shared.global [%r553], [%rd144], 16;

	// end inline asm
	add.s64 	%rd145, %rd144, %rd1;
	// begin inline asm
	cp.async.ca.shared.global [%r554], [%rd145], 16;

	// end inline asm
	add.s64 	%rd146, %rd145, %rd1;
	// begin inline asm
	cp.async.ca.shared.global [%r555], [%rd146], 16;

	// end inline asm
	wmma.load.a.sync.aligned.row.m16n16k16.shared.f16 	{%r5748, %r5749, %r5750, %r5751, %r5752, %r5753, %r5754, %r5755}, [%r1124], %r852;
	wmma.load.a.sync.aligned.row.m16n16k16.shared.f16 	{%r5756, %r5757, %r5758, %r5759, %r5760, %r5761, %r5762, %r5763}, [%r1133], %r852;
	wmma.load.a.sync.aligned.row.m16n16k16.shared.f16 	{%r5764, %r5765, %r5766, %r5767, %r5768, %r5769, %r5770, %r5771}, [%r1142], %r852;
	wmma.load.a.sync.aligned.row.m16n16k16.shared.f16 	{%r5772, %r5773, %r5774, %r5775, %r5776, %r5777, %r5778, %r5779}, [%r1151], %r852;
	wmma.load.a.sync.aligned.row.m16n16k16.shared.f16 	{%r5780, %r5781, %r5782, %r5783, %r5784, %r5785, %r5786, %r5787}, [%r1160], %r852;
	wmma.load.a.sync.aligned.row.m16n16k16.shared.f16 	{%r5788, %r5789, %r5790, %r5791, %r5792, %r5793, %r5794, %r5795}, [%r1169], %r852;
	wmma.load.a.sync.aligned.row.m16n16k16.shared.f16 	{%r5796, %r5797, %r5798, %r5799, %r5800, %r5801, %r5802, %r5803}, [%r1178], %r852;
	wmma.load.a.sync.aligned.row.m16n16k16.shared.f16 	{%r5804, %r5805, %r5806, %r5807, %r5808, %r5809, %r5810, %r5811}, [%r1187], %r852;
	wmma.load.b.sync.aligned.row.m16n16k16.shared.f16 	{%r5812, %r5813, %r5814, %r5815, %r5816, %r5817, %r5818, %r5819}, [%r1196], %r924;
	wmma.load.b.sync.aligned.row.m16n16k16.shared.f16 	{%r5820, %r5821, %r5822, %r5823, %r5824, %r5825, %r5826, %r5827}, [%r1205], %r924;
	wmma.load.b.sync.aligned.row.m16n16k16.shared.f16 	{%r5828, %r5829, %r5830, %r5831, %r5832, %r5833, %r5834, %r5835}, [%r1214], %r924;
	wmma.load.b.sync.aligned.row.m16n16k16.shared.f16 	{%r5836, %r5837, %r5838, %r5839, %r5840, %r5841, %r5842, %r5843}, [%r1223], %r924;
	wmma.load.b.sync.aligned.row.m16n16k16.shared.f16 	{%r5844, %r5845, %r5846, %r5847, %r5848, %r5849, %r5850, %r5851}, [%r1232], %r924;
	wmma.load.b.sync.aligned.row.m16n16k16.shared.f16 	{%r5852, %r5853, %r5854, %r5855, %r5856, %r5857, %r5858, %r5859}, [%r1241], %r924;
	wmma.load.b.sync.aligned.row.m16n16k16.shared.f16 	{%r5860, %r5861, %r5862, %r5863, %r5864, %r5865, %r5866, %r5867}, [%r1250], %r924;
	wmma.load.b.sync.aligned.row.m16n16k16.shared.f16 	{%r5868, %r5869, %r5870, %r5871, %r5872, %r5873, %r5874, %r5875}, [%r1259], %r924;
	wmma.mma.sync.aligned.row.row.m16n16k16.f16.f16 {%r5876, %r5877, %r5878, %r5879}, {%r5748, %r5749, %r5750, %r5751, %r5752, %r5753, %r5754, %r5755}, {%r5812, %r5813, %r5814, %r5815, %r5816, %r5817, %r5818, %r5819}, {%r5624, %r5625, %r5626, %r5627};
	wmma.mma.sync.aligned.row.row.m16n16k16.f16.f16 {%r5880, %r5881, %r5882, %r5883}, {%r5780, %r5781, %r5782, %r5783, %r5784, %r5785, %r5786, %r5787}, {%r5844, %r5845, %r5846, %r5847, %r5848, %r5849, %r5850, %r5851}, {%r5876, %r5877, %r5878, %r5879};
	wmma.mma.sync.aligned.row.row.m16n16k16.f16.f16 {%r5884, %r5885, %r5886, %r5887}, {%r5748, %r5749, %r5750, %r5751, %r5752, %r5753, %r5754, %r5755}, {%r5820, %r5821, %r5822, %r5823, %r5824, %r5825, %r5826, %r5827}, {%r5632, %r5633, %r5634, %r5635};
	wmma.mma.sync.aligned.row.row.m16n16k16.f16.f16 {%r5888, %r5889, %r5890, %r5891}, {%r5780, %r5781, %r5782, %r5783, %r5784, %r5785, %r5786, %r5787}, {%r5852, %r5853, %r5854, %r5855, %r5856, %r5857, %r5858, %r5859}, {%r5884, %r5885, %r5886, %r5887};
	wmma.mma.sync.aligned.row.row.m16n16k16.f16.f16 {%r5892, %r5893, %r5894, %r5895}, {%r5748, %r5749, %r5750, %r5751, %r5752, %r5753, %r5754, %r5755}, {%r5828, %r5829, %r5830, %r5831, %r5832, %r5833, %r5834, %r5835}, {%r5640, %r5641, %r5642, %r5643};
	wmma.mma.sync.aligned.row.row.m16n16k16.f16.f16 {%r5896, %r5897, %r5898, %r5899}, {%r5780, %r5781, %r5782, %r5783, %r5784, %r5785, %r5786, %r5787}, {%r5860, %r5861, %r5862, %r5863, %r5864, %r5865, %r5866, %r5867}, {%r5892, %r5893, %r5894, %r5895};
	wmma.mma.sync.aligned.row.row.m16n16k16.f16.f16 {%r5900, %r5901, %r5902, %r5903}, {%r5748, %r5749, %r5750, %r5751, %r5752, %r5753, %r5754, %r5755}, {%r5836, %r5837, %r5838, %r5839, %r5840, %r5841, %r5842, %r5843}, {%r5648, %r5649, %r5650, %r5651};
	wmma.mma.sync.aligned.row.row.m16n16k16.f16.f16 {%r5904, %r5905, %r5906, %r5907}, {%r5780, %r5781, %r5782, %r5783, %r5784, %r5785, %r5786, %r5787}, {%r5868, %r5869, %r5870, %r5871, %r5872, %r5873, %r5874, %r5875}, {%r5900, %r5901, %r5902, %r5903};
	wmma.mma.sync.aligned.row.row.m16n16k16.f16.f16 {%r5908, %r5909, %r5910, %r5911}, {%r5756, %r5757, %r5758, %r5759, %r5760, %r5761, %r5762, %r5763}, {%r5812, %r5813, %r5814, %r5815, %r5816, %r5817, %r5818, %r5819}, {%r5656, %r5657, %r5658, %r5659};
	wmma.mma.sync.aligned.row.row.m16n16k16.f16.f16 {%r5912, %r5913, %r5914, %r5915}, {%r5788, %r5789, %r5790, %r5791, %r5792, %r5793, %r5794, %r5795}, {%r5844, %r5845, %r5846, %r5847, %r5848, %r5849, %r5850, %r5851}, {%r5908, %r5909, %r5910, %r5911};
	wmma.mma.sync.aligned.row.row.m16n16k16.f16.f16 {%r5916, %r5917, %r5918, %r5919}, {%r5756, %r5757, %r5758, %r5759, %r5760, %r5761, %r5762, %r5763}, {%r5820, %r5821, %r5822, %r5823, %r5824, %r5825, %r5826, %r5827}, {%r5664, %r5665, %r5666, %r5667};
	wmma.mma.sync.aligned.row.row.m16n16k16.f16.f16 {%r5920, %r5921, %r5922, %r5923}, {%r5788, %r5789, %r5790, %r5791, %r5792, %r5793, %r5794, %r5795}, {%r5852, %r5853, %r5854, %r5855, %r5856, %r5857, %r5858, %r5859}, {%r5916, %r5917, %r5918, %r5919};
	wmma.mma.sync.aligned.row.row.m16n16k16.f16.f16 {%r5924, %r5925, %r5926, %r5927}, {%r5756, %r5757, %r5758, %r5759, %r5760, %r5761, %r5762, %r5763}, {%r5828, %r5829, %r5830, %r5831, %r5832, %r5833, %r5834, %r5835}, {%r5672, %r5673, %r5674, %r5675};
	wmma.mma.sync.aligned.row.row.m16n16k16.f16.f16 {%r5928, %r5929, %r5930, %r5931}, {%r5788, %r5789, %r5790, %r5791, %r5792, %r5793, %r5794, %r5795}, {%r5860, %r5861, %r5862, %r5863, %r5864, %r5865, %r5866, %r5867}, {%r5924, %r5925, %r5926, %r5927};
	wmma.mma.sync.aligned.row.row.m16n16k16.f16.f16 {%r5932, %r5933, %r5934, %r5935}, {%r5756, %r5757, %r5758, %r5759, %r5760, %r5761, %r5762, %r5763}, {%r5836, %r5837, %r5838, %r5839, %r5840, %r5841, %r5842, %r5843}, {%r5680, %r5681, %r5682, %r5683};
	wmma.mma.sync.aligned.row.row.m16n16k16.f16.f16 {%r5936, %r5937, %r5938, %r5939}, {%r5788, %r5789, %r5790, %r5791, %r5792, %r5793, %r5794, %r5795}, {%r5868, %r5869, %r5870, %r5871, %r5872, %r5873, %r5874, %r5875}, {%r5932, %r5933, %r5934, %r5935};
	wmma.mma.sync.aligned.row.row.m16n16k16.f16.f16 {%r5940, %r5941, %r5942, %r5943}, {%r5764, %r5765, %r5766, %r5767, %r5768, %r5769, %r5770, %r5771}, {%r5812, %r5813, %r5814, %r5815, %r5816, %r5817, %r5818, %r5819}, {%r5688, %r5689, %r5690, %r5691};
	wmma.mma.sync.aligned.row.row.m16n16k16.f16.f16 {%r5944, %r5945, %r5946, %r5947}, {%r5796, %r5797, %r5798, %r5799, %r5800, %r5801, %r5802, %r5803}, {%r5844, %r5845, %r5846, %r5847, %r5848, %r5849, %r5850, %r5851}, {%r5940, %r5941, %r5942, %r5943};
	wmma.mma.sync.aligned.row.row.m16n16k16.f16.f16 {%r5948, %r5949, %r5950, %r5951}, {%r5764, %r5765, %r5766, %r5767, %r5768, %r5769, %r5770, %r5771}, {%r5820, %r5821, %r5822, %r5823, %r5824, %r5825, %r5826, %r5827}, {%r5696, %r5697, %r5698, %r5699};
	wmma.mma.sync.aligned.row.row.m16n16k16.f16.f16 {%r5952, %r5953, %r5954, %r5955}, {%r5796, %r5797, %r5798, %r5799, %r5800, %r5801, %r5802, %r5803}, {%r5852, %r5853, %r5854, %r5855, %r5856, %r5857, %r5858, %r5859}, {%r5948, %r5949, %r5950, %r5951};
	wmma.mma.sync.aligned.row.row.m16n16k16.f16.f16 {%r5956, %r5957, %r5958, %r5959}, {%r5764, %r5765, %r5766, %r5767, %r5768, %r5769, %r5770, %r5771}, {%r5828, %r5829, %r5830, %r5831, %r5832, %r5833, %r5834, %r5835}, {%r5704, %r5705, %r5706, %r5707};
	wmma.mma.sync.aligned.row.row.m16n16k16.f16.f16 {%r5960, %r5961, %r5962, %r5963}, {%r5796, %r5797, %r5798, %r5799, %r5800, %r5801, %r5802, %r5803}, {%r5860, %r5861, %r5862, %r5863, %r5864, %r5865, %r5866, %r5867}, {%r5956, %r5957, %r5958, %r5959};
	wmma.mma.sync.aligned.row.row.m16n16k16.f16.f16 {%r5964, %r5965, %r5966, %r5967}, {%r5764, %r5765, %r5766, %r5767, %r5768, %r5769, %r5770, %r5771}, {%r5836, %r5837, %r5838, %r5839, %r5840, %r5841, %r5842, %r5843}, {%r5712, %r5713, %r5714, %r5715};
	wmma.mma.sync.aligned.row.row.m16n16k16.f16.f16 {%r5968, %r5969, %r5970, %r5971}, {%r5796, %r5797, %r5798, %r5799, %r5800, %r5801, %r5802, %r5803}, {%r5868, %r5869, %r5870, %r5871, %r5872, %r5873, %r5874, %r5875}, {%r5964, %r5965, %r5966, %r5967};
	wmma.mma.sync.aligned.row.row.m16n16k16.f16.f16 {%r5972, %r5973, %r5974, %r5975}, {%r5772, %r5773, %r5774, %r5775, %r5776, %r5777, %r5778, %r5779}, {%r5812, %r5813, %r5814, %r5815, %r5816, %r5817, %r5818, %r5819}, {%r5720, %r5721, %r5722, %r5723};
	wmma.mma.sync.aligned.row.row.m16n16k16.f16.f16 {%r5976, %r5977, %r5978, %r5979}, {%r5804, %r5805, %r5806, %r5807, %r5808, %r5809, %r5810, %r5811}, {%r5844, %r5845, %r5846, %r5847, %r5848, %r5849, %r5850, %r5851}, {%r5972, %r5973, %r5974, %r5975};
	wmma.mma.sync.aligned.row.row.m16n16k16.f16.f16 {%r5980, %r5981, %r5982, %r5983}, {%r5772, %r5773, %r5774, %r5775, %r5776, %r5777, %r5778, %r5779}, {%r5820, %r5821, %r5822, %r5823, %r5824, %r5825, %r5826, %r5827}, {%r5728, %r5729, %r5730, %r5731};
	wmma.mma.sync.aligned.row.row.m16n16k16.f16.f16 {%r5984, %r5985, %r5986, %r5987}, {%r5804, %r5805, %r5806, %r5807, %r5808, %r5809, %r5810, %r5811}, {%r5852, %r5853, %r5854, %r5855, %r5856, %r5857, %r5858, %r5859}, {%r5980, %r5981, %r5982, %r5983};
	wmma.mma.sync.aligned.row.row.m16n16k16.f16.f16 {%r5988, %r5989, %r5990, %r5991}, {%r5772, %r5773, %r5774, %r5775, %r5776, %r5777, %r5778, %r5779}, {%r5828, %r5829, %r5830, %r5831, %r5832, %r5833, %r5834, %r5835}, {%r5736, %r5737, %r5738, %r5739};
	wmma.mma.sync.aligned.row.row.m16n16k16.f16.f16 {%r5992, %r5993, %r5994, %r5995}, {%r5804, %r5805, %r5806, %r5807, %r5808, %r5809, %r5810, %r5811}, {%r5860, %r5861, %r5862, %r5863, %r5864, %r5865, %r5866, %r5867}, {%r5988, %r5989, %r5990, %r5991};
	wmma.mma.sync.aligned.row.row.m16n16k16.f16.f16 {%r5996, %r5997, %r5998, %r5999}, {%r5772, %r5773, %r5774, %r5775, %r5776, %r5777, %r5778, %r5779}, {%r5836, %r5837, %r5838, %r5839, %r5840, %r5841, %r5842, %r5843}, {%r5744, %r5745, %r5746, %r5747};
	wmma.mma.sync.aligned.row.row.m16n16k16.f16.f16 {%r6000, %r6001, %r6002, %r6003}, {%r5804, %r5805, %r5806, %r5807, %r5808, %r5809, %r5810, %r5811}, {%r5868, %r5869, %r5870, %r5871, %r5872, %r5873, %r5874, %r5875}, {%r5996, %r5997, %r5998, %r5999};
	// begin inline asm
	cp.async.commit_group;

	// end inline asm
	// begin inline asm
	cp.async.wait_group 0;

	// end inline asm
	bar.sync 	0;
	add.s64 	%rd147, %rd288, 320;
	// begin inline asm
	cp.async.ca.shared.global [%r645], [%rd147], 16;

	// end inline asm
	add.s64 	%rd148, %rd220, 1344;
	// begin inline asm
	cp.async.ca.shared.global [%r646], [%rd148], 16;

	// end inline asm
	mul.wide.s32 	%rd241, %r9558, 2;
	add.s64 	%rd149, %rd14, %rd241;
	// begin inline asm
	cp.async.ca.shared.global [%r827], [%rd149], 16;

	// end inline asm
	add.s64 	%rd150, %rd149, %rd1;
	// begin inline asm
	cp.async.ca.shared.global [%r828], [%rd150], 16;

	// end inline asm
	add.s64 	%rd151, %rd150, %rd1;
	// begin inline asm
	cp.async.ca.shared.global [%r25], [%rd151], 16;

	// end inline asm
	add.s64 	%rd152, %rd151, %rd1;
	// begin inline asm
	cp.async.ca.shared.global [%r26], [%rd152], 16;

	// end inline asm
	wmma.load.a.sync.aligned.row.m16n16k16.shared.f16 	{%r6004, %r6005, %r6006, %r6007, %r6008, %r6009, %r6010, %r6011}, [%r27], %r852;
	wmma.load.a.sync.aligned.row.m16n16k16.shared.f16 	{%r6012, %r6013, %r6014, %r6015, %r6016, %r6017, %r6018, %r6019}, [%r861], %r852;
	wmma.load.a.sync.aligned.row.m16n16k16.shared.f16 	{%r6020, %r6021, %r6022, %r6023, %r6024, %r6025, %r6026, %r6027}, [%r870], %r852;
	wmma.load.a.sync.aligned.row.m16n16k16.shared.f16 	{%r6028, %r6029, %r6030, %r6031, %r6032, %r6033, %r6034, %r6035}, [%r879], %r852;
	wmma.load.a.sync.aligned.row.m16n16k16.shared.f16 	{%r6036, %r6037, %r6038, %r6039, %r6040, %r6041, %r6042, %r6043}, [%r888], %r852;
	wmma.load.a.sync.aligned.row.m16n16k16.shared.f16 	{%r6044, %r6045, %r6046, %r6047, %r6048, %r6049, %r6050, %r6051}, [%r897], %r852;
	wmma.load.a.sync.aligned.row.m16n16k16.shared.f16 	{%r6052, %r6053, %r6054, %r6055, %r6056, %r6057, %r6058, %r6059}, [%r906], %r852;
	wmma.load.a.sync.aligned.row.m16n16k16.shared.f16 	{%r6060, %r6061, %r6062, %r6063, %r6064, %r6065, %r6066, %r6067}, [%r915], %r852;
	wmma.load.b.sync.aligned.row.m16n16k16.shared.f16 	{%r6068, %r6069, %r6070, %r6071, %r6072, %r6073, %r6074, %r6075}, [%r28], %r924;
	wmma.load.b.sync.aligned.row.m16n16k16.shared.f16 	{%r6076, %r6077, %r6078, %r6079, %r6080, %r6081, %r6082, %r6083}, [%r933], %r924;
	wmma.load.b.sync.aligned.row.m16n16k16.shared.f16 	{%r6084, %r6085, %r6086, %r6087, %r6088, %r6089, %r6090, %r6091}, [%r942], %r924;
	wmma.load.b.sync.aligned.row.m16n16k16.shared.f16 	{%r6092, %r6093, %r6094, %r6095, %r6096, %r6097, %r6098, %r6099}, [%r951], %r924;
	wmma.load.b.sync.aligned.row.m16n16k16.shared.f16 	{%r6100, %r6101, %r6102, %r6103, %r6104, %r6105, %r6106, %r6107}, [%r960], %r924;
	wmma.load.b.sync.aligned.row.m16n16k16.shared.f16 	{%r6108, %r6109, %r6110, %r6111, %r6112, %r6113, %r6114, %r6115}, [%r969], %r924;
	wmma.load.b.sync.aligned.row.m16n16k16.shared.f16 	{%r6116, %r6117, %r6118, %r6119, %r6120, %r6121, %r6122, %r6123}, [%r978], %r924;
	wmma.load.b.sync.aligned.row.m16n16k16.shared.f16 	{%r6124, %r6125, %r6126, %r6127, %r6128, %r6129, %r6130, %r6131}, [%r987], %r924;
	wmma.mma.sync.aligned.row.row.m16n16k16.f16.f16 {%r6132, %r6133, %r6134, %r6135}, {%r6004, %r6005, %r6006, %r6007, %r6008, %r6009, %r6010, %r6011}, {%r6068, %r6069, %r6070, %r6071, %r6072, %r6073, %r6074, %r6075}, {%r5880, %r5881, %r5882, %r5883};
	wmma.mma.sync.aligned.row.row.m16n16k16.f16.f16 {%r6136, %r6137, %r6138, %r6139}, {%r6036, %r6037, %r6038, %r6039, %r6040, %r6041, %r6042, %r6043}, {%r6100, %r6101, %r6102, %r6103, %r6104, %r6105, %r6106, %r6107}, {%r6132, %r6133, %r6134, %r6135};
	wmma.mma.sync.aligned.row.row.m16n16k16.f16.f16 {%r6140, %r6141, %r6142, %r6143}, {%r6004, %r6005, %r6006, %r6007, %r6008, %r6009, %r6010, %r6011}, {%r6076, %r6077, %r6078, %r6079, %r6080, %r6081, %r6082, %r6083}, {%r5888, %r5889, %r5890, %r5891};
	wmma.mma.sync.aligned.row.row.m16n16k16.f16.f16 {%r6144, %r6145, %r6146, %r6147}, {%r6036, %r6037, %r6038, %r6039, %r6040, %r6041, %r6042, %r6043}, {%r6108, %r6109, %r6110, %r6111, %r6112, %r6113, %r6114, %r6115}, {%r6140, %r6141, %r6142, %r6143};
	wmma.mma.sync.aligned.row.row.m16n16k16.f16.f16 {%r6148, %r6149, %r6150, %r6151}, {%r6004, %r6005, %r6006, %r6007, %r6008, %r6009, %r6010, %r6011}, {%r6084, %r6085, %r6086, %r6087, %r6088, %r6089, %r6090, %r6091}, {%r5896, %r5897, %r5898, %r5899};
	wmma.mma.sync.aligned.row.row.m16n16k16.f16.f16 {%r6152, %r6153, %r6154, %r6155}, {%r6036, %r6037, %r6038, %r6039, %r6040, %r6041, %r6042, %r6043}, {%r6116, %r6117, %r6118, %r6119, %r6120, %r6121, %r6122, %r6123}, {%r6148, %r6149, %r6150, %r6151};
	wmma.mma.sync.aligned.row.row.m16n16k16.f16.f16 {%r6156, %r6157, %r6158, %r6159}, {%r6004, %r6005, %r6006, %r6007, %r6008, %r6009, %r6010, %r6011}, {%r6092, %r6093, %r6094, %r6095, %r6096, %r6097, %r6098, %r6099}, {%r5904, %r5905, %r5906, %r5907};
	wmma.mma.sync.aligned.row.row.m16n16k16.f16.f16 {%r6160, %r6161, %r6162, %r6163}, {%r6036, %r6037, %r6038, %r6039, %r6040, %r6041, %r6042, %r6043}, {%r6124, %r6125, %r6126, %r6127, %r6128, %r6129, %r6130, %r6131}, {%r6156, %r6157, %r6158, %r6159};
	wmma.mma.sync.aligned.row.row.m16n16k16.f16.f16 {%r6164, %r6165, %r6166, %r6167}, {%r6012, %r6013, %r6014, %r6015, %r6016, %r6017, %r6018, %r6019}, {%r6068, %r6069, %r6070, %r6071, %r6072, %r6073, %r6074, %r6075}, {%r5912, %r5913, %r5914, %r5915};
	wmma.mma.sync.aligned.row.row.m16n16k16.f16.f16 {%r6168, %r6169, %r6170, %r6171}, {%r6044, %r6045, %r6046, %r6047, %r6048, %r6049, %r6050, %r6051}, {%r6100, %r6101, %r6102, %r6103, %r6104, %r6105, %r6106, %r6107}, {%r6164, %r6165, %r6166, %r6167};
	wmma.mma.sync.aligned.row.row.m16n16k16.f16.f16 {%r6172, %r6173, %r6174, %r6175}, {%r6012, %r6013, %r6014, %r6015, %r6016, %r6017, %r6018, %r6019}, {%r6076, %r6077, %r6078, %r6079, %r6080, %r6081, %r6082, %r6083}, {%r5920, %r5921, %r5922, %r5923};
	wmma.mma.sync.aligned.row.row.m16n16k16.f16.f16 {%r6176, %r6177, %r6178, %r6179}, {%r6044, %r6045, %r6046, %r6047, %r6048, %r6049, %r6050, %r6051}, {%r6108, %r6109, %r6110, %r6111, %r6112, %r6113, %r6114, %r6115}, {%r6172, %r6173, %r6174, %r6175};
	wmma.mma.sync.aligned.row.row.m16n16k16.f16.f16 {%r6180, %r6181, %r6182, %r6183}, {%r6012, %r6013, %r6014, %r6015, %r6016, %r6017, %r6018, %r6019}, {%r6084, %r6085, %r6086, %r6087, %r6088, %r6089, %r6090, %r6091}, {%r5928, %r5929, %r5930, %r5931};
	wmma.mma.sync.aligned.row.row.m16n16k16.f16.f16 {%r6184, %r6185, %r6186, %r6187}, {%r6044, %r6045, %r6046, %r6047, %r6048, %r6049, %r6050, %r6051}, {%r6116, %r6117, %r6118, %r6119, %r6120, %r6121, %r6122, %r6123}, {%r6180, %r6181, %r6182, %r6183};
	wmma.mma.sync.aligned.row.row.m16n16k16.f16.f16 {%r6188, %r6189, %r6190, %r6191}, {%r6012, %r6013, %r6014, %r6015, %r6016, %r6017, %r6018, %r6019}, {%r6092, %r6093, %r6094, %r6095, %r6096, %r6097, %r6098, %r6099}, {%r5936, %r5937, %r5938, %r5939};
	wmma.mma.sync.aligned.row.row.m16n16k16.f16.f16 {%r6192, %r6193, %r6194, %r6195}, {%r6044, %r6045, %r6046, %r6047, %r6048, %r6049, %r6050, %r6051}, {%r6124, %r6125, %r6126, %r6127, %r6128, %r6129, %r6130, %r6131}, {%r6188, %r6189, %r6190, %r6191};
	wmma.mma.sync.aligned.row.row.m16n16k16.f16.f16 {%r6196, %r6197, %r6198, %r6199}, {%r6020, %r6021, %r6022, %r6023, %r6024, %r6025, %r6026, %r6027}, {%r6068, %r6069, %r6070, %r6071, %r6072, %r6073, %r6074, %r6075}, {%r5944, %r5945, %r5946, %r5947};
	wmma.mma.sync.aligned.row.row.m16n16k16.f16.f16 {%r6200, %r6201, %r6202, %r6203}, {%r6052, %r6053, %r6054, %r6055, %r6056, %r6057, %r6058, %r6059}, {%r6100, %r6101, %r6102, %r6103, %r6104, %r6105, %r6106, %r6107}, {%r6196, %r6197, %r6198, %r6199};
	wmma.mma.sync.aligned.row.row.m16n16k16.f16.f16 {%r6204, %r6205, %r6206, %r6207}, {%r6020, %r6021, %r6022, %r6023, %r6024, %r6025, %r6026, %r6027}, {%r6076, %r6077, %r6078, %r6079, %r6080, %r6081, %r6082, %r6083}, {%r5952, %r5953, %r5954, %r5955};
	wmma.mma.sync.aligned.row.row.m16n16k16.f16.f16 {%r6208, %r6209, %r6210, %r6211}, {%r6052, %r6053, %r6054, %r6055, %r6056, %r6057, %r6058, %r6059}, {%r6108, %r6109, %r6110, %r6111, %r6112, %r6113, %r6114, %r6115}, {%r6204, %r6205, %r6206, %r6207};
	wmma.mma.sync.aligned.row.row.m16n16k16.f16.f16 {%r6212, %r6213, %r6214, %r6215}, {%r6020, %r6021, %r6022, %r6023, %r6024, %r6025, %r6026, %r6027}, {%r6084, %r6085, %r6086, %r6087, %r6088, %r6089, %r6090, %r6091}, {%r5960, %r5961, %r5962, %r5963};
	wmma.mma.sync.aligned.row.row.m16n16k16.f16.f16 {%r6216, %r6217, %r6218, %r6219}, {%r6052, %r6053, %r6054, %r6055, %r6056, %r6057, %r6058, %r6059}, {%r6116, %r6117, %r6118, %r6119, %r6120, %r6121, %r6122, %r6123}, {%r6212, %r6213, %r6214, %r6215};
	wmma.mma.sync.aligned.row.row.m16n16k16.f16.f16 {%r6220, %r6221, %r6222, %r6223}, {%r6020, %r6021, %r6022, %r6023, %r6024, %r6025, %r6026, %r6027}, {%r6092, %r6093, %r6094, %r6095, %r6096, %r6097, %r6098, %r6099}, {%r5968, %r5969, %r5970, %r5971};
	wmma.mma.sync.aligned.row.row.m16n16k16.f16.f16 {%r6224, %r6225, %r6226, %r6227}, {%r6052, %r6053, %r6054, %r6055, %r6056, %r6057, %r6058, %r6059}, {%r6124, %r6125, %r6126, %r6127, %r6128, %r6129, %r6130, %r6131}, {%r6220, %r6221, %r6222, %r6223};
	wmma.mma.sync.aligned.row.row.m16n16k16.f16.f16 {%r6228, %r6229, %r6230, %r6231}, {%r6028, %r6029, %r6030, %r6031, %r6032, %r6033, %r6034, %r6035}, {%r6068, %r6069, %r6070, %r6071, %r6072, %r6073, %r6074, %r6075}, {%r5976, %r5977, %r5978, %r5979};
	wmma.mma.sync.aligned.row.row.m16n16k16.f16.f16 {%r6232, %r6233, %r6234, %r6235}, {%r6060, %r6061, %r6062, %r6063, %r6064, %r6065, %r6066, %r6067}, {%r6100, %r6101, %r6102, %r6103, %r6104, %r6105, %r6106, %r6107}, {%r6228, %r6229, %r6230, %r6231};
	wmma.mma.sync.aligned.row.row.m16n16k16.f16.f16 {%r6236, %r6237, %r6238, %r6239}, {%r6028, %r6029, %r6030, %r6031, %r6032, %r6033, %r6034, %r6035}, {%r6076, %r6077, %r6078, %r6079, %r6080, %r6081, %r6082, %r6083}, {%r5984, %r5985, %r5986, %r5987};
	wmma.mma.sync.aligned.row.row.m16n16k16.f16.f16 {%r6240, %r6241, %r6242, %r6243}, {%r6060, %r6061, %r6062, %r6063, %r6064, %r6065, %r6066, %r6067}, {%r6108, %r6109, %r6110, %r6111, %r6112, %r6113, %r6114, %r6115}, {%r6236, %r6237, %r6238, %r6239};
	wmma.mma.sync.aligned.row.row.m16n16k16.f16.f16 {%r6244, %r6245, %r6246, %r6247}, {%r6028, %r6029, %r6030, %r6031, %r6032, %r6033, %r6034, %r6035}, {%r6084, %r6085, %r6086, %r6087, %r6088, %r6089, %r6090, %r6091}, {%r5992, %r5993, %r5994, %r5995};
	wmma.mma.sync.aligned.row.row.m16n16k16.f16.f16 {%r6248, %r6249, %r6250, %r6251}, {%r6060, %r6061, %r6062, %r6063, %r6064, %r6065, %r6066, %r6067}, {%r6116, %r6117, %r6118, %r6119, %r6120, %r6121, %r6122, %r6123}, {%r6244, %r6245, %r6246, %r6247};
	wmma.mma.sync.aligned.row.row.m16n16k16.f16.f16 {%r6252, %r6253, %r6254, %r6255}, {%r6028, %r6029, %r6030, %r6031, %r6032, %r6033, %r6034, %r6035}, {%r6092, %r6093, %r6094, %r6095, %r6096, %r6097, %r6098, %r6099}, {%r6000, %r6001, %r6002, %r6003};
	wmma.mma.sync.aligned.row.row.m16n16k16.f16.f16 {%r6256, %r6257, %r6258, %r6259}, {%r6060, %r6061, %r6062, %r6063, %r6064, %r6065, %r6066, %r6067}, {%r6124, %r6125, %r6126, %r6127, %r6128, %r6129, %r6130, %r6131}, {%r6252, %r6253, %r6254, %r6255};
	// begin inline asm
	cp.async.commit_group;

	// end inline asm
	// begin inline asm
	cp.async.wait_group 0;

	// end inline asm
	bar.sync 	0;
	add.s64 	%rd153, %rd288, 384;
	// begin inline asm
	cp.async.ca.shared.global [%r550], [%rd153], 16;

	// end inline asm
	add.s64 	%rd154, %rd220, 1408;
	// begin inline asm
	cp.async.ca.shared.global [%r8], [%rd154], 16;

	// end inline asm
	mul.wide.s32 	%rd242, %r9559, 2;
	add.s64 	%rd155, %rd14, %rd242;
	// begin inline asm
	cp.async.ca.shared.global [%r10], [%rd155], 16;

	// end inline asm
	add.s64 	%rd156, %rd155, %rd1;
	// begin inline asm
	cp.async.ca.shared.global [%r553], [%rd156], 16;

	// end inline asm
	add.s64 	%rd157, %rd156, %rd1;
	// begin inline asm
	cp.async.ca.shared.global [%r554], [%rd157], 16;

	// end inline asm
	add.s64 	%rd158, %rd157, %rd1;
	// begin inline asm
	cp.async.ca.shared.global [%r555], [%rd158], 16;

	// end inline asm
	wmma.load.a.sync.aligned.row.m16n16k16.shared.f16 	{%r6260, %r6261, %r6262, %r6263, %r6264, %r6265, %r6266, %r6267}, [%r1124], %r852;
	wmma.load.a.sync.aligned.row.m16n16k16.shared.f16 	{%r6268, %r6269, %r6270, %r6271, %r6272, %r6273, %r6274, %r6275}, [%r1133], %r852;
	wmma.load.a.sync.aligned.row.m16n16k16.shared.f16 	{%r6276, %r6277, %r6278, %r6279, %r6280, %r6281, %r6282, %r6283}, [%r1142], %r852;
	wmma.load.a.sync.aligned.row.m16n16k16.shared.f16 	{%r6284, %r6285, %r6286, %r6287, %r6288, %r6289, %r6290, %r6291}, [%r1151], %r852;
	wmma.load.a.sync.aligned.row.m16n16k16.shared.f16 	{%r6292, %r6293, %r6294, %r6295, %r6296, %r6297, %r6298, %r6299}, [%r1160], %r852;
	wmma.load.a.sync.aligned.row.m16n16k16.shared.f16 	{%r6300, %r6301, %r6302, %r6303, %r6304, %r6305, %r6306, %r6307}, [%r1169], %r852;
	wmma.load.a.sync.aligned.row.m16n16k16.shared.f16 	{%r6308, %r6309, %r6310, %r6311, %r6312, %r6313, %r6314, %r6315}, [%r1178], %r852;
	wmma.load.a.sync.aligned.row.m16n16k16.shared.f16 	{%r6316, %r6317, %r6318, %r6319, %r6320, %r6321, %r6322, %r6323}, [%r1187], %r852;
	wmma.load.b.sync.aligned.row.m16n16k16.shared.f16 	{%r6324, %r6325, %r6326, %r6327, %r6328, %r6329, %r6330, %r6331}, [%r1196], %r924;
	wmma.load.b.sync.aligned.row.m16n16k16.shared.f16 	{%r6332, %r6333, %r6334, %r6335, %r6336, %r6337, %r6338, %r6339}, [%r1205], %r924;
	wmma.load.b.sync.aligned.row.m16n16k16.shared.f16 	{%r6340, %r6341, %r6342, %r6343, %r6344, %r6345, %r6346, %r6347}, [%r1214], %r924;
	wmma.load.b.sync.aligned.row.m16n16k16.shared.f16 	{%r6348, %r6349, %r6350, %r6351, %r6352, %r6353, %r6354, %r6355}, [%r1223], %r924;
	wmma.load.b.sync.aligned.row.m16n16k16.shared.f16 	{%r6356, %r6357, %r6358, %r6359, %r6360, %r6361, %r6362, %r6363}, [%r1232], %r924;
	wmma.load.b.sync.aligned.row.m16n16k16.shared.f16 	{%r6364, %r6365, %r6366, %r6367, %r6368, %r6369, %r6370, %r6371}, [%r1241], %r924;
	wmma.load.b.sync.aligned.row.m16n16k16.shared.f16 	{%r6372, %r6373, %r6374, %r6375, %r6376, %r6377, %r6378, %r6379}, [%r1250], %r924;
	wmma.load.b.sync.aligned.row.m16n16k16.shared.f16 	{%r6380, %r6381, %r6382, %r6383, %r6384, %r6385, %r6386, %r6387}, [%r1259], %r924;
	wmma.mma.sync.aligned.row.row.m16n16k16.f16.f16 {%r6388, %r6389, %r6390, %r6391}, {%r6260, %r6261, %r6262, %r6263, %r6264, %r6265, %r6266, %r6267}, {%r6324, %r6325, %r6326, %r6327, %r6328, %r6329, %r6330, %r6331}, {%r6136, %r6137, %r6138, %r6139};
	wmma.mma.sync.aligned.row.row.m16n16k16.f16.f16 {%r6392, %r6393, %r6394, %r6395}, {%r6292, %r6293, %r6294, %r6295, %r6296, %r6297, %r6298, %r6299}, {%r6356, %r6357, %r6358, %r6359, %r6360, %r6361, %r6362, %r6363}, {%r6388, %r6389, %r6390, %r6391};
	wmma.mma.sync.aligned.row.row.m16n16k16.f16.f16 {%r6396, %r6397, %r6398, %r6399}, {%r6260, %r6261, %r6262, %r6263, %r6264, %r6265, %r6266, %r6267}, {%r6332, %r6333, %r6334, %r6335, %r6336, %r6337, %r6338, %r6339}, {%r6144, %r6145, %r6146, %r6147};
	wmma.mma.sync.aligned.row.row.m16n16k16.f16.f16 {%r6400, %r6401, %r6402, %r6403}, {%r6292, %r6293, %r6294, %r6295, %r6296, %r6297, %r6298, %r6299}, {%r6364, %r6365, %r6366, %r6367, %r6368, %r6369, %r6370, %r6371}, {%r6396, %r6397, %r6398, %r6399};
	wmma.mma.sync.aligned.row.row.m16n16k16.f16.f16 {%r6404, %r6405, %r6406, %r6407}, {%r6260, %r6261, %r6262, %r6263, %r6264, %r6265, %r6266, %r6267}, {%r6340, %r6341, %r6342, %r6343, %r6344, %r6345, %r6346, %r6347}, {%r6152, %r6153, %r6154, %r6155};
	wmma.mma.sync.aligned.row.row.m16n16k16.f16.f16 {%r6408, %r6409, %r6410, %r6411}, {%r6292, %r6293, %r6294, %r6295, %r6296, %r6297, %r6298, %r6299}, {%r6372, %r6373, %r6374, %r6375, %r6376, %r6377, %r6378, %r6379}, {%r6404, %r6405, %r6406, %r6407};
	wmma.mma.sync.aligned.row.row.m16n16k16.f16.f16 {%r6412, %r6413, %r6414, %r6415}, {%r6260, %r6261, %r6262, %r6263, %r6264, %r6265, %r6266, %r6267}, {%r6348, %r6349, %r6350, %r6351, %r6352, %r6353, %r6354, %r6355}, {%r6160, %r6161, %r6162, %r6163};
	wmma.mma.sync.aligned.row.row.m16n16k16.f16.f16 {%r6416, %r6417, %r6418, %r6419}, {%r6292, %r6293, %r6294, %r6295, %r6296, %r6297, %r6298, %r6299}, {%r6380, %r6381, %r6382, %r6383, %r6384, %r6385, %r6386, %r6387}, {%r6412, %r6413, %r6414, %r6415};
	wmma.mma.sync.aligned.row.row.m16n16k16.f16.f16 {%r6420, %r6421, %r6422, %r6423}, {%r6268, %r6269, %r6270, %r6271, %r6272, %r6273, %r6274, %r6275}, {%r6324, %r6325, %r6326, %r6327, %r6328, %r6329, %r6330, %r6331}, {%r6168, %r6169, %r6170, %r6171};
	wmma.mma.sync.aligned.row.row.m16n16k16.f16.f16 {%r6424, %r6425, %r6426, %r6427}, {%r6300, %r6301, %r6302, %r6303, %r6304, %r6305, %r6306, %r6307}, {%r6356, %r6357, %r6358, %r6359, %r6360, %r6361, %r6362, %r6363}, {%r6420, %r6421, %r6422, %r6423};
	wmma.mma.sync.aligned.row.row.m16n16k16.f16.f16 {%r6428, %r6429, %r6430, %r6431}, {%r6268, %r6269, %r6270, %r6271, %r6272, %r6273, %r6274, %r6275}, {%r6332, %r6333, %r6334, %r6335, %r6336, %r6337, %r6338, %r6339}, {%r6176, %r6177, %r6178, %r6179};
	wmma.mma.sync.aligned.row.row.m16n16k16.f16.f16 {%r6432, %r6433, %r6434, %r6435}, {%r6300, %r6301, %r6302, %r6303, %r6304, %r6305, %r6306, %r6307}, {%r6364, %r6365, %r6366, %r6367, %r6368, %r6369, %r6370, %r6371}, {%r6428, %r6429, %r6430, %r6431};
	wmma.mma.sync.aligned.row.row.m16n16k16.f16.f16 {%r6436, %r6437, %r6438, %r6439}, {%r6268, %r6269, %r6270, %r6271, %r6272, %r6273, %r6274, %r6275}, {%r6340, %r6341, %r6342, %r6343, %r6344, %r6345, %r6346, %r6347}, {%r6184, %r6185, %r6186, %r6187};
	wmma.mma.sync.aligned.row.row.m16n16k16.f16.f16 {%r6440, %r6441, %r6442, %r6443}, {%r6300, %r6301, %r6302, %r6303, %r6304, %r6305, %r6306, %r6307}, {%r6372, %r6373, %r6374, %r6375, %r6376, %r6377, %r6378, %r6379}, {%r6436, %r6437, %r6438, %r6439};
	wmma.mma.sync.aligned.row.row.m16n16k16.f16.f16 {%r6444, %r6445, %r6446, %r6447}, {%r6268, %r6269, %r6270, %r6271, %r6272, %r6273, %r6274, %r6275}, {%r6348, %r6349, %r6350, %r6351, %r6352, %r6353, %r6354, %r6355}, {%r6192, %r6193, %r6194, %r6195};
	wmma.mma.sync.aligned.row.row.m16n16k16.f16.f16 {%r6448, %r6449, %r6450, %r6451}, {%r6300, %r6301, %r6302, %r6303, %r6304, %r6305, %r6306, %r6307}, {%r6380, %r6381, %r6382, %r6383, %r6384, %r6385, %r6386, %r6387}, {%r6444, %r6445, %r6446, %r6447};
	wmma.mma.sync.aligned.row.row.m16n16k16.f16.f16 {%r6452, %r6453, %r6454, %r6455}, {%r6276, %r6277, %r6278, %r6279, %r6280, %r6281, %r6282, %r6283}, {%r6324, %r6325, %r6326, %r6327, %r6328, %r6329, %r6330, %r6331}, {%r6200, %r6201, %r6202, %r6203};
	wmma.mma.sync.aligned.row.row.m16n16k16.f16.f16 {%r6456, %r6457, %r6458, %r6459}, {%r6308, %r6309, %r6310, %r6311, %r6312, %r6313, %r6314, %r6315}, {%r6356, %r6357, %r6358, %r6359, %r6360, %r6361, %r6362, %r6363}, {%r6452, %r6453, %r6454, %r6455};
	wmma.mma.sync.aligned.row.row.m16n16k16.f16.f16 {%r6460, %r6461, %r6462, %r6463}, {%r6276, %r6277, %r6278, %r6279, %r6280, %r6281, %r6282, %r6283}, {%r6332, %r6333, %r6334, %r6335, %r6336, %r6337, %r6338, %r6339}, {%r6208, %r6209, %r6210, %r6211};
	wmma.mma.sync.aligned.row.row.m16n16k16.f16.f16 {%r6464, %r6465, %r6466, %r6467}, {%r6308, %r6309, %r6310, %r6311, %r6312, %r6313, %r6314, %r6315}, {%r6364, %r6365, %r6366, %r6367, %r6368, %r6369, %r6370, %r6371}, {%r6460, %r6461, %r6462, %r6463};
	wmma.mma.sync.aligned.row.row.m16n16k16.f16.f16 {%r6468, %r6469, %r6470, %r6471}, {%r6276, %r6277, %r6278, %r6279, %r6280, %r6281, %r6282, %r6283}, {%r6340, %r6341, %r6342, %r6343, %r6344, %r6345, %r6346, %r6347}, {%r6216, %r6217, %r6218, %r6219};
	wmma.mma.sync.aligned.row.row.m16n16k16.f16.f16 {%r6472, %r6473, %r6474, %r6475}, {%r6308, %r6309, %r6310, %r6311, %r6312, %r6313, %r6314, %r6315}, {%r6372, %r6373, %r6374, %r6375, %r6376, %r6377, %r6378, %r6379}, {%r6468, %r6469, %r6470, %r6471};
	wmma.mma.sync.aligned.row.row.m16n16k16.f16.f16 {%r6476, %r6477, %r6478, %r6479}, {%r6276, %r6277, %r6278, %r6279, %r6280, %r6281, %r6282, %r6283}, {%r6348, %r6349, %r6350, %r6351, %r6352, %r6353, %r6354, %r6355}, {%r6224, %r6225, %r6226, %r6227};
	wmma.mma.sync.aligned.row.row.m16n16k16.f16.f16 {%r6480, %r6481, %r6482, %r6483}, {%r6308, %r6309, %r6310, %r6311, %r6312, %r6313, %r6314, %r6315}, {%r6380, %r6381, %r6382, %r6383, %r6384, %r6385, %r6386, %r6387}, {%r6476, %r6477, %r6478, %r6479};
	wmma.mma.sync.aligned.row.row.m16n16k16.f16.f16 {%r6484, %r6485, %r6486, %r6487}, {%r6284, %r6285, %r6286, %r6287, %r6288, %r6289, %r6290, %r6291}, {%r6324, %r6325, %r6326, %r6327, %r6328, %r6329, %r6330, %r6331}, {%r6232, %r6233, %r6234, %r6235};
	wmma.mma.sync.aligned.row.row.m16n16k16.f16.f16 {%r6488, %r6489, %r6490, %r6491}, {%r6316, %r6317, %r6318, %r6319, %r6320, %r6321, %r6322, %r6323}, {%r6356, %r6357, %r6358, %r6359, %r6360, %r6361, %r6362, %r6363}, {%r6484, %r6485, %r6486, %r6487};
	wmma.mma.sync.aligned.row.row.m16n16k16.f16.f16 {%r6492, %r6493, %r6494, %r6495}, {%r6284, %r6285, %r6286, %r6287, %r6288, %r6289, %r6290, %r6291}, {%r6332, %r6333, %r6334, %r6335, %r6336, %r6337, %r6338, %r6339}, {%r6240, %r6241, %r6242, %r6243};
	wmma.mma.sync.aligned.row.row.m16n16k16.f16.f16 {%r6496, %r6497, %r6498, %r6499}, {%r6316, %r6317, %r6318, %r6319, %r6320, %r6321, %r6322, %r6323}, {%r6364, %r6365, %r6366, %r6367, %r6368, %r6369, %r6370, %r6371}, {%r6492, %r6493, %r6494, %r6495};
	wmma.mma.sync.aligned.row.row.m16n16k16.f16.f16 {%r6500, %r6501, %r6502, %r6503}, {%r6284, %r6285, %r6286, %r6287, %r6288, %r6289, %r6290, %r6291}, {%r6340, %r6341, %r6342, %r6343, %r6344, %r6345, %r6346, %r6347}, {%r6248, %r6249, %r6250, %r6251};
	wmma.mma.sync.aligned.row.row.m16n16k16.f16.f16 {%r6504, %r6505, %r6506, %r6507}, {%r6316, %r6317, %r6318, %r6319, %r6320, %r6321, %r6322, %r6323}, {%r6372, %r6373, %r6374, %r6375, %r6376, %r6377, %r6378, %r6379}, {%r6500, %r6501, %r6502, %r6503};
	wmma.mma.sync.aligned.row.row.m16n16k16.f16.f16 {%r6508, %r6509, %r6510, %r6511}, {%r6284, %r6285, %r6286, %r6287, %r6288, %r6289, %r6290, %r6291}, {%r6348, %r6349, %r6350, %r6351, %r6352, %r6353, %r6354, %r6355}, {%r6256, %r6257, %r6258, %r6259};
	wmma.mma.sync.aligned.row.row.m16n16k16.f16.f16 {%r6512, %r6513, %r6514, %r6515}, {%r6316, %r6317, %r6318, %r6319, %r6320, %r6321, %r6322, %r6323}, {%r6380, %r6381, %r6382, %r6383, %r6384, %r6385, %r6386, %r6387}, {%r6508, %r6509, %r6510, %r6511};
	// begin inline asm
	cp.async.commit_group;

	// end inline asm
	// begin inline asm
	cp.async.wait_group 0;

	// end inline asm
	bar.sync 	0;
	add.s64 	%rd159, %rd288, 448;
	// begin inline asm
	cp.async.ca.shared.global [%r645], [%rd159], 16;

	// end inline asm
	add.s64 	%rd160, %rd220, 1472;
	// begin inline asm
	cp.async.ca.shared.global [%r646], [%rd160], 16;

	// end inline asm
	mul.wide.s32 	%rd243, %r9560, 2;
	add.s64 	%rd161, %rd14, %rd243;
	// begin inline asm
	cp.async.ca.shared.global [%r827], [%rd161], 16;

	// end inline asm
	add.s64 	%rd162, %rd161, %rd1;
	// begin inline asm
	cp.async.ca.shared.global [%r828], [%rd162], 16;

	// end inline asm
	add.s64 	%rd163, %rd162, %rd1;
	// begin inline asm
	cp.async.ca.shared.global [%r25], [%rd163], 16;

	// end inline asm
	add.s64 	%rd164, %rd163, %rd1;
	// begin inline asm
	cp.async.ca.shared.global [%r26], [%rd164], 16;

	// end inline asm
	wmma.load.a.sync.aligned.row.m16n16k16.shared.f16 	{%r6516, %r6517, %r6518, %r6519, %r6520, %r6521, %r6522, %r6523}, [%r27], %r852;
	wmma.load.a.sync.aligned.row.m16n16k16.shared.f16 	{%r6524, %r6525, %r6526, %r6527, %r6528, %r6529, %r6530, %r6531}, [%r861], %r852;
	wmma.load.a.sync.aligned.row.m16n16k16.shared.f16 	{%r6532, %r6533, %r6534, %r6535, %r6536, %r6537, %r6538, %r6539}, [%r870], %r852;
	wmma.load.a.sync.aligned.row.m16n16k16.shared.f16 	{%r6540, %r6541, %r6542, %r6543, %r6544, %r6545, %r6546, %r6547}, [%r879], %r852;
	wmma.load.a.sync.aligned.row.m16n16k16.shared.f16 	{%r6548, %r6549, %r6550, %r6551, %r6552, %r6553, %r6554, %r6555}, [%r888], %r852;
	wmma.load.a.sync.aligned.row.m16n16k16.shared.f16 	{%r6556, %r6557, %r6558, %r6559, %r6560, %r6561, %r6562, %r6563}, [%r897], %r852;
	wmma.load.a.sync.aligned.row.m16n16k16.shared.f16 	{%r6564, %r6565, %r6566, %r6567, %r6568, %r6569, %r6570, %r6571}, [%r906], %r852;
	wmma.load.a.sync.aligned.row.m16n16k16.shared.f16 	{%r6572, %r6573, %r6574, %r6575, %r6576, %r6577, %r6578, %r6579}, [%r915], %r852;
	wmma.load.b.sync.aligned.row.m16n16k16.shared.f16 	{%r6580, %r6581, %r6582, %r6583, %r6584, %r6585, %r6586, %r6587}, [%r28], %r924;
	wmma.load.b.sync.aligned.row.m16n16k16.shared.f16 	{%r6588, %r6589, %r6590, %r6591, %r6592, %r6593, %r6594, %r6595}, [%r933], %r924;
	wmma.load.b.sync.aligned.row.m16n16k16.shared.f16 	{%r6596, %r6597, %r6598, %r6599, %r6600, %r6601, %r6602, %r6603}, [%r942], %r924;
	wmma.load.b.sync.aligned.row.m16n16k16.shared.f16 	{%r6604, %r6605, %r6606, %r6607, %r6608, %r6609, %r6610, %r6611}, [%r951], %r924;
	wmma.load.b.sync.aligned.row.m16n16k16.shared.f16 	{%r6612, %r6613, %r6614, %r6615, %r6616, %r6617, %r6618, %r6619}, [%r960], %r924;
	wmma.load.b.sync.aligned.row.m16n16k16.shared.f16 	{%r6620, %r6621, %r6622, %r6623, %r6624, %r6625, %r6626, %r6627}, [%r969], %r924;
	wmma.load.b.sync.aligned.row.m16n16k16.shared.f16 	{%r6628, %r6629, %r6630, %r6631, %r6632, %r6633, %r6634, %r6635}, [%r978], %r924;
	wmma.load.b.sync.aligned.row.m16n16k16.shared.f16 	{%r6636, %r6637, %r6638, %r6639, %r6640, %r6641, %r6642, %r6643}, [%r987], %r924;
	wmma.mma.sync.aligned.row.row.m16n16k16.f16.f16 {%r6644, %r6645, %r6646, %r6647}, {%r6516, %r6517, %r6518, %r6519, %r6520, %r6521, %r6522, %r6523}, {%r6580, %r6581, %r6582, %r6583, %r6584, %r6585, %r6586, %r6587}, {%r6392, %r6393, %r6394, %r6395};
	wmma.mma.sync.aligned.row.row.m16n16k16.f16.f16 {%r6648, %r6649, %r6650, %r6651}, {%r6548, %r6549, %r6550, %r6551, %r6552, %r6553, %r6554, %r6555}, {%r6612, %r6613, %r6614, %r6615, %r6616, %r6617, %r6618, %r6619}, {%r6644, %r6645, %r6646, %r6647};
	wmma.mma.sync.aligned.row.row.m16n16k16.f16.f16 {%r6652, %r6653, %r6654, %r6655}, {%r6516, %r6517, %r6518, %r6519, %r6520, %r6521, %r6522, %r6523}, {%r6588, %r6589, %r6590, %r6591, %r6592, %r6593, %r6594, %r6595}, {%r6400, %r6401, %r6402, %r6403};
	wmma.mma.sync.aligned.row.row.m16n16k16.f16.f16 {%r6656, %r6657, %r6658, %r6659}, {%r6548, %r6549, %r6550, %r6551, %r6552, %r6553, %r6554, %r6555}, {%r6620, %r6621, %r6622, %r6623, %r6624, %r6625, %r6626, %r6627}, {%r6652, %r6653, %r6654, %r6655};
	wmma.mma.sync.aligned.row.row.m16n16k16.f16.f16 {%r6660, %r6661, %r6662, %r6663}, {%r6516, %r6517, %r6518, %r6519, %r6520, %r6521, %r6522, %r6523}, {%r6596, %r6597, %r6598, %r6599, %r6600, %r6601, %r6602, %r6603}, {%r6408, %r6409, %r6410, %r6411};
	wmma.mma.sync.aligned.row.row.m16n16k16.f16.f16 {%r6664, %r6665, %r6666, %r6667}, {%r6548, %r6549, %r6550, %r6551, %r6552, %r6553, %r6554, %r6555}, {%r6628, %r6629, %r6630, %r6631, %r6632, %r6633, %r6634, %r6635}, {%r6660, %r6661, %r6662, %r6663};
	wmma.mma.sync.aligned.row.row.m16n16k16.f16.f16 {%r6668, %r6669, %r6670, %r6671}, {%r6516, %r6517, %r6518, %r6519, %r6520, %r6521, %r6522, %r6523}, {%r6604, %r6605, %r6606, %r6607, %r6608, %r6609, %r6610, %r6611}, {%r6416, %r6417, %r6418, %r6419};
	wmma.mma.sync.aligned.row.row.m16n16k16.f16.f16 {%r6672, %r6673, %r6674, %r6675}, {%r6548, %r6549, %r6550, %r6551, %r6552, %r6553, %r6554, %r6555}, {%r6636, %r6637, %r6638, %r6639, %r6640, %r6641, %r6642, %r6643}, {%r6668, %r6669, %r6670, %r6671};
	wmma.mma.sync.aligned.row.row.m16n16k16.f16.f16 {%r6676, %r6677, %r6678, %r6679}, {%r6524, %r6525, %r6526, %r6527, %r6528, %r6529, %r6530, %r6531}, {%r6580, %r6581, %r6582, %r6583, %r6584, %r6585, %r6586, %r6587}, {%r6424, %r6425, %r6426, %r6427};
	wmma.mma.sync.aligned.row.row.m16n16k16.f16.f16 {%r6680, %r6681, %r6682, %r6683}, {%r6556, %r6557, %r6558, %r6559, %r6560, %r6561, %r6562, %r6563}, {%r6612, %r6613, %r6614, %r6615, %r6616, %r6617, %r6618, %r6619}, {%r6676, %r6677, %r6678, %r6679};
	wmma.mma.sync.aligned.row.row.m16n16k16.f16.f16 {%r6684, %r6685, %r6686, %r6687}, {%r6524, %r6525, %r6526, %r6527, %r6528, %r6529, %r6530, %r6531}, {%r6588, %r6589, %r6590, %r6591, %r6592, %r6593, %r6594, %r6595}, {%r6432, %r6433, %r6434, %r6435};
	wmma.mma.sync.aligned.row.row.m16n16k16.f16.f16 {%r6688, %r6689, %r6690, %r6691}, {%r6556, %r6557, %r6558, %r6559, %r6560, %r6561, %r6562, %r6563}, {%r6620, %r6621, %r6622, %r6623, %r6624, %r6625, %r6626, %r6627}, {%r6684, %r6685, %r6686, %r6687};
	wmma.mma.sync.aligned.row.row.m16n16k16.f16.f16 {%r6692, %r6693, %r6694, %r6695}, {%r6524, %r6525, %r6526, %r6527, %r6528, %r6529, %r6530, %r6531}, {%r6596, %r6597, %r6598, %r6599, %r6600, %r6601, %r6602, %r6603}, {%r6440, %r6441, %r6442, %r6443};
	wmma.mma.sync.aligned.row.row.m16n16k16.f16.f16 {%r6696, %r6697, %r6698, %r6699}, {%r6556, %r6557, %r6558, %r6559, %r6560, %r6561, %r6562, %r6563}, {%r6628, %r6629, %r6630, %r6631, %r6632, %r6633, %r6634, %r6635}, {%r6692, %r6693, %r6694, %r6695};
	wmma.mma.sync.aligned.row.row.m16n16k16.f16.f16 {%r6700, %r6701, %r6702, %r6703}, {%r6524, %r6525, %r6526, %r6527, %r6528, %r6529, %r6530, %r6531}, {%r6604, %r6605, %r6606, %r6607, %r6608, %r6609, %r6610, %r6611}, {%r6448, %r6449, %r6450, %r6451};
	wmma.mma.sync.aligned.row.row.m16n16k16.f16.f16 {%r6704, %r6705, %r6706, %r6707}, {%r6556, %r6557, %r6558, %r6559, %r6560, %r6561, %r6562, %r6563}, {%r6636, %r6637, %r6638, %r6639, %r6640, %r6641, %r6642, %r6643}, {%r6700, %r6701, %r6702, %r6703};
	wmma.mma.sync.aligned.row.row.m16n16k16.f16.f16 {%r6708, %r6709, %r6710, %r6711}, {%r6532, %r6533, %r6534, %r6535, %r6536, %r6537, %r6538, %r6539}, {%r6580, %r6581, %r6582, %r6583, %r6584, %r6585, %r6586, %r6587}, {%r6456, %r6457, %r6458, %r6459};
	wmma.mma.sync.aligned.row.row.m16n16k16.f16.f16 {%r6712, %r6713, %r6714, %r6715}, {%r6564, %r6565, %r6566, %r6567, %r6568, %r6569, %r6570, %r6571}, {%r6612, %r6613, %r6614, %r6615, %r6616, %r6617, %r6618, %r6619}, {%r6708, %r6709, %r6710, %r6711};
	wmma.mma.sync.aligned.row.row.m16n16k16.f16.f16 {%r6716, %r6717, %r6718, %r6719}, {%r6532, %r6533, %r6534, %r6535, %r6536, %r6537, %r6538, %r6539}, {%r6588, %r6589, %r6590, %r6591, %r6592, %r6593, %r6594, %r6595}, {%r6464, %r6465, %r6466, %r6467};
	wmma.mma.sync.aligned.row.row.m16n16k16.f16.f16 {%r6720, %r6721, %r6722, %r6723}, {%r6564, %r6565, %r6566, %r6567, %r6568, %r6569, %r6570, %r6571}, {%r6620, %r6621, %r6622, %r6623, %r6624, %r6625, %r6626, %r6627}, {%r6716, %r6717, %r6718, %r6719};
	wmma.mma.sync.aligned.row.row.m16n16k16.f16.f16 {%r6724, %r6725, %r6726, %r6727}, {%r6532, %r6533, %r6534, %r6535, %r6536, %r6537, %r6538, %r6539}, {%r6596, %r6597, %r6598, %r6599, %r6600, %r6601, %r6602, %r6603}, {%r6472, %r6473, %r6474, %r6475};
	wmma.mma.sync.aligned.row.row.m16n16k16.f16.f16 {%r6728, %r6729, %r6730, %r6731}, {%r6564, %r6565, %r6566, %r6567, %r6568, %r6569, %r6570, %r6571}, {%r6628, %r6629, %r6630, %r6631, %r6632, %r6633, %r6634, %r6635}, {%r6724, %r6725, %r6726, %r6727};
	wmma.mma.sync.aligned.row.row.m16n16k16.f16.f16 {%r6732, %r6733, %r6734, %r6735}, {%r6532, %r6533, %r6534, %r6535, %r6536, %r6537, %r6538, %r6539}, {%r6604, %r6605, %r6606, %r6607, %r6608, %r6609, %r6610, %r6611}, {%r6480, %r6481, %r6482, %r6483};
	wmma.mma.sync.aligned.row.row.m16n16k16.f16.f16 {%r6736, %r6737, %r6738, %r6739}, {%r6564, %r6565, %r6566, %r6567, %r6568, %r6569, %r6570, %r6571}, {%r6636, %r6637, %r6638, %r6639, %r6640, %r6641, %r6642, %r6643}, {%r6732, %r6733, %r6734, %r6735};
	wmma.mma.sync.aligned.row.row.m16n16k16.f16.f16 {%r6740, %r6741, %r6742, %r6743}, {%r6540, %r6541, %r6542, %r6543, %r6544, %r6545, %r6546, %r6547}, {%r6580, %r6581, %r6582, %r6583, %r6584, %r6585, %r6586, %r6587}, {%r6488, %r6489, %r6490, %r6491};
	wmma.mma.sync.aligned.row.row.m16n16k16.f16.f16 {%r6744, %r6745, %r6746, %r6747}, {%r6572, %r6573, %r6574, %r6575, %r6576, %r6577, %r6578, %r6579}, {%r6612, %r6613, %r6614, %r6615, %r6616, %r6617, %r6618, %r6619}, {%r6740, %r6741, %r6742, %r6743};
	wmma.mma.sync.aligned.row.row.m16n16k16.f16.f16 {%r6748, %r6749, %r6750, %r6751}, {%r6540, %r6541, %r6542, %r6543, %r6544, %r6545, %r6546, %r6547}, {%r6588, %r6589, %r6590, %r6591, %r6592, %r6593, %r6594, %r6595}, {%r6496, %r6497, %r6498, %r6499};
	wmma.mma.sync.aligned.row.row.m16n16k16.f16.f16 {%r6752, %r6753, %r6754, %r6755}, {%r6572, %r6573, %r6574, %r6575, %r6576, %r6577, %r6578, %r6579}, {%r6620, %r6621, %r6622, %r6623, %r6624, %r6625, %r6626, %r6627}, {%r6748, %r6749, %r6750, %r6751};
	wmma.mma.sync.aligned.row.row.m16n16k16.f16.f16 {%r6756, %r6757, %r6758, %r6759}, {%r6540, %r6541, %r6542, %r6543, %r6544, %r6545, %r6546, %r6547}, {%r6596, %r6597, %r6598, %r6599, %r6600, %r6601, %r6602, %r6603}, {%r6504, %r6505, %r6506, %r6507};
	wmma.mma.sync.aligned.row.row.m16n16k16.f16.f16 {%r6760, %r6761, %r6762, %r6763}, {%r6572, %r6573, %r6574, %r6575, %r6576, %r6577, %r6578, %r6579}, {%r6628, %r6629, %r6630, %r6631, %r6632, %r6633, %r6634, %r6635}, {%r6756, %r6757, %r6758, %r6759};
	wmma.mma.sync.aligned.row.row.m16n16k16.f16.f16 {%r6764, %r6765, %r6766, %r6767}, {%r6540, %r6541, %r6542, %r6543, %r6544, %r6545, %r6546, %r6547}, {%r6604, %r6605, %r6606, %r6607, %r6608, %r6609, %r6610, %r6611}, {%r6512, %r6513, %r6514, %r6515};
	wmma.mma.sync.aligned.row.row.m16n16k16.f16.f16 {%r6768, %r6769, %r6770, %r6771}, {%r6572, %r6573, %r6574, %r6575, %r6576, %r6577, %r6578, %r6579}, {%r6636, %r6637, %r6638, %r6639, %r6640, %r6641, %r6642, %r6643}, {%r6764, %r6765, %r6766, %r6767};
	// begin inline asm
	cp.async.commit_group;

	// end inline asm
	// begin inline asm
	cp.async.wait_group 0;

	// end inline asm
	bar.sync 	0;
	add.s64 	%rd165, %rd288, 512;
	// begin inline asm
	cp.async.ca.shared.global [%r550], [%rd165], 16;

	// end inline asm
	add.s64 	%rd166, %rd220, 1536;
	// begin inline asm
	cp.async.ca.shared.global [%r8], [%rd166], 16;

	// end inline asm
	mul.wide.s32 	%rd244, %r9561, 2;
	add.s64 	%rd167, %rd14, %rd244;
	// begin inline asm
	cp.async.ca.shared.global [%r10], [%rd167], 16;

	// end inline asm
	add.s64 	%rd168, %rd167, %rd1;
	// begin inline asm
	cp.async.ca.shared.global [%r553], [%rd168], 16;

	// end inline asm
	add.s64 	%rd169, %rd168, %rd1;
	// begin inline asm
	cp.async.ca.shared.global [%r554], [%rd169], 16;

	// end inline asm
	add.s64 	%rd170, %rd169, %rd1;
	// begin inline asm
	cp.async.ca.shared.global [%r555], [%rd170], 16;

	// end inline asm
	wmma.load.a.sync.aligned.row.m16n16k16.shared.f16 	{%r6772, %r6773, %r6774, %r6775, %r6776, %r6777, %r6778, %r6779}, [%r1124], %r852;
	wmma.load.a.sync.aligned.row.m16n16k16.shared.f16 	{%r6780, %r6781, %r6782, %r6783, %r6784, %r6785, %r6786, %r6787}, [%r1133], %r852;
	wmma.load.a.sync.aligned.row.m16n16k16.shared.f16 	{%r6788, %r6789, %r6790, %r6791, %r6792, %r6793, %r6794, %r6795}, [%r1142], %r852;
	wmma.load.a.sync.aligned.row.m16n16k16.shared.f16 	{%r6796, %r6797, %r6798, %r6799, %r6800, %r6801, %r6802, %r6803}, [%r1151], %r852;
	wmma.load.a.sync.aligned.row.m16n16k16.shared.f16 	{%r6804, %r6805, %r6806, %r6807, %r6808, %r6809, %r6810, %r6811}, [%r1160], %r852;
	wmma.load.a.sync.aligned.row.m16n16k16.shared.f16 	{%r6812, %r6813, %r6814, %r6815, %r6816, %r6817, %r6818, %r6819}, [%r1169], %r852;
	wmma.load.a.sync.aligned.row.m16n16k16.shared.f16 	{%r6820, %r6821, %r6822, %r6823, %r6824, %r6825, %r6826, %r6827}, [%r1178], %r852;
	wmma.load.a.sync.aligned.row.m16n16k16.shared.f16 	{%r6828, %r6829, %r6830, %r6831, %r6832, %r6833, %r6834, %r6835}, [%r1187], %r852;
	wmma.load.b.sync.aligned.row.m16n16k16.shared.f16 	{%r6836, %r6837, %r6838, %r6839, %r6840, %r6841, %r6842, %r6843}, [%r1196], %r924;
	wmma.load.b.sync.aligned.row.m16n16k16.shared.f16 	{%r6844, %r6845, %r6846, %r6847, %r6848, %r6849, %r6850, %r6851}, [%r1205], %r924;
	wmma.load.b.sync.aligned.row.m16n16k16.shared.f16 	{%r6852, %r6853, %r6854, %r6855, %r6856, %r6857, %r6858, %r6859}, [%r1214], %r924;
	wmma.load.b.sync.aligned.row.m16n16k16.shared.f16 	{%r6860, %r6861, %r6862, %r6863, %r6864, %r6865, %r6866, %r6867}, [%r1223], %r924;
	wmma.load.b.sync.aligned.row.m16n16k16.shared.f16 	{%r6868, %r6869, %r6870, %r6871, %r6872, %r6873, %r6874, %r6875}, [%r1232], %r924;
	wmma.load.b.sync.aligned.row.m16n16k16.shared.f16 	{%r6876, %r6877, %r6878, %r6879, %r6880, %r6881, %r6882, %r6883}, [%r1241], %r924;
	wmma.load.b.sync.aligned.row.m16n16k16.shared.f16 	{%r6884, %r6885, %r6886, %r6887, %r6888, %r6889, %r6890, %r6891}, [%r1250], %r924;
	wmma.load.b.sync.aligned.row.m16n16k16.shared.f16 	{%r6892, %r6893, %r6894, %r6895, %r6896, %r6897, %r6898, %r6899}, [%r1259], %r924;
	wmma.mma.sync.aligned.row.row.m16n16k16.f16.f16 {%r6900, %r6901, %r6902, %r6903}, {%r6772, %r6773, %r6774, %r6775, %r6776, %r6777, %r6778, %r6779}, {%r6836, %r6837, %r6838, %r6839, %r6840, %r6841, %r6842, %r6843}, {%r6648, %r6649, %r6650, %r6651};
	wmma.mma.sync.aligned.row.row.m16n16k16.f16.f16 {%r6904, %r6905, %r6906, %r6907}, {%r6804, %r6805, %r6806, %r6807, %r6808, %r6809, %r6810, %r6811}, {%r6868, %r6869, %r6870, %r6871, %r6872, %r6873, %r6874, %r6875}, {%r6900, %r6901, %r6902, %r6903};
	wmma.mma.sync.aligned.row.row.m16n16k16.f16.f16 {%r6908, %r6909, %r6910, %r6911}, {%r6772, %r6773, %r6774, %r6775, %r6776, %r6777, %r6778, %r6779}, {%r6844, %r6845, %r6846, %r6847, %r6848, %r6849, %r6850, %r6851}, {%r6656, %r6657, %r6658, %r6659};
	wmma.mma.sync.aligned.row.row.m16n16k16.f16.f16 {%r6912, %r6913, %r6914, %r6915}, {%r6804, %r6805, %r6806, %r6807, %r6808, %r6809, %r6810, %r6811}, {%r6876, %r6877, %r6878, %r6879, %r6880, %r6881, %r6882, %r6883}, {%r6908, %r6909, %r6910, %r6911};
	wmma.mma.sync.aligned.row.row.m16n16k16.f16.f16 {%r6916, %r6917, %r6918, %r6919}, {%r6772, %r6773, %r6774, %r6775, %r6776, %r6777, %r6778, %r6779}, {%r6852, %r6853, %r6854, %r6855, %r6856, %r6857, %r6858, %r6859}, {%r6664, %r6665, %r6666, %r6667};
	wmma.mma.sync.aligned.row.row.m16n16k16.f16.f16 {%r6920, %r6921, %r6922, %r6923}, {%r6804, %r6805, %r6806, %r6807, %r6808, %r6809, %r6810, %r6811}, {%r6884, %r6885, %r6886, %r6887, %r6888, %r6889, %r6890, %r6891}, {%r6916, %r6917, %r6918, %r6919};
	wmma.mma.sync.aligned.row.row.m16n16k16.f16.f16 {%r6924, %r6925, %r6926, %r6927}, {%r6772, %r6773, %r6774, %r6775, %r6776, %r6777, %r6778, %r6779}, {%r6860, %r6861, %r6862, %r6863, %r6864, %r6865, %r6866, %r6867}, {%r6672, %r6673, %r6674, %r6675};
	wmma.mma.sync.aligned.row.row.m16n16k16.f16.f16 {%r6928, %r6929, %r6930, %r6931}, {%r6804, %r6805, %r6806, %r6807, %r6808, %r6809, %r6810, %r6811}, {%r6892, %r6893, %r6894, %r6895, %r6896, %r6897, %r6898, %r6899}, {%r6924, %r6925, %r6926, %r6927};
	wmma.mma.sync.aligned.row.row.m16n16k16.f16.f16 {%r6932, %r6933, %r6934, %r6935}, {%r6780, %r6781, %r6782, %r6783, %r6784, %r6785, %r6786, %r6787}, {%r6836, %r6837, %r6838, %r6839, %r6840, %r6841, %r6842, %r6843}, {%r6680, %r6681, %r6682, %r6683};
	wmma.mma.sync.aligned.row.row.m16n16k16.f16.f16 {%r6936, %r6937, %r6938, %r6939}, {%r6812, %r6813, %r6814, %r6815, %r6816, %r6817, %r6818, %r6819}, {%r6868, %r6869, %r6870, %r6871, %r6872, %r6873, %r6874, %r6875}, {%r6932, %r6933, %r6934, %r6935};
	wmma.mma.sync.aligned.row.row.m16n16k16.f16.f16 {%r6940, %r6941, %r6942, %r6943}, {%r6780, %r6781, %r6782, %r6783, %r6784, %r6785, %r6786, %r6787}, {%r6844, %r6845, %r6846, %r6847, %r6848, %r6849, %r6850, %r6851}, {%r6688, %r6689, %r6690, %r6691};
	wmma.mma.sync.aligned.row.row.m16n16k16.f16.f16 {%r6944, %r6945, %r6946, %r6947}, {%r6812, %r6813, %r6814, %r6815, %r6816, %r6817, %r6818, %r6819}, {%r6876, %r6877, %r6878, %r6879, %r6880, %r6881, %r6882, %r6883}, {%r6940, %r6941, %r6942, %r6943};
	wmma.mma.sync.aligned.row.row.m16n16k16.f16.f16 {%r6948, %r6949, %r6950, %r6951}, {%r6780, %r6781, %r6782, %r6783, %r6784, %r6785, %r6786, %r6787}, {%r6852, %r6853, %r6854, %r6855, %r6856, %r6857, %r6858, %r6859}, {%r6696, %r6697, %r6698, %r6699};
	wmma.mma.sync.aligned.row.row.m16n16k16.f16.f16 {%r6952, %r6953, %r6954, %r6955}, {%r6812, %r6813, %r6814, %r6815, %r6816, %r6817, %r6818, %r6819}, {%r6884, %r6885, %r6886, %r6887, %r6888, %r6889, %r6890, %r6891}, {%r6948, %r6949, %r6950, %r6951};
	wmma.mma.sync.aligned.row.row.m16n16k16.f16.f16 {%r6956, %r6957, %r6958, %r6959}, {%r6780, %r6781, %r6782, %r6783, %r6784, %r6785, %r6786, %r6787}, {%r6860, %r6861, %r6862, %r6863, %r6864, %r6865, %r6866, %r6867}, {%r6704, %r6705, %r6706, %r6707};
	wmma.mma.sync.aligned.row.row.m16n16k16.f16.f16 {%r6960, %r6961, %r6962, %r6963}, {%r6812, %r6813, %r6814, %r6815, %r6816, %r6817, %r6818, %r6819}, {%r6892, %r6893, %r6894, %r6895, %r6896, %r6897, %r6898, %r6899}, {%r6956, %r6957, %r6958, %r6959};
	wmma.mma.sync.aligned.row.row.m16n16k16.f16.f16 {%r6964, %r6965, %r6966, %r6967}, {%r6788, %r6789, %r6790, %r6791, %r6792, %r6793, %r6794, %r6795}, {%r6836, %r6837, %r6838, %r6839, %r6840, %r6841, %r6842, %r6843}, {%r6712, %r6713, %r6714, %r6715};
	wmma.mma.sync.aligned.row.row.m16n16k16.f16.f16 {%r6968, %r6969, %r6970, %r6971}, {%r6820, %r6821, %r6822, %r6823, %r6824, %r6825, %r6826, %r6827}, {%r6868, %r6869, %r6870, %r6871, %r6872, %r6873, %r6874, %r6875}, {%r6964, %r6965, %r6966, %r6967};
	wmma.mma.sync.aligned.row.row.m16n16k16.f16.f16 {%r6972, %r6973, %r6974, %r6975}, {%r6788, %r6789, %r6790, %r6791, %r6792, %r6793, %r6794, %r6795}, {%r6844, %r6845, %r6846, %r6847, %r6848, %r6849, %r6850, %r6851}, {%r6720, %r6721, %r6722, %r6723};
	wmma.mma.sync.aligned.row.row.m16n16k16.f16.f16 {%r6976, %r6977, %r6978, %r6979}, {%r6820, %r6821, %r6822, %r6823, %r6824, %r6825, %r6826, %r6827}, {%r6876, %r6877, %r6878, %r6879, %r6880, %r6881, %r6882, %r6883}, {%r6972, %r6973, %r6974, %r6975};
	wmma.mma.sync.aligned.row.row.m16n16k16.f16.f16 {%r6980, %r6981, %r6982, %r6983}, {%r6788, %r6789, %r6790, %r6791, %r6792, %r6793, %r6794, %r6795}, {%r6852, %r6853, %r6854, %r6855, %r6856, %r6857, %r6858, %r6859}, {%r6728, %r6729, %r6730, %r6731};
	wmma.mma.sync.aligned.row.row.m16n16k16.f16.f16 {%r6984, %r6985, %r6986, %r6987}, {%r6820, %r6821, %r6822, %r6823, %r6824, %r6825, %r6826, %r6827}, {%r6884, %r6885, %r6886, %r6887, %r6888, %r6889, %r6890, %r6891}, {%r6980, %r6981, %r6982, %r6983};
	wmma.mma.sync.aligned.row.row.m16n16k16.f16.f16 {%r6988, %r6989, %r6990, %r6991}, {%r6788, %r6789, %r6790, %r6791, %r6792, %r6793, %r6794, %r6795}, {%r6860, %r6861, %r6862, %r6863, %r6864, %r6865, %r6866, %r6867}, {%r6736, %r6737, %r6738, %r6739};
	wmma.mma.sync.aligned.row.row.m16n16k16.f16.f16 {%r6992, %r6993, %r6994, %r6995}, {%r6820, %r6821, %r6822, %r6823, %r6824, %r6825, %r6826, %r6827}, {%r6892, %r6893, %r6894, %r6895, %r6896, %r6897, %r6898, %r6899}, {%r6988, %r6989, %r6990, %r6991};
	wmma.mma.sync.aligned.row.row.m16n16k16.f16.f16 {%r6996, %r6997, %r6998, %r6999}, {%r6796, %r6797, %r6798, %r6799, %r6800, %r6801, %r6802, %r6803}, {%r6836, %r6837, %r6838, %r6839, %r6840, %r6841, %r6842, %r6843}, {%r6744, %r6745, %r6746, %r6747};
	wmma.mma.sync.aligned.row.row.m16n16k16.f16.f16 {%r7000, %r7001, %r7002, %r7003}, {%r6828, %r6829, %r6830, %r6831, %r6832, %r6833, %r6834, %r6835}, {%r6868, %r6869, %r6870, %r6871, %r6872, %r6873, %r6874, %r6875}, {%r6996, %r6997, %r6998, %r6999};
	wmma.mma.sync.aligned.row.row.m16n16k16.f16.f16 {%r7004, %r7005, %r7006, %r7007}, {%r6796, %r6797, %r6798, %r6799, %r6800, %r6801, %r6802, %r6803}, {%r6844, %r6845, %r6846, %r6847, %r6848, %r6849, %r6850, %r6851}, {%r6752, %r6753, %r6754, %r6755};
	wmma.mma.sync.aligned.row.row.m16n16k16.f16.f16 {%r7008, %r7009, %r7010, %r7011}, {%r6828, %r6829, %r6830, %r6831, %r6832, %r6833, %r6834, %r6835}, {%r6876, %r6877, %r6878, %r6879, %r6880, %r6881, %r6882, %r6883}, {%r7004, %r7005, %r7006, %r7007};
	wmma.mma.sync.aligned.row.row.m16n16k16.f16.f16 {%r7012, %r7013, %r7014, %r7015}, {%r6796, %r6797, %r6798, %r6799, %r6800, %r6801, %r6802, %r6803}, {%r6852, %r6853, %r6854, %r6855, %r6856, %r6857, %r6858, %r6859}, {%r6760, %r6761, %r6762, %r6763};
	wmma.mma.sync.aligned.row.row.m16n16k16.f16.f16 {%r7016, %r7017, %r7018, %r7019}, {%r6828, %r6829, %r6830, %r6831, %r6832, %r6833, %r6834, %r6835}, {%r6884, %r6885, %r6886, %r6887, %r6888, %r6889, %r6890, %r6891}, {%r7012, %r7013, %r7014, %r7015};
	wmma.mma.sync.aligned.row.row.m16n16k16.f16.f16 {%r7020, %r7021, %r7022, %r7023}, {%r6796, %r6797, %r6798, %r6799, %r6800, %r6801, %r6802, %r6803}, {%r6860, %r6861, %r6862, %r6863, %r6864, %r6865, %r6866, %r6867}, {%r6768, %r6769, %r6770, %r6771};
	wmma.mma.sync.aligned.row.row.m16n16k16.f16.f16 {%r7024, %r7025, %r7026, %r7027}, {%r6828, %r6829, %r6830, %r6831, %r6832, %r6833, %r6834, %r6835}, {%r6892, %r6893, %r6894, %r6895, %r6896, %r6897, %r6898, %r6899}, {%r7020, %r7021, %r7022, %r7023};
	// begin inline asm
	cp.async.commit_group;

	// end inline asm
	// begin inline asm
	cp.async.wait_group 0;

	// end inline asm
	bar.sync 	0;
	add.s64 	%rd171, %rd288, 576;
	// begin inline asm
	cp.async.ca.shared.global [%r645], [%rd171], 16;

	// end inline asm
	add.s64 	%rd172, %rd220, 1600;
	// begin inline asm
	cp.async.ca.shared.global [%r646], [%rd172], 16;

	// end inline asm
	mul.wide.s32 	%rd245, %r9562, 2;
	add.s64 	%rd173, %rd14, %rd245;
	// begin inline asm
	cp.async.ca.shared.global [%r827], [%rd173], 16;

	// end inline asm
	add.s64 	%rd174, %rd173, %rd1;
	// begin inline asm
	cp.async.ca.shared.global [%r828], [%rd174], 16;

	// end inline asm
	add.s64 	%rd175, %rd174, %rd1;
	// begin inline asm
	cp.async.ca.shared.global [%r25], [%rd175], 16;

	// end inline asm
	add.s64 	%rd176, %rd175, %rd1;
	// begin inline asm
	cp.async.ca.shared.global [%r26], [%rd176], 16;

	// end inline asm
	wmma.load.a.sync.aligned.row.m16n16k16.shared.f16 	{%r7028, %r7029, %r7030, %r7031, %r7032, %r7033, %r7034, %r7035}, [%r27], %r852;
	wmma.load.a.sync.aligned.row.m16n16k16.shared.f16 	{%r7036, %r7037, %r7038, %r7039, %r7040, %r7041, %r7042, %r7043}, [%r861], %r852;
	wmma.load.a.sync.aligned.row.m16n16k16.shared.f16 	{%r7044, %r7045, %r7046, %r7047, %r7048, %r7049, %r7050, %r7051}, [%r870], %r852;
	wmma.load.a.sync.aligned.row.m16n16k16.shared.f16 	{%r7052, %r7053, %r7054, %r7055, %r7056, %r7057, %r7058, %r7059}, [%r879], %r852;
	wmma.load.a.sync.aligned.row.m16n16k16.shared.f16 	{%r7060, %r7061, %r7062, %r7063, %r7064, %r7065, %r7066, %r7067}, [%r888], %r852;
	wmma.load.a.sync.aligned.row.m16n16k16.shared.f16 	{%r7068, %r7069, %r7070, %r7071, %r7072, %r7073, %r7074, %r7075}, [%r897], %r852;
	wmma.load.a.sync.aligned.row.m16n16k16.shared.f16 	{%r7076, %r7077, %r7078, %r7079, %r7080, %r7081, %r7082, %r7083}, [%r906], %r852;
	wmma.load.a.sync.aligned.row.m16n16k16.shared.f16 	{%r7084, %r7085, %r7086, %r7087, %r7088, %r7089, %r7090, %r7091}, [%r915], %r852;
	wmma.load.b.sync.aligned.row.m16n16k16.shared.f16 	{%r7092, %r7093, %r7094, %r7095, %r7096, %r7097, %r7098, %r7099}, [%r28], %r924;
	wmma.load.b.sync.aligned.row.m16n16k16.shared.f16 	{%r7100, %r7101, %r7102, %r7103, %r7104, %r7105, %r7106, %r7107}, [%r933], %r924;
	wmma.load.b.sync.aligned.row.m16n16k16.shared.f16 	{%r7108, %r7109, %r7110, %r7111, %r7112, %r7113, %r7114, %r7115}, [%r942], %r924;
	wmma.load.b.sync.aligned.row.m16n16k16.shared.f16 	{%r7116, %r7117, %r7118, %r7119, %r7120, %r7121, %r7122, %r7123}, [%r951], %r924;
	wmma.load.b.sync.aligned.row.m16n16k16.shared.f16 	{%r7124, %r7125, %r7126, %r7127, %r7128, %r7129, %r7130, %r7131}, [%r960], %r924;
	wmma.load.b.sync.aligned.row.m16n16k16.shared.f16 	{%r7132, %r7133, %r7134, %r7135, %r7136, %r7137, %r7138, %r7139}, [%r969], %r924;
	wmma.load.b.sync.aligned.row.m16n16k16.shared.f16 	{%r7140, %r7141, %r7142, %r7143, %r7144, %r7145, %r7146, %r7147}, [%r978], %r924;
	wmma.load.b.sync.aligned.row.m16n16k16.shared.f16 	{%r7148, %r7149, %r7150, %r7151, %r7152, %r7153, %r7154, %r7155}, [%r987], %r924;
	wmma.mma.sync.aligned.row.row.m16n16k16.f16.f16 {%r7156, %r7157, %r7158, %r7159}, {%r7028, %r7029, %r7030, %r7031, %r7032, %r7033, %r7034, %r7035}, {%r7092, %r7093, %r7094, %r7095, %r7096, %r7097, %r7098, %r7099}, {%r6904, %r6905, %r6906, %r6907};
	wmma.mma.sync.aligned.row.row.m16n16k16.f16.f16 {%r7160, %r7161, %r7162, %r7163}, {%r7060, %r7061, %r7062, %r7063, %r7064, %r7065, %r7066, %r7067}, {%r7124, %r7125, %r7126, %r7127, %r7128, %r7129, %r7130, %r7131}, {%r7156, %r7157, %r7158, %r7159};
	wmma.mma.sync.aligned.row.row.m16n16k16.f16.f16 {%r7164, %r7165, %r7166, %r7167}, {%r7028, %r7029, %r7030, %r7031, %r7032, %r7033, %r7034, %r7035}, {%r7100, %r7101, %r7102, %r7103, %r7104, %r7105, %r7106, %r7107}, {%r6912, %r6913, %r6914, %r6915};
	wmma.mma.sync.aligned.row.row.m16n16k16.f16.f16 {%r7168, %r7169, %r7170, %r7171}, {%r7060, %r7061, %r7062, %r7063, %r7064, %r7065, %r7066, %r7067}, {%r7132, %r7133, %r7134, %r7135, %r7136, %r7137, %r7138, %r7139}, {%r7164, %r7165, %r7166, %r7167};
	wmma.mma.sync.aligned.row.row.m16n16k16.f16.f16 {%r7172, %r7173, %r7174, %r7175}, {%r7028, %r7029, %r7030, %r7031, %r7032, %r7033, %r7034, %r7035}, {%r7108, %r7109, %r7110, %r7111, %r7112, %r7113, %r7114, %r7115}, {%r6920, %r6921, %r6922, %r6923};
	wmma.mma.sync.aligned.row.row.m16n16k16.f16.f16 {%r7176, %r7177, %r7178, %r7179}, {%r7060, %r7061, %r7062, %r7063, %r7064, %r7065, %r7066, %r7067}, {%r7140, %r7141, %r7142, %r7143, %r7144, %r7145, %r7146, %r7147}, {%r7172, %r7173, %r7174, %r7175};
	wmma.mma.sync.aligned.row.row.m16n16k16.f16.f16 {%r7180, %r7181, %r7182, %r7183}, {%r7028, %r7029, %r7030, %r7031, %r7032, %r7033, %r7034, %r7035}, {%r7116, %r7117, %r7118, %r7119, %r7120, %r7121, %r7122, %r7123}, {%r6928, %r6929, %r6930, %r6931};
	wmma.mma.sync.aligned.row.row.m16n16k16.f16.f16 {%r7184, %r7185, %r7186, %r7187}, {%r7060, %r7061, %r7062, %r7063, %r7064, %r7065, %r7066, %r7067}, {%r7148, %r7149, %r7150, %r7151, %r7152, %r7153, %r7154, %r7155}, {%r7180, %r7181, %r7182, %r7183};
	wmma.mma.sync.aligned.row.row.m16n16k16.f16.f16 {%r7188, %r7189, %r7190, %r7191}, {%r7036, %r7037, %r7038, %r7039, %r7040, %r7041, %r7042, %r7043}, {%r7092, %r7093, %r7094, %r7095, %r7096, %r7097, %r7098, %r7099}, {%r6936, %r6937, %r6938, %r6939};
	wmma.mma.sync.aligned.row.row.m16n16k16.f16.f16 {%r7192, %r7193, %r7194, %r7195}, {%r7068, %r7069, %r7070, %r7071, %r7072, %r7073, %r7074, %r7075}, {%r7124, %r7125, %r7126, %r7127, %r7128, %r7129, %r7130, %r7131}, {%r7188, %r7189, %r7190, %r7191};
	wmma.mma.sync.aligned.row.row.m16n16k16.f16.f16 {%r7196, %r7197, %r7198, %r7199}, {%r7036, %r7037, %r7038, %r7039, %r7040, %r7041, %r7042, %r7043}, {%r7100, %r7101, %r7102, %r7103, %r7104, %r7105, %r7106, %r7107}, {%r6944, %r6945, %r6946, %r6947};
	wmma.mma.sync.aligned.row.row.m16n16k16.f16.f16 {%r7200, %r7201, %r7202, %r7203}, {%r7068, %r7069, %r7070, %r7071, %r7072, %r7073, %r7074, %r7075}, {%r7132, %r7133, %r7134, %r7135, %r7136, %r7137, %r7138, %r7139}, {%r7196, %r7197, %r7198, %r7199};
	wmma.mma.sync.aligned.row.row.m16n16k16.f16.f16 {%r7204, %r7205, %r7206, %r7207}, {%r7036, %r7037, %r7038, %r7039, %r7040, %r7041, %r7042, %r7043}, {%r7108, %r7109, %r7110, %r7111, %r7112, %r7113, %r7114, %r7115}, {%r6952, %r6953, %r6954, %r6955};
	wmma.mma.sync.aligned.row.row.m16n16k16.f16.f16 {%r7208, %r7209, %r7210, %r7211}, {%r7068, %r7069, %r7070, %r7071, %r7072, %r7073, %r7074, %r7075}, {%r7140, %r7141, %r7142, %r7143, %r7144, %r7145, %r7146, %r7147}, {%r7204, %r7205, %r7206, %r7207};
	wmma.mma.sync.aligned.row.row.m16n16k16.f16.f16 {%r7212, %r7213, %r7214, %r7215}, {%r7036, %r7037, %r7038, %r7039, %r7040, %r7041, %r7042, %r7043}, {%r7116, %r7117, %r7118, %r7119, %r7120, %r7121, %r7122, %r7123}, {%r6960, %r6961, %r6962, %r6963};
	wmma.mma.sync.aligned.row.row.m16n16k16.f16.f16 {%r7216, %r7217, %r7218, %r7219}, {%r7068, %r7069, %r7070, %r7071, %r7072, %r7073, %r7074, %r7075}, {%r7148, %r7149, %r7150, %r7151, %r7152, %r7153, %r7154, %r7155}, {%r7212, %r7213, %r7214, %r7215};
	wmma.mma.sync.aligned.row.row.m16n16k16.f16.f16 {%r7220, %r7221, %r7222, %r7223}, {%r7044, %r7045, %r7046, %r7047, %r7048, %r7049, %r7050, %r7051}, {%r7092, %r7093, %r7094, %r7095, %r7096, %r7097, %r7098, %r7099}, {%r6968, %r6969, %r6970, %r6971};
	wmma.mma.sync.aligned.row.row.m16n16k16.f16.f16 {%r7224, %r7225, %r7226, %r7227}, {%r7076, %r7077, %r7078, %r7079, %r7080, %r7081, %r7082, %r7083}, {%r7124, %r7125, %r7126, %r7127, %r7128, %r7129, %r7130, %r7131}, {%r7220, %r7221, %r7222, %r7223};
	wmma.mma.sync.aligned.row.row.m16n16k16.f16.f16 {%r7228, %r7229, %r7230, %r7231}, {%r7044, %r7045, %r7046, %r7047, %r7048, %r7049, %r7050, %r7051}, {%r7100, %r7101, %r7102, %r7103, %r7104, %r7105, %r7106, %r7107}, {%r6976, %r6977, %r6978, %r6979};
	wmma.mma.sync.aligned.row.row.m16n16k16.f16.f16 {%r7232, %r7233, %r7234, %r7235}, {%r7076, %r7077, %r7078, %r7079, %r7080, %r7081, %r7082, %r7083}, {%r7132, %r7133, %r7134, %r7135, %r7136, %r7137, %r7138, %r7139}, {%r7228, %r7229, %r7230, %r7231};
	wmma.mma.sync.aligned.row.row.m16n16k16.f16.f16 {%r7236, %r7237, %r7238, %r7239}, {%r7044, %r7045, %r7046, %r7047, %r7048, %r7049, %r7050, %r7051}, {%r7108, %r7109, %r7110, %r7111, %r7112, %r7113, %r7114, %r7115}, {%r6984, %r6985, %r6986, %r6987};
	wmma.mma.sync.aligned.row.row.m16n16k16.f16.f16 {%r7240, %r7241, %r7242, %r7243}, {%r7076, %r7077, %r7078, %r7079, %r7080, %r7081, %r7082, %r7083}, {%r7140, %r7141, %r7142, %r7143, %r7144, %r7145, %r7146, %r7147}, {%r7236, %r7237, %r7238, %r7239};
	wmma.mma.sync.aligned.row.row.m16n16k16.f16.f16 {%r7244, %r7245, %r7246, %r7247}, {%r7044, %r7045, %r7046, %r7047, %r7048, %r7049, %r7050, %r7051}, {%r7116, %r7117, %r7118, %r7119, %r7120, %r7121, %r7122, %r7123}, {%r6992, %r6993, %r6994, %r6995};
	wmma.mma.sync.aligned.row.row.m16n16k16.f16.f16 {%r7248, %r7249, %r7250, %r7251}, {%r7076, %r7077, %r7078, %r7079, %r7080, %r7081, %r7082, %r7083}, {%r7148, %r7149, %r7150, %r7151, %r7152, %r7153, %r7154, %r7155}, {%r7244, %r7245, %r7246, %r7247};
	wmma.mma.sync.aligned.row.row.m16n16k16.f16.f16 {%r7252, %r7253, %r7254, %r7255}, {%r7052, %r7053, %r7054, %r7055, %r7056, %r7057, %r7058, %r7059}, {%r7092, %r7093, %r7094, %r7095, %r7096, %r7097, %r7098, %r7099}, {%r7000, %r7001, %r7002, %r7003};
	wmma.mma.sync.aligned.row.row.m16n16k16.f16.f16 {%r7256, %r7257, %r7258, %r7259}, {%r7084, %r7085, %r7086, %r7087, %r7088, %r7089, %r7090, %r7091}, {%r7124, %r7125, %r7126, %r7127, %r7128, %r7129, %r7130, %r7131}, {%r7252, %r7253, %r7254, %r7255};
	wmma.mma.sync.aligned.row.row.m16n16k16.f16.f16 {%r7260, %r7261, %r7262, %r7263}, {%r7052, %r7053, %r7054, %r7055, %r7056, %r7057, %r7058, %r7059}, {%r7100, %r7101, %r7102, %r7103, %r7104, %r7105, %r7106, %r7107}, {%r7008, %r7009, %r7010, %r7011};
	wmma.mma.sync.aligned.row.row.m16n16k16.f16.f16 {%r7264, %r7265, %r7266, %r7267}, {%r7084, %r7085, %r7086, %r7087, %r7088, %r7089, %r7090, %r7091}, {%r7132, %r7133, %r7134, %r7135, %r7136, %r7137, %r7138, %r7139}, {%r7260, %r7261, %r7262, %r7263};
	wmma.mma.sync.aligned.row.row.m16n16k16.f16.f16 {%r7268, %r7269, %r7270, %r7271}, {%r7052, %r7053, %r7054, %r7055, %r7056, %r7057, %r7058, %r7059}, {%r7108, %r7109, %r7110, %r7111, %r7112, %r7113, %r7114, %r7115}, {%r7016, %r7017, %r7018, %r7019};
	wmma.mma.sync.aligned.row.row.m16n16k16.f16.f16 {%r7272, %r7273, %r7274, %r7275}, {%r7084, %r7085, %r7086, %r7087, %r7088, %r7089, %r7090, %r7091}, {%r7140, %r7141, %r7142, %r7143, %r7144, %r7145, %r7146, %r7147}, {%r7268, %r7269, %r7270, %r7271};
	wmma.mma.sync.aligned.row.row.m16n16k16.f16.f16 {%r7276, %r7277, %r7278, %r7279}, {%r7052, %r7053, %r7054, %r7055, %r7056, %r7057, %r7058, %r7059}, {%r7116, %r7117, %r7118, %r7119, %r7120, %r7121, %r7122, %r7123}, {%r7024, %r7025, %r7026, %r7027};
	wmma.mma.sync.aligned.row.row.m16n16k16.f16.f16 {%r7280, %r7281, %r7282, %r7283}, {%r7084, %r7085, %r7086, %r7087, %r7088, %r7089, %r7090, %r7091}, {%r7148, %r7149, %r7150, %r7151, %r7152, %r7153, %r7154, %r7155}, {%r7276, %r7277, %r7278, %r7279};
	// begin inline asm
	cp.async.commit_group;

	// end inline asm
	// begin inline asm
	cp.async.wait_group 0;

	// end inline asm
	bar.sync 	0;
	add.s64 	%rd177, %rd288, 640;
	// begin inline asm
	cp.async.ca.shared.global [%r550], [%rd177], 16;

	// end inline asm
	add.s64 	%rd178, %rd220, 1664;
	// begin inline asm
	cp.async.ca.shared.global [%r8], [%rd178], 16;

	// end inline asm
	mul.wide.s32 	%rd246, %r9563, 2;
	add.s64 	%rd179, %rd14, %rd246;
	// begin inline asm
	cp.async.ca.shared.global [%r10], [%rd179], 16;

	// end inline asm
	add.s64 	%rd180, %rd179, %rd1;
	// begin inline asm
	cp.async.ca.shared.global [%r553], [%rd180], 16;

	// end inline asm
	add.s64 	%rd181, %rd180, %rd1;
	// begin inline asm
	cp.async.ca.shared.global [%r554], [%rd181], 16;

	// end inline asm
	add.s64 	%rd182, %rd181, %rd1;
	// begin inline asm
	cp.async.ca.shared.global [%r555], [%rd182], 16;

	// end inline asm
	wmma.load.a.sync.aligned.row.m16n16k16.shared.f16 	{%r7284, %r7285, %r7286, %r7287, %r7288, %r7289, %r7290, %r7291}, [%r1124], %r852;
	wmma.load.a.sync.aligned.row.m16n16k16.shared.f16 	{%r7292, %r7293, %r7294, %r7295, %r7296, %r7297, %r7298, %r7299}, [%r1133], %r852;
	wmma.load.a.sync.aligned.row.m16n16k16.shared.f16 	{%r7300, %r7301, %r7302, %r7303, %r7304, %r7305, %r7306, %r7307}, [%r1142], %r852;
	wmma.load.a.sync.aligned.row.m16n16k16.shared.f16 	{%r7308, %r7309, %r7310, %r7311, %r7312, %r7313, %r7314, %r7315}, [%r1151], %r852;
	wmma.load.a.sync.aligned.row.m16n16k16.shared.f16 	{%r7316, %r7317, %r7318, %r7319, %r7320, %r7321, %r7322, %r7323}, [%r1160], %r852;
	wmma.load.a.sync.aligned.row.m16n16k16.shared.f16 	{%r7324, %r7325, %r7326, %r7327, %r7328, %r7329, %r7330, %r7331}, [%r1169], %r852;
	wmma.load.a.sync.aligned.row.m16n16k16.shared.f16 	{%r7332, %r7333, %r7334, %r7335, %r7336, %r7337, %r7338, %r7339}, [%r1178], %r852;
	wmma.load.a.sync.aligned.row.m16n16k16.shared.f16 	{%r7340, %r7341, %r7342, %r7343, %r7344, %r7345, %r7346, %r7347}, [%r1187], %r852;
	wmma.load.b.sync.aligned.row.m16n16k16.shared.f16 	{%r7348, %r7349, %r7350, %r7351, %r7352, %r7353, %r7354, %r7355}, [%r1196], %r924;
	wmma.load.b.sync.aligned.row.m16n16k16.shared.f16 	{%r7356, %r7357, %r7358, %r7359, %r7360, %r7361, %r7362, %r7363}, [%r1205], %r924;
	wmma.load.b.sync.aligned.row.m16n16k16.shared.f16 	{%r7364, %r7365, %r7366, %r7367, %r7368, %r7369, %r7370, %r7371}, [%r1214], %r924;
	wmma.load.b.sync.aligned.row.m16n16k16.shared.f16 	{%r7372, %r7373, %r7374, %r7375, %r7376, %r7377, %r7378, %r7379}, [%r1223], %r924;
	wmma.load.b.sync.aligned.row.m16n16k16.shared.f16 	{%r7380, %r7381, %r7382, %r7383, %r7384, %r7385, %r7386, %r7387}, [%r1232], %r924;
	wmma.load.b.sync.aligned.row.m16n16k16.shared.f16 	{%r7388, %r7389, %r7390, %r7391, %r7392, %r7393, %r7394, %r7395}, [%r1241], %r924;
	wmma.load.b.sync.aligned.row.m16n16k16.shared.f16 	{%r7396, %r7397, %r7398, %r7399, %r7400, %r7401, %r7402, %r7403}, [%r1250], %r924;
	wmma.load.b.sync.aligned.row.m16n16k16.shared.f16 	{%r7404, %r7405, %r7406, %r7407, %r7408, %r7409, %r7410, %r7411}, [%r1259], %r924;
	wmma.mma.sync.aligned.row.row.m16n16k16.f16.f16 {%r7412, %r7413, %r7414, %r7415}, {%r7284, %r7285, %r7286, %r7287, %r7288, %r7289, %r7290, %r7291}, {%r7348, %r7349, %r7350, %r7351, %r7352, %r7353, %r7354, %r7355}, {%r7160, %r7161, %r7162, %r7163};
	wmma.mma.sync.aligned.row.row.m16n16k16.f16.f16 {%r7416, %r7417, %r7418, %r7419}, {%r7316, %r7317, %r7318, %r7319, %r7320, %r7321, %r7322, %r7323}, {%r7380, %r7381, %r7382, %r7383, %r7384, %r7385, %r7386, %r7387}, {%r7412, %r7413, %r7414, %r7415};
	wmma.mma.sync.aligned.row.row.m16n16k16.f16.f16 {%r7420, %r7421, %r7422, %r7423}, {%r7284, %r7285, %r7286, %r7287, %r7288, %r7289, %r7290, %r7291}, {%r7356, %r7357, %r7358, %r7359, %r7360, %r7361, %r7362, %r7363}, {%r7168, %r7169, %r7170, %r7171};
	wmma.mma.sync.aligned.row.row.m16n16k16.f16.f16 {%r7424, %r7425, %r7426, %r7427}, {%r7316, %r7317, %r7318, %r7319, %r7320, %r7321, %r7322, %r7323}, {%r7388, %r7389, %r7390, %r7391, %r7392, %r7393, %r7394, %r7395}, {%r7420, %r7421, %r7422, %r7423};
	wmma.mma.sync.aligned.row.row.m16n16k16.f16.f16 {%r7428, %r7429, %r7430, %r7431}, {%r7284, %r7285, %r7286, %r7287, %r7288, %r7289, %r7290, %r7291}, {%r7364, %r7365, %r7366, %r7367, %r7368, %r7369, %r7370, %r7371}, {%r7176, %r7177, %r7178, %r7179};
	wmma.mma.sync.aligned.row.row.m16n16k16.f16.f16 {%r7432, %r7433, %r7434, %r7435}, {%r7316, %r7317, %r7318, %r7319, %r7320, %r7321, %r7322, %r7323}, {%r7396, %r7397, %r7398, %r7399, %r7400, %r7401, %r7402, %r7403}, {%r7428, %r7429, %r7430, %r7431};
	wmma.mma.sync.aligned.row.row.m16n16k16.f16.f16 {%r7436, %r7437, %r7438, %r7439}, {%r7284, %r7285, %r7286, %r7287, %r7288, %r7289, %r7290, %r7291}, {%r7372, %r7373, %r7374, %r7375, %r7376, %r7377, %r7378, %r7379}, {%r7184, %r7185, %r7186, %r7187};
	wmma.mma.sync.aligned.row.row.m16n16k16.f16.f16 {%r7440, %r7441, %r7442, %r7443}, {%r7316, %r7317, %r7318, %r7319, %r7320, %r7321, %r7322, %r7323}, {%r7404, %r7405, %r7406, %r7407, %r7408, %r7409, %r7410, %r7411}, {%r7436, %r7437, %r7438, %r7439};
	wmma.mma.sync.aligned.row.row.m16n16k16.f16.f16 {%r7444, %r7445, %r7446, %r7447}, {%r7292, %r7293, %r7294, %r7295, %r7296, %r7297, %r7298, %r7299}, {%r7348, %r7349, %r7350, %r7351, %r7352, %r7353, %r7354, %r7355}, {%r7192, %r7193, %r7194, %r7195};
	wmma.mma.sync.aligned.row.row.m16n16k16.f16.f16 {%r7448, %r7449, %r7450, %r7451}, {%r7324, %r7325, %r7326, %r7327, %r7328, %r7329, %r7330, %r7331}, {%r7380, %r7381, %r7382, %r7383, %r7384, %r7385, %r7386, %r7387}, {%r7444, %r7445, %r7446, %r7447};
	wmma.mma.sync.aligned.row.row.m16n16k16.f16.f16 {%r7452, %r7453, %r7454, %r7455}, {%r7292, %r7293, %r7294, %r7295, %r7296, %r7297, %r7298, %r7299}, {%r7356, %r7357, %r7358, %r7359, %r7360, %r7361, %r7362, %r7363}, {%r7200, %r7201, %r7202, %r7203};
	wmma.mma.sync.aligned.row.row.m16n16k16.f16.f16 {%r7456, %r7457, %r7458, %r7459}, {%r7324, %r7325, %r7326, %r7327, %r7328, %r7329, %r7330, %r7331}, {%r7388, %r7389, %r7390, %r7391, %r7392, %r7393, %r7394, %r7395}, {%r7452, %r7453, %r7454, %r7455};
	wmma.mma.sync.aligned.row.row.m16n16k16.f16.f16 {%r7460, %r7461, %r7462, %r7463}, {%r7292, %r7293, %r7294, %r7295, %r7296, %r7297, %r7298, %r7299}, {%r7364, %r7365, %r7366, %r7367, %r7368, %r7369, %r7370, %r7371}, {%r7208, %r7209, %r7210, %r7211};
	wmma.mma.sync.aligned.row.row.m16n16k16.f16.f16 {%r7464, %r7465, %r7466, %r7467}, {%r7324, %r7325, %r7326, %r7327, %r7328, %r7329, %r7330, %r7331}, {%r7396, %r7397, %r7398, %r7399, %r7400, %r7401, %r7402, %r7403}, {%r7460, %r7461, %r7462, %r7463};
	wmma.mma.sync.aligned.row.row.m16n16k16.f16.f16 {%r7468, %r7469, %r7470, %r7471}, {%r7292, %r7293, %r7294, %r7295, %r7296, %r7297, %r7298, %r7299}, {%r7372, %r7373, %r7374, %r7375, %r7376, %r7377, %r7378, %r7379}, {%r7216, %r7217, %r7218, %r7219};
	wmma.mma.sync.aligned.row.row.m16n16k16.f16.f16 {%r7472, %r7473, %r7474, %r7475}, {%r7324, %r7325, %r7326, %r7327, %r7328, %r7329, %r7330, %r7331}, {%r7404, %r7405, %r7406, %r7407, %r7408, %r7409, %r7410, %r7411}, {%r7468, %r7469, %r7470, %r7471};
	wmma.mma.sync.aligned.row.row.m16n16k16.f16.f16 {%r7476, %r7477, %r7478, %r7479}, {%r7300, %r7301, %r7302, %r7303, %r7304, %r7305, %r7306, %r7307}, {%r7348, %r7349, %r7350, %r7351, %r7352, %r7353, %r7354, %r7355}, {%r7224, %r7225, %r7226, %r7227};
	wmma.mma.sync.aligned.row.row.m16n16k16.f16.f16 {%r7480, %r7481, %r7482, %r7483}, {%r7332, %r7333, %r7334, %r7335, %r7336, %r7337, %r7338, %r7339}, {%r7380, %r7381, %r7382, %r7383, %r7384, %r7385, %r7386, %r7387}, {%r7476, %r7477, %r7478, %r7479};
	wmma.mma.sync.aligned.row.row.m16n16k16.f16.f16 {%r7484, %r7485, %r7486, %r7487}, {%r7300, %r7301, %r7302, %r7303, %r7304, %r7305, %r7306, %r7307}, {%r7356, %r7357, %r7358, %r7359, %r7360, %r7361, %r7362, %r7363}, {%r7232, %r7233, %r7234, %r7235};
	wmma.mma.sync.aligned.row.row.m16n16k16.f16.f16 {%r7488, %r7489, %r7490, %r7491}, {%r7332, %r7333, %r7334, %r7335, %r7336, %r7337, %r7338, %r7339}, {%r7388, %r7389, %r7390, %r7391, %r7392, %r7393, %r7394, %r7395}, {%r7484, %r7485, %r7486, %r7487};
	wmma.mma.sync.aligned.row.row.m16n16k16.f16.f16 {%r7492, %r7493, %r7494, %r7495}, {%r7300, %r7301, %r7302, %r7303, %r7304, %r7305, %r7306, %r7307}, {%r7364, %r7365, %r7366, %r7367, %r7368, %r7369, %r7370, %r7371}, {%r7240, %r7241, %r7242, %r7243};
	wmma.mma.sync.aligned.row.row.m16n16k16.f16.f16 {%r7496, %r7497, %r7498, %r7499}, {%r7332, %r7333, %r7334, %r7335, %r7336, %r7337, %r7338, %r7339}, {%r7396, %r7397, %r7398, %r7399, %r7400, %r7401, %r7402, %r7403}, {%r7492, %r7493, %r7494, %r7495};
	wmma.mma.sync.aligned.row.row.m16n16k16.f16.f16 {%r7500, %r7501, %r7502, %r7503}, {%r7300, %r7301, %r7302, %r7303, %r7304, %r7305, %r7306, %r7307}, {%r7372, %r7373, %r7374, %r7375, %r7376, %r7377, %r7378, %r7379}, {%r7248, %r7249, %r7250, %r7251};
	wmma.mma.sync.aligned.row.row.m16n16k16.f16.f16 {%r7504, %r7505, %r7506, %r7507}, {%r7332, %r7333, %r7334, %r7335, %r7336, %r7337, %r7338, %r7339}, {%r7404, %r7405, %r7406, %r7407, %r7408, %r7409, %r7410, %r7411}, {%r7500, %r7501, %r7502, %r7503};
	wmma.mma.sync.aligned.row.row.m16n16k16.f16.f16 {%r7508, %r7509, %r7510, %r7511}, {%r7308, %r7309, %r7310, %r7311, %r7312, %r7313, %r7314, %r7315}, {%r7348, %r7349, %r7350, %r7351, %r7352, %r7353, %r7354, %r7355}, {%r7256, %r7257, %r7258, %r7259};
	wmma.mma.sync.aligned.row.row.m16n16k16.f16.f16 {%r7512, %r7513, %r7514, %r7515}, {%r7340, %r7341, %r7342, %r7343, %r7344, %r7345, %r7346, %r7347}, {%r7380, %r7381, %r7382, %r7383, %r7384, %r7385, %r7386, %r7387}, {%r7508, %r7509, %r7510, %r7511};
	wmma.mma.sync.aligned.row.row.m16n16k16.f16.f16 {%r7516, %r7517, %r7518, %r7519}, {%r7308, %r7309, %r7310, %r7311, %r7312, %r7313, %r7314, %r7315}, {%r7356, %r7357, %r7358, %r7359, %r7360, %r7361, %r7362, %r7363}, {%r7264, %r7265, %r7266, %r7267};
	wmma.mma.sync.aligned.row.row.m16n16k16.f16.f16 {%r7520, %r7521, %r7522, %r7523}, {%r7340, %r7341, %r7342, %r7343, %r7344, %r7345, %r7346, %r7347}, {%r7388, %r7389, %r7390, %r7391, %r7392, %r7393, %r7394, %r7395}, {%r7516, %r7517, %r7518, %r7519};
	wmma.mma.sync.aligned.row.row.m16n16k16.f16.f16 {%r7524, %r7525, %r7526, %r7527}, {%r7308, %r7309, %r7310, %r7311, %r7312, %r7313, %r7314, %r7315}, {%r7364, %r7365, %r7366, %r7367, %r7368, %r7369, %r7370, %r7371}, {%r7272, %r7273, %r7274, %r7275};
	wmma.mma.sync.aligned.row.row.m16n16k16.f16.f16 {%r7528, %r7529, %r7530, %r7531}, {%r7340, %r7341, %r7342, %r7343, %r7344, %r7345, %r7346, %r7347}, {%r7396, %r7397, %r7398, %r7399, %r7400, %r7401, %r7402, %r7403}, {%r7524, %r7525, %r7526, %r7527};
	wmma.mma.sync.aligned.row.row.m16n16k16.f16.f16 {%r7532, %r7533, %r7534, %r7535}, {%r7308, %r7309, %r7310, %r7311, %r7312, %r7313, %r7314, %r7315}, {%r7372, %r7373, %r7374, %r7375, %r7376, %r7377, %r7378, %r7379}, {%r7280, %r7281, %r7282, %r7283};
	wmma.mma.sync.aligned.row.row.m16n16k16.f16.f16 {%r7536, %r7537, %r7538, %r7539}, {%r7340, %r7341, %r7342, %r7343, %r7344, %r7345, %r7346, %r7347}, {%r7404, %r7405, %r7406, %r7407, %r7408, %r7409, %r7410, %r7411}, {%r7532, %r7533, %r7534, %r7535};
	// begin inline asm
	cp.async.commit_group;

	// end inline asm
	// begin inline asm
	cp.async.wait_group 0;

	// end inline asm
	bar.sync 	0;
	add.s64 	%rd183, %rd288, 704;
	// begin inline asm
	cp.async.ca.shared.global [%r645], [%rd183], 16;

	// end inline asm
	add.s64 	%rd184, %rd220, 1728;
	// begin inline asm
	cp.async.ca.shared.global [%r646], [%rd184], 16;

	// end inline asm
	mul.wide.s32 	%rd247, %r9564, 2;
	add.s64 	%rd185, %rd14, %rd247;
	// begin inline asm
	cp.async.ca.shared.global [%r827], [%rd185], 16;

	// end inline asm
	add.s64 	%rd186, %rd185, %rd1;
	// begin inline asm
	cp.async.ca.shared.global [%r828], [%rd186], 16;

	// end inline asm
	add.s64 	%rd187, %rd186, %rd1;
	// begin inline asm
	cp.async.ca.shared.global [%r25], [%rd187], 16;

	// end inline asm
	add.s64 	%rd188, %rd187, %rd1;
	// begin inline asm
	cp.async.ca.shared.global [%r26], [%rd188], 16;

	// end inline asm
	wmma.load.a.sync.aligned.row.m16n16k16.shared.f16 	{%r7540, %r7541, %r7542, %r7543, %r7544, %r7545, %r7546, %r7547}, [%r27], %r852;
	wmma.load.a.sync.aligned.row.m16n16k16.shared.f16 	{%r7548, %r7549, %r7550, %r7551, %r7552, %r7553, %r7554, %r7555}, [%r861], %r852;
	wmma.load.a.sync.aligned.row.m16n16k16.shared.f16 	{%r7556, %r7557, %r7558, %r7559, %r7560, %r7561, %r7562, %r7563}, [%r870], %r852;
	wmma.load.a.sync.aligned.row.m16n16k16.shared.f16 	{%r7564, %r7565, %r7566, %r7567, %r7568, %r7569, %r7570, %r7571}, [%r879], %r852;
	wmma.load.a.sync.aligned.row.m16n16k16.shared.f16 	{%r7572, %r7573, %r7574, %r7575, %r7576, %r7577, %r7578, %r7579}, [%r888], %r852;
	wmma.load.a.sync.aligned.row.m16n16k16.shared.f16 	{%r7580, %r7581, %r7582, %r7583, %r7584, %r7585, %r7586, %r7587}, [%r897], %r852;
	wmma.load.a.sync.aligned.row.m16n16k16.shared.f16 	{%r7588, %r7589, %r7590, %r7591, %r7592, %r7593, %r7594, %r7595}, [%r906], %r852;
	wmma.load.a.sync.aligned.row.m16n16k16.shared.f16 	{%r7596, %r7597, %r7598, %r7599, %r7600, %r7601, %r7602, %r7603}, [%r915], %r852;
	wmma.load.b.sync.aligned.row.m16n16k16.shared.f16 	{%r7604, %r7605, %r7606, %r7607, %r7608, %r7609, %r7610, %r7611}, [%r28], %r924;
	wmma.load.b.sync.aligned.row.m16n16k16.shared.f16 	{%r7612, %r7613, %r7614, %r7615, %r7616, %r7617, %r7618, %r7619}, [%r933], %r924;
	wmma.load.b.sync.aligned.row.m16n16k16.shared.f16 	{%r7620, %r7621, %r7622, %r7623, %r7624, %r7625, %r7626, %r7627}, [%r942], %r924;
	wmma.load.b.sync.aligned.row.m16n16k16.shared.f16 	{%r7628, %r7629, %r7630, %r7631, %r7632, %r7633, %r7634, %r7635}, [%r951], %r924;
	wmma.load.b.sync.aligned.row.m16n16k16.shared.f16 	{%r7636, %r7637, %r7638, %r7639, %r7640, %r7641, %r7642, %r7643}, [%r960], %r924;
	wmma.load.b.sync.aligned.row.m16n16k16.shared.f16 	{%r7644, %r7645, %r7646, %r7647, %r7648, %r7649, %r7650, %r7651}, [%r969], %r924;
	wmma.load.b.sync.aligned.row.m16n16k16.shared.f16 	{%r7652, %r7653, %r7654, %r7655, %r7656, %r7657, %r7658, %r7659}, [%r978], %r924;
	wmma.load.b.sync.aligned.row.m16n16k16.shared.f16 	{%r7660, %r7661, %r7662, %r7663, %r7664, %r7665, %r7666, %r7667}, [%r987], %r924;
	wmma.mma.sync.aligned.row.row.m16n16k16.f16.f16 {%r7668, %r7669, %r7670, %r7671}, {%r7540, %r7541, %r7542, %r7543, %r7544, %r7545, %r7546, %r7547}, {%r7604, %r7605, %r7606, %r7607, %r7608, %r7609, %r7610, %r7611}, {%r7416, %r7417, %r7418, %r7419};
	wmma.mma.sync.aligned.row.row.m16n16k16.f16.f16 {%r7672, %r7673, %r7674, %r7675}, {%r7572, %r7573, %r7574, %r7575, %r7576, %r7577, %r7578, %r7579}, {%r7636, %r7637, %r7638, %r7639, %r7640, %r7641, %r7642, %r7643}, {%r7668, %r7669, %r7670, %r7671};
	wmma.mma.sync.aligned.row.row.m16n16k16.f16.f16 {%r7676, %r7677, %r7678, %r7679}, {%r7540, %r7541, %r7542, %r7543, %r7544, %r7545, %r7546, %r7547}, {%r7612, %r7613, %r7614, %r7615, %r7616, %r7617, %r7618, %r7619}, {%r7424, %r7425, %r7426, %r7427};
	wmma.mma.sync.aligned.row.row.m16n16k16.f16.f16 {%r7680, %r7681, %r7682, %r7683}, {%r7572, %r7573, %r7574, %r7575, %r7576, %r7577, %r7578, %r7579}, {%r7644, %r7645, %r7646, %r7647, %r7648, %r7649, %r7650, %r7651}, {%r7676, %r7677, %r7678, %r7679};
	wmma.mma.sync.aligned.row.row.m16n16k16.f16.f16 {%r7684, %r7685, %r7686, %r7687}, {%r7540, %r7541, %r7542, %r7543, %r7544, %r7545, %r7546, %r7547}, {%r7620, %r7621, %r7622, %r7623, %r7624, %r7625, %r7626, %r7627}, {%r7432, %r7433, %r7434, %r7435};
	wmma.mma.sync.aligned.row.row.m16n16k16.f16.f16 {%r7688, %r7689, %r7690, %r7691}, {%r7572, %r7573, %r7574, %r7575, %r7576, %r7577, %r7578, %r7579}, {%r7652, %r7653, %r7654, %r7655, %r7656, %r7657, %r7658, %r7659}, {%r7684, %r7685, %r7686, %r7687};
	wmma.mma.sync.aligned.row.row.m16n16k16.f16.f16 {%r7692, %r7693, %r7694, %r7695}, {%r7540, %r7541, %r7542, %r7543, %r7544, %r7545, %r7546, %r7547}, {%r7628, %r7629, %r7630, %r7631, %r7632, %r7633, %r7634, %r7635}, {%r7440, %r7441, %r7442, %r7443};
	wmma.mma.sync.aligned.row.row.m16n16k16.f16.f16 {%r7696, %r7697, %r7698, %r7699}, {%r7572, %r7573, %r7574, %r7575, %r7576, %r7577, %r7578, %r7579}, {%r7660, %r7661, %r7662, %r7663, %r7664, %r7665, %r7666, %r7667}, {%r7692, %r7693, %r7694, %r7695};
	wmma.mma.sync.aligned.row.row.m16n16k16.f16.f16 {%r7700, %r7701, %r7702, %r7703}, {%r7548, %r7549, %r7550, %r7551, %r7552, %r7553, %r7554, %r7555}, {%r7604, %r7605, %r7606, %r7607, %r7608, %r7609, %r7610, %r7611}, {%r7448, %r7449, %r7450, %r7451};
	wmma.mma.sync.aligned.row.row.m16n16k16.f16.f16 {%r7704, %r7705, %r7706, %r7707}, {%r7580, %r7581, %r7582, %r7583, %r7584, %r7585, %r7586, %r7587}, {%r7636, %r7637, %r7638, %r7639, %r7640, %r7641, %r7642, %r7643}, {%r7700, %r7701, %r7702, %r7703};
	wmma.mma.sync.aligned.row.row.m16n16k16.f16.f16 {%r7708, %r7709, %r7710, %r7711}, {%r7548, %r7549, %r7550, %r7551, %r7552, %r7553, %r7554, %r7555}, {%r7612, %r7613, %r7614, %r7615, %r7616, %r7617, %r7618, %r7619}, {%r7456, %r7457, %r7458, %r7459};
	wmma.mma.sync.aligned.row.row.m16n16k16.f16.f16 {%r7712, %r7713, %r7714, %r7715}, {%r7580, %r7581, %r7582, %r7583, %r7584, %r7585, %r7586, %r7587}, {%r7644, %r7645, %r7646, %r7647, %r7648, %r7649, %r7650, %r7651}, {%r7708, %r7709, %r7710, %r7711};
	wmma.mma.sync.aligned.row.row.m16n16k16.f16.f16 {%r7716, %r7717, %r7718, %r7719}, {%r7548, %r7549, %r7550, %r7551, %r7552, %r7553, %r7554, %r7555}, {%r7620, %r7621, %r7622, %r7623, %r7624, %r7625, %r7626, %r7627}, {%r7464, %r7465, %r7466, %r7467};
	wmma.mma.sync.aligned.row.row.m16n16k16.f16.f16 {%r7720, %r7721, %r7722, %r7723}, {%r7580, %r7581, %r7582, %r7583, %r7584, %r7585, %r7586, %r7587}, {%r7652, %r7653, %r7654, %r7655, %r7656, %r7657, %r7658, %r7659}, {%r7716, %r7717, %r7718, %r7719};
	wmma.mma.sync.aligned.row.row.m16n16k16.f16.f16 {%r7724, %r7725, %r7726, %r7727}, {%r7548, %r7549, %r7550, %r7551, %r7552, %r7553, %r7554, %r7555}, {%r7628, %r7629, %r7630, %r7631, %r7632, %r7633, %r7634, %r7635}, {%r7472, %r7473, %r7474, %r7475};
	wmma.mma.sync.aligned.row.row.m16n16k16.f16.f16 {%r7728, %r7729, %r7730, %r7731}, {%r7580, %r7581, %r7582, %r7583, %r7584, %r7585, %r7586, %r7587}, {%r7660, %r7661, %r7662, %r7663, %r7664, %r7665, %r7666, %r7667}, {%r7724, %r7725, %r7726, %r7727};
	wmma.mma.sync.aligned.row.row.m16n16k16.f16.f16 {%r7732, %r7733, %r7734, %r7735}, {%r7556, %r7557, %r7558, %r7559, %r7560, %r7561, %r7562, %r7563}, {%r7604, %r7605, %r7606, %r7607, %r7608, %r7609, %r7610, %r7611}, {%r7480, %r7481, %r7482, %r7483};
	wmma.mma.sync.aligned.row.row.m16n16k16.f16.f16 {%r7736, %r7737, %r7738, %r7739}, {%r7588, %r7589, %r7590, %r7591, %r7592, %r7593, %r7594, %r7595}, {%r7636, %r7637, %r7638, %r7639, %r7640, %r7641, %r7642, %r7643}, {%r7732, %r7733, %r7734, %r7735};
	wmma.mma.sync.aligned.row.row.m16n16k16.f16.f16 {%r7740, %r7741, %r7742, %r7743}, {%r7556, %r7557, %r7558, %r7559, %r7560, %r7561, %r7562, %r7563}, {%r7612, %r7613, %r7614, %r7615, %r7616, %r7617, %r7618, %r7619}, {%r7488, %r7489, %r7490, %r7491};
	wmma.mma.sync.aligned.row.row.m16n16k16.f16.f16 {%r7744, %r7745, %r7746, %r7747}, {%r7588, %r7589, %r7590, %r7591, %r7592, %r7593, %r7594, %r7595}, {%r7644, %r7645, %r7646, %r7647, %r7648, %r7649, %r7650, %r7651}, {%r7740, %r7741, %r7742, %r7743};
	wmma.mma.sync.aligned.row.row.m16n16k16.f16.f16 {%r7748, %r7749, %r7750, %r7751}, {%r7556, %r7557, %r7558, %r7559, %r7560, %r7561, %r7562, %r7563}, {%r7620, %r7621, %r7622, %r7623, %r7624, %r7625, %r7626, %r7627}, {%r7496, %r7497, %r7498, %r7499};
	wmma.mma.sync.aligned.row.row.m16n16k16.f16.f16 {%r7752, %r7753, %r7754, %r7755}, {%r7588, %r7589, %r7590, %r7591, %r7592, %r7593, %r7594, %r7595}, {%r7652, %r7653, %r7654, %r7655, %r7656, %r7657, %r7658, %r7659}, {%r7748, %r7749, %r7750, %r7751};
	wmma.mma.sync.aligned.row.row.m16n16k16.f16.f16 {%r7756, %r7757, %r7758, %r7759}, {%r7556, %r7557, %r7558, %r7559, %r7560, %r7561, %r7562, %r7563}, {%r7628, %r7629, %r7630, %r7631, %r7632, %r7633, %r7634, %r7635}, {%r7504, %r7505, %r7506, %r7507};
	wmma.mma.sync.aligned.row.row.m16n16k16.f16.f16 {%r7760, %r7761, %r7762, %r7763}, {%r7588, %r7589, %r7590, %r7591, %r7592, %r7593, %r7594, %r7595}, {%r7660, %r7661, %r7662, %r7663, %r7664, %r7665, %r7666, %r7667}, {%r7756, %r7757, %r7758, %r7759};
	wmma.mma.sync.aligned.row.row.m16n16k16.f16.f16 {%r7764, %r7765, %r7766, %r7767}, {%r7564, %r7565, %r7566, %r7567, %r7568, %r7569, %r7570, %r7571}, {%r7604, %r7605, %r7606, %r7607, %r7608, %r7609, %r7610, %r7611}, {%r7512, %r7513, %r7514, %r7515};
	wmma.mma.sync.aligned.row.row.m16n16k16.f16.f16 {%r7768, %r7769, %r7770, %r7771}, {%r7596, %r7597, %r7598, %r7599, %r7600, %r7601, %r7602, %r7603}, {%r7636, %r7637, %r7638, %r7639, %r7640, %r7641, %r7642, %r7643}, {%r7764, %r7765, %r7766, %r7767};
	wmma.mma.sync.aligned.row.row.m16n16k16.f16.f16 {%r7772, %r7773, %r7774, %r7775}, {%r7564, %r7565, %r7566, %r7567, %r7568, %r7569, %r7570, %r7571}, {%r7612, %r7613, %r7614, %r7615, %r7616, %r7617, %r7618, %r7619}, {%r7520, %r7521, %r7522, %r7523};
	wmma.mma.sync.aligned.row.row.m16n16k16.f16.f16 {%r7776, %r7777, %r7778, %r7779}, {%r7596, %r7597, %r7598, %r7599, %r7600, %r7601, %r7602, %r7603}, {%r7644, %r7645, %r7646, %r7647, %r7648, %r7649, %r7650, %r7651}, {%r7772, %r7773, %r7774, %r7775};
	wmma.mma.sync.aligned.row.row.m16n16k16.f16.f16 {%r7780, %r7781, %r7782, %r7783}, {%r7564, %r7565, %r7566, %r7567, %r7568, %r7569, %r7570, %r7571}, {%r7620, %r7621, %r7622, %r7623, %r7624, %r7625, %r7626, %r7627}, {%r7528, %r7529, %r7530, %r7531};
	wmma.mma.sync.aligned.row.row.m16n16k16.f16.f16 {%r7784, %r7785, %r7786, %r7787}, {%r7596, %r7597, %r7598, %r7599, %r7600, %r7601, %r7602, %r7603}, {%r7652, %r7653, %r7654, %r7655, %r7656, %r7657, %r7658, %r7659}, {%r7780, %r7781, %r7782, %r7783};
	wmma.mma.sync.aligned.row.row.m16n16k16.f16.f16 {%r7788, %r7789, %r7790, %r7791}, {%r7564, %r7565, %r7566, %r7567, %r7568, %r7569, %r7570, %r7571}, {%r7628, %r7629, %r7630, %r7631, %r7632, %r7633, %r7634, %r7635}, {%r7536, %r7537, %r7538, %r7539};
	wmma.mma.sync.aligned.row.row.m16n16k16.f16.f16 {%r7792, %r7793, %r7794, %r7795}, {%r7596, %r7597, %r7598, %r7599, %r7600, %r7601, %r7602, %r7603}, {%r7660, %r7661, %r7662, %r7663, %r7664, %r7665, %r7666, %r7667}, {%r7788, %r7789, %r7790, %r7791};
	// begin inline asm
	cp.async.commit_group;

	// end inline asm
	// begin inline asm
	cp.async.wait_group 0;

	// end inline asm
	bar.sync 	0;
	add.s64 	%rd189, %rd288, 768;
	// begin inline asm
	cp.async.ca.shared.global [%r550], [%rd189], 16;

	// end inline asm
	add.s64 	%rd190, %rd220, 1792;
	// begin inline asm
	cp.async.ca.shared.global [%r8], [%rd190], 16;

	// end inline asm
	mul.wide.s32 	%rd248, %r9565, 2;
	add.s64 	%rd191, %rd14, %rd248;
	// begin inline asm
	cp.async.ca.shared.global [%r10], [%rd191], 16;

	// end inline asm
	add.s64 	%rd192, %rd191, %rd1;
	// begin inline asm
	cp.async.ca.shared.global [%r553], [%rd192], 16;

	// end inline asm
	add.s64 	%rd193, %rd192, %rd1;
	// begin inline asm
	cp.async.ca.shared.global [%r554], [%rd193], 16;

	// end inline asm
	add.s64 	%rd194, %rd193, %rd1;
	// begin inline asm
	cp.async.ca.shared.global [%r555], [%rd194], 16;

	// end inline asm
	wmma.load.a.sync.aligned.row.m16n16k16.shared.f16 	{%r7796, %r7797, %r7798, %r7799, %r7800, %r7801, %r7802, %r7803}, [%r1124], %r852;
	wmma.load.a.sync.aligned.row.m16n16k16.shared.f16 	{%r7804, %r7805, %r7806, %r7807, %r7808, %r7809, %r7810, %r7811}, [%r1133], %r852;
	wmma.load.a.sync.aligned.row.m16n16k16.shared.f16 	{%r7812, %r7813, %r7814, %r7815, %r7816, %r7817, %r7818, %r7819}, [%r1142], %r852;
	wmma.load.a.sync.aligned.row.m16n16k16.shared.f16 	{%r7820, %r7821, %r7822, %r7823, %r7824, %r7825, %r7826, %r7827}, [%r1151], %r852;
	wmma.load.a.sync.aligned.row.m16n16k16.shared.f16 	{%r7828, %r7829, %r7830, %r7831, %r7832, %r7833, %r7834, %r7835}, [%r1160], %r852;
	wmma.load.a.sync.aligned.row.m16n16k16.shared.f16 	{%r7836, %r7837, %r7838, %r7839, %r7840, %r7841, %r7842, %r7843}, [%r1169], %r852;
	wmma.load.a.sync.aligned.row.m16n16k16.shared.f16 	{%r7844, %r7845, %r7846, %r7847, %r7848, %r7849, %r7850, %r7851}, [%r1178], %r852;
	wmma.load.a.sync.aligned.row.m16n16k16.shared.f16 	{%r7852, %r7853, %r7854, %r7855, %r7856, %r7857, %r7858, %r7859}, [%r1187], %r852;
	wmma.load.b.sync.aligned.row.m16n16k16.shared.f16 	{%r7860, %r7861, %r7862, %r7863, %r7864, %r7865, %r7866, %r7867}, [%r1196], %r924;
	wmma.load.b.sync.aligned.row.m16n16k16.shared.f16 	{%r7868, %r7869, %r7870, %r7871, %r7872, %r7873, %r7874, %r7875}, [%r1205], %r924;
	wmma.load.b.sync.aligned.row.m16n16k16.shared.f16 	{%r7876, %r7877, %r7878, %r7879, %r7880, %r7881, %r7882, %r7883}, [%r1214], %r924;
	wmma.load.b.sync.aligned.row.m16n16k16.shared.f16 	{%r7884, %r7885, %r7886, %r7887, %r7888, %r7889, %r7890, %r7891}, [%r1223], %r924;
	wmma.load.b.sync.aligned.row.m16n16k16.shared.f16 	{%r7892, %r7893, %r7894, %r7895, %r7896, %r7897, %r7898, %r7899}, [%r1232], %r924;
	wmma.load.b.sync.aligned.row.m16n16k16.shared.f16 	{%r7900, %r7901, %r7902, %r7903, %r7904, %r7905, %r7906, %r7907}, [%r1241], %r924;
	wmma.load.b.sync.aligned.row.m16n16k16.shared.f16 	{%r7908, %r7909, %r7910, %r7911, %r7912, %r7913, %r7914, %r7915}, [%r1250], %r924;
	wmma.load.b.sync.aligned.row.m16n16k16.shared.f16 	{%r7916, %r7917, %r7918, %r7919, %r7920, %r7921, %r7922, %r7923}, [%r1259], %r924;
	wmma.mma.sync.aligned.row.row.m16n16k16.f16.f16 {%r7924, %r7925, %r7926, %r7927}, {%r7796, %r7797, %r7798, %r7799, %r7800, %r7801, %r7802, %r7803}, {%r7860, %r7861, %r7862, %r7863, %r7864, %r7865, %r7866, %r7867}, {%r7672, %r7673, %r7674, %r7675};
	wmma.mma.sync.aligned.row.row.m16n16k16.f16.f16 {%r7928, %r7929, %r7930, %r7931}, {%r7828, %r7829, %r7830, %r7831, %r7832, %r7833, %r7834, %r7835}, {%r7892, %r7893, %r7894, %r7895, %r7896, %r7897, %r7898, %r7899}, {%r7924, %r7925, %r7926, %r7927};
	wmma.mma.sync.aligned.row.row.m16n16k16.f16.f16 {%r7932, %r7933, %r7934, %r7935}, {%r7796, %r7797, %r7798, %r7799, %r7800, %r7801, %r7802, %r7803}, {%r7868, %r7869, %r7870, %r7871, %r7872, %r7873, %r7874, %r7875}, {%r7680, %r7681, %r7682, %r7683};
	wmma.mma.sync.aligned.row.row.m16n16k16.f16.f16 {%r7936, %r7937, %r7938, %r7939}, {%r7828, %r7829, %r7830, %r7831, %r7832, %r7833, %r7834, %r7835}, {%r7900, %r7901, %r7902, %r7903, %r7904, %r7905, %r7906, %r7907}, {%r7932, %r7933, %r7934, %r7935};
	wmma.mma.sync.aligned.row.row.m16n16k16.f16.f16 {%r7940, %r7941, %r7942, %r7943}, {%r7796, %r7797, %r7798, %r7799, %r7800, %r7801, %r7802, %r7803}, {%r7876, %r7877, %r7878, %r7879, %r7880, %r7881, %r7882, %r7883}, {%r7688, %r7689, %r7690, %r7691};
	wmma.mma.sync.aligned.row.row.m16n16k16.f16.f16 {%r7944, %r7945, %r7946, %r7947}, {%r7828, %r7829, %r7830, %r7831, %r7832, %r7833, %r7834, %r7835}, {%r7908, %r7909, %r7910, %r7911, %r7912, %r7913, %r7914, %r7915}, {%r7940, %r7941, %r7942, %r7943};
	wmma.mma.sync.aligned.row.row.m16n16k16.f16.f16 {%r7948, %r7949, %r7950, %r7951}, {%r7796, %r7797, %r7798, %r7799, %r7800, %r7801, %r7802, %r7803}, {%r7884, %r7885, %r7886, %r7887, %r7888, %r7889, %r7890, %r7891}, {%r7696, %r7697, %r7698, %r7699};
	wmma.mma.sync.aligned.row.row.m16n16k16.f16.f16 {%r7952, %r7953, %r7954, %r7955}, {%r7828, %r7829, %r7830, %r7831, %r7832, %r7833, %r7834, %r7835}, {%r7916, %r7917, %r7918, %r7919, %r7920, %r7921, %r7922, %r7923}, {%r7948, %r7949, %r7950, %r7951};
	wmma.mma.sync.aligned.row.row.m16n16k16.f16.f16 {%r7956, %r7957, %r7958, %r7959}, {%r7804, %r7805, %r7806, %r7807, %r7808, %r7809, %r7810, %r7811}, {%r7860, %r7861, %r7862, %r7863, %r7864, %r7865, %r7866, %r7867}, {%r7704, %r7705, %r7706, %r7707};
	wmma.mma.sync.aligned.row.row.m16n16k16.f16.f16 {%r7960, %r7961, %r7962, %r7963}, {%r7836, %r7837, %r7838, %r7839, %r7840, %r7841, %r7842, %r7843}, {%r7892, %r7893, %r7894, %r7895, %r7896, %r7897, %r7898, %r7899}, {%r7956, %r7957, %r7958, %r7959};
	wmma.mma.sync.aligned.row.row.m16n16k16.f16.f16 {%r7964, %r7965, %r7966, %r7967}, {%r7804, %r7805, %r7806, %r7807, %r7808, %r7809, %r7810, %r7811}, {%r7868, %r7869, %r7870, %r7871, %r7872, %r7873, %r7874, %r7875}, {%r7712, %r7713, %r7714, %r7715};
	wmma.mma.sync.aligned.row.row.m16n16k16.f16.f16 {%r7968, %r7969, %r7970, %r7971}, {%r7836, %r7837, %r7838, %r7839, %r7840, %r7841, %r7842, %r7843}, {%r7900, %r7901, %r7902, %r7903, %r7904, %r7905, %r7906, %r7907}, {%r7964, %r7965, %r7966, %r7967};
	wmma.mma.sync.aligned.row.row.m16n16k16.f16.f16 {%r7972, %r7973, %r7974, %r7975}, {%r7804, %r7805, %r7806, %r7807, %r7808, %r7809, %r7810, %r7811}, {%r7876, %r7877, %r7878, %r7879, %r7880, %r7881, %r7882, %r7883}, {%r7720, %r7721, %r7722, %r7723};
	wmma.mma.sync.aligned.row.row.m16n16k16.f16.f16 {%r7976, %r7977, %r7978, %r7979}, {%r7836, %r7837, %r7838, %r7839, %r7840, %r7841, %r7842, %r7843}, {%r7908, %r7909, %r7910, %r7911, %r7912, %r7913, %r7914, %r7915}, {%r7972, %r7973, %r7974, %r7975};
	wmma.mma.sync.aligned.row.row.m16n16k16.f16.f16 {%r7980, %r7981, %r7982, %r7983}, {%r7804, %r7805, %r7806, %r7807, %r7808, %r7809, %r7810, %r7811}, {%r7884, %r7885, %r7886, %r7887, %r7888, %r7889, %r7890, %r7891}, {%r7728, %r7729, %r7730, %r7731};
	wmma.mma.sync.aligned.row.row.m16n16k16.f16.f16 {%r7984, %r7985, %r7986, %r7987}, {%r7836, %r7837, %r7838, %r7839, %r7840, %r7841, %r7842, %r7843}, {%r7916, %r7917, %r7918, %r7919, %r7920, %r7921, %r7922, %r7923}, {%r7980, %r7981, %r7982, %r7983};
	wmma.mma.sync.aligned.row.row.m16n16k16.f16.f16 {%r7988, %r7989, %r7990, %r7991}, {%r7812, %r7813, %r7814, %r7815, %r7816, %r7817, %r7818, %r7819}, {%r7860, %r7861, %r7862, %r7863, %r7864, %r7865, %r7866, %r7867}, {%r7736, %r7737, %r7738, %r7739};
	wmma.mma.sync.aligned.row.row.m16n16k16.f16.f16 {%r7992, %r7993, %r7994, %r7995}, {%r7844, %r7845, %r7846, %r7847, %r7848, %r7849, %r7850, %r7851}, {%r7892, %r7893, %r7894, %r7895, %r7896, %r7897, %r7898, %r7899}, {%r7988, %r7989, %r7990, %r7991};
	wmma.mma.sync.aligned.row.row.m16n16k16.f16.f16 {%r7996, %r7997, %r7998, %r7999}, {%r7812, %r7813, %r7814, %r7815, %r7816, %r7817, %r7818, %r7819}, {%r7868, %r7869, %r7870, %r7871, %r7872, %r7873, %r7874, %r7875}, {%r7744, %r7745, %r7746, %r7747};
	wmma.mma.sync.aligned.row.row.m16n16k16.f16.f16 {%r8000, %r8001, %r8002, %r8003}, {%r7844, %r7845, %r7846, %r7847, %r7848, %r7849, %r7850, %r7851}, {%r7900, %r7901, %r7902, %r7903, %r7904, %r7905, %r7906, %r7907}, {%r7996, %r7997, %r7998, %r7999};
	wmma.mma.sync.aligned.row.row.m16n16k16.f16.f16 {%r8004, %r8005, %r8006, %r8007}, {%r7812, %r7813, %r7814, %r7815, %r7816, %r7817, %r7818, %r7819}, {%r7876, %r7877, %r7878, %r7879, %r7880, %r7881, %r7882, %r7883}, {%r7752, %r7753, %r7754, %r7755};
	wmma.mma.sync.aligned.row.row.m16n16k16.f16.f16 {%r8008, %r8009, %r8010, %r8011}, {%r7844, %r7845, %r7846, %r7847, %r7848, %r7849, %r7850, %r7851}, {%r7908, %r7909, %r7910, %r7911, %r7912, %r7913, %r7914, %r7915}, {%r8004, %r8005, %r8006, %r8007};
	wmma.mma.sync.aligned.row.row.m16n16k16.f16.f16 {%r8012, %r8013, %r8014, %r8015}, {%r7812, %r7813, %r7814, %r7815, %r7816, %r7817, %r7818, %r7819}, {%r7884, %r7885, %r7886, %r7887, %r7888, %r7889, %r7890, %r7891}, {%r7760, %r7761, %r7762, %r7763};
	wmma.mma.sync.aligned.row.row.m16n16k16.f16.f16 {%r8016, %r8017, %r8018, %r8019}, {%r7844, %r7845, %r7846, %r7847, %r7848, %r7849, %r7850, %r7851}, {%r7916, %r7917, %r7918, %r7919, %r7920, %r7921, %r7922, %r7923}, {%r8012, %r8013, %r8014, %r8015};
	wmma.mma.sync.aligned.row.row.m16n16k16.f16.f16 {%r8020, %r8021, %r8022, %r8023}, {%r7820, %r7821, %r7822, %r7823, %r7824, %r7825, %r7826, %r7827}, {%r7860, %r7861, %r7862, %r7863, %r7864, %r7865, %r7866, %r7867}, {%r7768, %r7769, %r7770, %r7771};
	wmma.mma.sync.aligned.row.row.m16n16k16.f16.f16 {%r8024, %r8025, %r8026, %r8027}, {%r7852, %r7853, %r7854, %r7855, %r7856, %r7857, %r7858, %r7859}, {%r7892, %r7893, %r7894, %r7895, %r7896, %r7897, %r7898, %r7899}, {%r8020, %r8021, %r8022, %r8023};
	wmma.mma.sync.aligned.row.row.m16n16k16.f16.f16 {%r8028, %r8029, %r8030, %r8031}, {%r7820, %r7821, %r7822, %r7823, %r7824, %r7825, %r7826, %r7827}, {%r7868, %r7869, %r7870, %r7871, %r7872, %r7873, %r7874, %r7875}, {%r7776, %r7777, %r7778, %r7779};
	wmma.mma.sync.aligned.row.row.m16n16k16.f16.f16 {%r8032, %r8033, %r8034, %r8035}, {%r7852, %r7853, %r7854, %r7855, %r7856, %r7857, %r7858, %r7859}, {%r7900, %r7901, %r7902, %r7903, %r7904, %r7905, %r7906, %r7907}, {%r8028, %r8029, %r8030, %r8031};
	wmma.mma.sync.aligned.row.row.m16n16k16.f16.f16 {%r8036, %r8037, %r8038, %r8039}, {%r7820, %r7821, %r7822, %r7823, %r7824, %r7825, %r7826, %r7827}, {%r7876, %r7877, %r7878, %r7879, %r7880, %r7881, %r7882, %r7883}, {%r7784, %r7785, %r7786, %r7787};
	wmma.mma.sync.aligned.row.row.m16n16k16.f16.f16 {%r8040, %r8041, %r8042, %r8043}, {%r7852, %r7853, %r7854, %r7855, %r7856, %r7857, %r7858, %r7859}, {%r7908, %r7909, %r7910, %r7911, %r7912, %r7913, %r7914, %r7915}, {%r8036, %r8037, %r8038, %r8039};
	wmma.mma.sync.aligned.row.row.m16n16k16.f16.f16 {%r8044, %r8045, %r8046, %r8047}, {%r7820, %r7821, %r7822, %r7823, %r7824, %r7825, %r7826, %r7827}, {%r7884, %r7885, %r7886, %r7887, %r7888, %r7889, %r7890, %r7891}, {%r7792, %r7793, %r7794, %r7795};
	wmma.mma.sync.aligned.row.row.m16n16k16.f16.f16 {%r8048, %r8049, %r8050, %r8051}, {%r7852, %r7853, %r7854, %r7855, %r7856, %r7857, %r7858, %r7859}, {%r7916, %r7917, %r7918, %r7919, %r7920, %r7921, %r7922, %r7923}, {%r8044, %r8045, %r8046, %r8047};
	// begin inline asm
	cp.async.commit_group;

	// end inline asm
	// begin inline asm
	cp.async.wait_group 0;

	// end inline asm
	bar.sync 	0;
	add.s64 	%rd195, %rd288, 832;
	// begin inline asm
	cp.async.ca.shared.global [%r645], [%rd195], 16;

	// end inline asm
	add.s64 	%rd196, %rd220, 1856;
	// begin inline asm
	cp.async.ca.shared.global [%r646], [%rd196], 16;

	// end inline asm
	mul.wide.s32 	%rd249, %r9566, 2;
	add.s64 	%rd197, %rd14, %rd249;
	// begin inline asm
	cp.async.ca.shared.global [%r827], [%rd197], 16;

	// end inline asm
	add.s64 	%rd198, %rd197, %rd1;
	// begin inline asm
	cp.async.ca.shared.global [%r828], [%rd198], 16;

	// end inline asm
	add.s64 	%rd199, %rd198, %rd1;
	// begin inline asm
	cp.async.ca.shared.global [%r25], [%rd199], 16;

	// end inline asm
	add.s64 	%rd200, %rd199, %rd1;
	// begin inline asm
	cp.async.ca.shared.global [%r26], [%rd200], 16;

	// end inline asm
	wmma.load.a.sync.aligned.row.m16n16k16.shared.f16 	{%r8052, %r8053, %r8054, %r8055, %r8056, %r8057, %r8058, %r8059}, [%r27], %r852;
	wmma.load.a.sync.aligned.row.m16n16k16.shared.f16 	{%r8060, %r8061, %r8062, %r8063, %r8064, %r8065, %r8066, %r8067}, [%r861], %r852;
	wmma.load.a.sync.aligned.row.m16n16k16.shared.f16 	{%r8068, %r8069, %r8070, %r8071, %r8072, %r8073, %r8074, %r8075}, [%r870], %r852;
	wmma.load.a.sync.aligned.row.m16n16k16.shared.f16 	{%r8076, %r8077, %r8078, %r8079, %r8080, %r8081, %r8082, %r8083}, [%r879], %r852;
	wmma.load.a.sync.aligned.row.m16n16k16.shared.f16 	{%r8084, %r8085, %r8086, %r8087, %r8088, %r8089, %r8090, %r8091}, [%r888], %r852;
	wmma.load.a.sync.aligned.row.m16n16k16.shared.f16 	{%r8092, %r8093, %r8094, %r8095, %r8096, %r8097, %r8098, %r8099}, [%r897], %r852;
	wmma.load.a.sync.aligned.row.m16n16k16.shared.f16 	{%r8100, %r8101, %r8102, %r8103, %r8104, %r8105, %r8106, %r8107}, [%r906], %r852;
	wmma.load.a.sync.aligned.row.m16n16k16.shared.f16 	{%r8108, %r8109, %r8110, %r8111, %r8112, %r8113, %r8114, %r8115}, [%r915], %r852;
	wmma.load.b.sync.aligned.row.m16n16k16.shared.f16 	{%r8116, %r8117, %r8118, %r8119, %r8120, %r8121, %r8122, %r8123}, [%r28], %r924;
	wmma.load.b.sync.aligned.row.m16n16k16.shared.f16 	{%r8124, %r8125, %r8126, %r8127, %r8128, %r8129, %r8130, %r8131}, [%r933], %r924;
	wmma.load.b.sync.aligned.row.m16n16k16.shared.f16 	{%r8132, %r8133, %r8134, %r8135, %r8136, %r8137, %r8138, %r8139}, [%r942], %r924;
	wmma.load.b.sync.aligned.row.m16n16k16.shared.f16 	{%r8140, %r8141, %r8142, %r8143, %r8144, %r8145, %r8146, %r8147}, [%r951], %r924;
	wmma.load.b.sync.aligned.row.m16n16k16.shared.f16 	{%r8148, %r8149, %r8150, %r8151, %r8152, %r8153, %r8154, %r8155}, [%r960], %r924;
	wmma.load.b.sync.aligned.row.m16n16k16.shared.f16 	{%r8156, %r8157, %r8158, %r8159, %r8160, %r8161, %r8162, %r8163}, [%r969], %r924;
	wmma.load.b.sync.aligned.row.m16n16k16.shared.f16 	{%r8164, %r8165, %r8166, %r8167, %r8168, %r8169, %r8170, %r8171}, [%r978], %r924;
	wmma.load.b.sync.aligned.row.m16n16k16.shared.f16 	{%r8172, %r8173, %r8174, %r8175, %r8176, %r8177, %r8178, %r8179}, [%r987], %r924;
	wmma.mma.sync.aligned.row.row.m16n16k16.f16.f16 {%r8180, %r8181, %r8182, %r8183}, {%r8052, %r8053, %r8054, %r8055, %r8056, %r8057, %r8058, %r8059}, {%r8116, %r8117, %r8118, %r8119, %r8120, %r8121, %r8122, %r8123}, {%r7928, %r7929, %r7930, %r7931};
	wmma.mma.sync.aligned.row.row.m16n16k16.f16.f16 {%r8184, %r8185, %r8186, %r8187}, {%r8084, %r8085, %r8086, %r8087, %r8088, %r8089, %r8090, %r8091}, {%r8148, %r8149, %r8150, %r8151, %r8152, %r8153, %r8154, %r8155}, {%r8180, %r8181, %r8182, %r8183};
	wmma.mma.sync.aligned.row.row.m16n16k16.f16.f16 {%r8188, %r8189, %r8190, %r8191}, {%r8052, %r8053, %r8054, %r8055, %r8056, %r8057, %r8058, %r8059}, {%r8124, %r8125, %r8126, %r8127, %r8128, %r8129, %r8130, %r8131}, {%r7936, %r7937, %r7938, %r7939};
	wmma.mma.sync.aligned.row.row.m16n16k16.f16.f16 {%r8192, %r8193, %r8194, %r8195}, {%r8084, %r8085, %r8086, %r8087, %r8088, %r8089, %r8090, %r8091}, {%r8156, %r8157, %r8158, %r8159, %r8160, %r8161, %r8162, %r8163}, {%r8188, %r8189, %r8190, %r8191};
	wmma.mma.sync.aligned.row.row.m16n16k16.f16.f16 {%r8196, %r8197, %r8198, %r8199}, {%r8052, %r8053, %r8054, %r8055, %r8056, %r8057, %r8058, %r8059}, {%r8132, %r8133, %r8134, %r8135, %r8136, %r8137, %r8138, %r8139}, {%r7944, %r7945, %r7946, %r7947};
	wmma.mma.sync.aligned.row.row.m16n16k16.f16.f16 {%r8200, %r8201, %r8202, %r8203}, {%r8084, %r8085, %r8086, %r8087, %r8088, %r8089, %r8090, %r8091}, {%r8164, %r8165, %r8166, %r8167, %r8168, %r8169, %r8170, %r8171}, {%r8196, %r8197, %r8198, %r8199};
	wmma.mma.sync.aligned.row.row.m16n16k16.f16.f16 {%r8204, %r8205, %r8206, %r8207}, {%r8052, %r8053, %r8054, %r8055, %r8056, %r8057, %r8058, %r8059}, {%r8140, %r8141, %r8142, %r8143, %r8144, %r8145, %r8146, %r8147}, {%r7952, %r7953, %r7954, %r7955};
	wmma.mma.sync.aligned.row.row.m16n16k16.f16.f16 {%r8208, %r8209, %r8210, %r8211}, {%r8084, %r8085, %r8086, %r8087, %r8088, %r8089, %r8090, %r8091}, {%r8172, %r8173, %r8174, %r8175, %r8176, %r8177, %r8178, %r8179}, {%r8204, %r8205, %r8206, %r8207};
	wmma.mma.sync.aligned.row.row.m16n16k16.f16.f16 {%r8212, %r8213, %r8214, %r8215}, {%r8060, %r8061, %r8062, %r8063, %r8064, %r8065, %r8066, %r8067}, {%r8116, %r8117, %r8118, %r8119, %r8120, %r8121, %r8122, %r8123}, {%r7960, %r7961, %r7962, %r7963};
	wmma.mma.sync.aligned.row.row.m16n16k16.f16.f16 {%r8216, %r8217, %r8218, %r8219}, {%r8092, %r8093, %r8094, %r8095, %r8096, %r8097, %r8098, %r8099}, {%r8148, %r8149, %r8150, %r8151, %r8152, %r8153, %r8154, %r8155}, {%r8212, %r8213, %r8214, %r8215};
	wmma.mma.sync.aligned.row.row.m16n16k16.f16.f16 {%r8220, %r8221, %r8222, %r8223}, {%r8060, %r8061, %r8062, %r8063, %r8064, %r8065, %r8066, %r8067}, {%r8124, %r8125, %r8126, %r8127, %r8128, %r8129, %r8130, %r8131}, {%r7968, %r7969, %r7970, %r7971};
	wmma.mma.sync.aligned.row.row.m16n16k16.f16.f16 {%r8224, %r8225, %r8226, %r8227}, {%r8092, %r8093, %r8094, %r8095, %r8096, %r8097, %r8098, %r8099}, {%r8156, %r8157, %r8158, %r8159, %r8160, %r8161, %r8162, %r8163}, {%r8220, %r8221, %r8222, %r8223};
	wmma.mma.sync.aligned.row.row.m16n16k16.f16.f16 {%r8228, %r8229, %r8230, %r8231}, {%r8060, %r8061, %r8062, %r8063, %r8064, %r8065, %r8066, %r8067}, {%r8132, %r8133, %r8134, %r8135, %r8136, %r8137, %r8138, %r8139}, {%r7976, %r7977, %r7978, %r7979};
	wmma.mma.sync.aligned.row.row.m16n16k16.f16.f16 {%r8232, %r8233, %r8234, %r8235}, {%r8092, %r8093, %r8094, %r8095, %r8096, %r8097, %r8098, %r8099}, {%r8164, %r8165, %r8166, %r8167, %r8168, %r8169, %r8170, %r8171}, {%r8228, %r8229, %r8230, %r8231};
	wmma.mma.sync.aligned.row.row.m16n16k16.f16.f16 {%r8236, %r8237, %r8238, %r8239}, {%r8060, %r8061, %r8062, %r8063, %r8064, %r8065, %r8066, %r8067}, {%r8140, %r8141, %r8142, %r8143, %r8144, %r8145, %r8146, %r8147}, {%r7984, %r7985, %r7986, %r7987};
	wmma.mma.sync.aligned.row.row.m16n16k16.f16.f16 {%r8240, %r8241, %r8242, %r8243}, {%r8092, %r8093, %r8094, %r8095, %r8096, %r8097, %r8098, %r8099}, {%r8172, %r8173, %r8174, %r8175, %r8176, %r8177, %r8178, %r8179}, {%r8236, %r8237, %r8238, %r8239};
	wmma.mma.sync.aligned.row.row.m16n16k16.f16.f16 {%r8244, %r8245, %r8246, %r8247}, {%r8068, %r8069, %r8070, %r8071, %r8072, %r8073, %r8074, %r8075}, {%r8116, %r8117, %r8118, %r8119, %r8120, %r8121, %r8122, %r8123}, {%r7992, %r7993, %r7994, %r7995};
	wmma.mma.sync.aligned.row.row.m16n16k16.f16.f16 {%r8248, %r8249, %r8250, %r8251}, {%r8100, %r8101, %r8102, %r8103, %r8104, %r8105, %r8106, %r8107}, {%r8148, %r8149, %r8150, %r8151, %r8152, %r8153, %r8154, %r8155}, {%r8244, %r8245, %r8246, %r8247};
	wmma.mma.sync.aligned.row.row.m16n16k16.f16.f16 {%r8252, %r8253, %r8254, %r8255}, {%r8068, %r8069, %r8070, %r8071, %r8072, %r8073, %r8074, %r8075}, {%r8124, %r8125, %r8126, %r8127, %r8128, %r8129, %r8130, %r8131}, {%r8000, %r8001, %r8002, %r8003};
	wmma.mma.sync.aligned.row.row.m16n16k16.f16.f16 {%r8256, %r8257, %r8258, %r8259}, {%r8100, %r8101, %r8102, %r8103, %r8104, %r8105, %r8106, %r8107}, {%r8156, %r8157, %r8158, %r8159, %r8160, %r8161, %r8162, %r8163}, {%r8252, %r8253, %r8254, %r8255};
	wmma.mma.sync.aligned.row.row.m16n16k16.f16.f16 {%r8260, %r8261, %r8262, %r8263}, {%r8068, %r8069, %r8070, %r8071, %r8072, %r8073, %r8074, %r8075}, {%r8132, %r8133, %r8134, %r8135, %r8136, %r8137, %r8138, %r8139}, {%r8008, %r8009, %r8010, %r8011};
	wmma.mma.sync.aligned.row.row.m16n16k16.f16.f16 {%r8264, %r8265, %r8266, %r8267}, {%r8100, %r8101, %r8102, %r8103, %r8104, %r8105, %r8106, %r8107}, {%r8164, %r8165, %r8166, %r8167, %r8168, %r8169, %r8170, %r8171}, {%r8260, %r8261, %r8262, %r8263};
	wmma.mma.sync.aligned.row.row.m16n16k16.f16.f16 {%r8268, %r8269, %r8270, %r8271}, {%r8068, %r8069, %r8070, %r8071, %r8072, %r8073, %r8074, %r8075}, {%r8140, %r8141, %r8142, %r8143, %r8144, %r8145, %r8146, %r8147}, {%r8016, %r8017, %r8018, %r8019};
	wmma.mma.sync.aligned.row.row.m16n16k16.f16.f16 {%r8272, %r8273, %r8274, %r8275}, {%r8100, %r8101, %r8102, %r8103, %r8104, %r8105, %r8106, %r8107}, {%r8172, %r8173, %r8174, %r8175, %r8176, %r8177, %r8178, %r8179}, {%r8268, %r8269, %r8270, %r8271};
	wmma.mma.sync.aligned.row.row.m16n16k16.f16.f16 {%r8276, %r8277, %r8278, %r8279}, {%r8076, %r8077, %r8078, %r8079, %r8080, %r8081, %r8082, %r8083}, {%r8116, %r8117, %r8118, %r8119, %r8120, %r8121, %r8122, %r8123}, {%r8024, %r8025, %r8026, %r8027};
	wmma.mma.sync.aligned.row.row.m16n16k16.f16.f16 {%r8280, %r8281, %r8282, %r8283}, {%r8108, %r8109, %r8110, %r8111, %r8112, %r8113, %r8114, %r8115}, {%r8148, %r8149, %r8150, %r8151, %r8152, %r8153, %r8154, %r8155}, {%r8276, %r8277, %r8278, %r8279};
	wmma.mma.sync.aligned.row.row.m16n16k16.f16.f16 {%r8284, %r8285, %r8286, %r8287}, {%r8076, %r8077, %r8078, %r8079, %r8080, %r8081, %r8082, %r8083}, {%r8124, %r8125, %r8126, %r8127, %r8128, %r8129, %r8130, %r8131}, {%r8032, %r8033, %r8034, %r8035};
	wmma.mma.sync.aligned.row.row.m16n16k16.f16.f16 {%r8288, %r8289, %r8290, %r8291}, {%r8108, %r8109, %r8110, %r8111, %r8112, %r8113, %r8114, %r8115}, {%r8156, %r8157, %r8158, %r8159, %r8160, %r8161, %r8162, %r8163}, {%r8284, %r8285, %r8286, %r8287};
	wmma.mma.sync.aligned.row.row.m16n16k16.f16.f16 {%r8292, %r8293, %r8294, %r8295}, {%r8076, %r8077, %r8078, %r8079, %r8080, %r8081, %r8082, %r8083}, {%r8132, %r8133, %r8134, %r8135, %r8136, %r8137, %r8138, %r8139}, {%r8040, %r8041, %r8042, %r8043};
	wmma.mma.sync.aligned.row.row.m16n16k16.f16.f16 {%r8296, %r8297, %r8298, %r8299}, {%r8108, %r8109, %r8110, %r8111, %r8112, %r8113, %r8114, %r8115}, {%r8164, %r8165, %r8166, %r8167, %r8168, %r8169, %r8170, %r8171}, {%r8292, %r8293, %r8294, %r8295};
	wmma.mma.sync.aligned.row.row.m16n16k16.f16.f16 {%r8300, %r8301, %r8302, %r8303}, {%r8076, %r8077, %r8078, %r8079, %r8080, %r8081, %r8082, %r8083}, {%r8140, %r8141, %r8142, %r8143, %r8144, %r8145, %r8146, %r8147}, {%r8048, %r8049, %r8050, %r8051};
	wmma.mma.sync.aligned.row.row.m16n16k16.f16.f16 {%r8304, %r8305, %r8306, %r8307}, {%r8108, %r8109, %r8110, %r8111, %r8112, %r8113, %r8114, %r8115}, {%r8172, %r8173, %r8174, %r8175, %r8176, %r8177, %r8178, %r8179}, {%r8300, %r8301, %r8302, %r8303};
	// begin inline asm
	cp.async.commit_group;

	// end inline asm
	// begin inline asm
	cp.async.wait_group 0;

	// end inline asm
	bar.sync 	0;
	add.s64 	%rd201, %rd288, 896;
	// begin inline asm
	cp.async.ca.shared.global [%r550], [%rd201], 16;

	// end inline asm
	add.s64 	%rd202, %rd220, 1920;
	// begin inline asm
	cp.async.ca.shared.global [%r8], [%rd202], 16;

	// end inline asm
	mul.wide.s32 	%rd250, %r9567, 2;
	add.s64 	%rd203, %rd14, %rd250;
	// begin inline asm
	cp.async.ca.shared.global [%r10], [%rd203], 16;

	// end inline asm
	add.s64 	%rd204, %rd203, %rd1;
	// begin inline asm
	cp.async.ca.shared.global [%r553], [%rd204], 16;

	// end inline asm
	add.s64 	%rd205, %rd204, %rd1;
	// begin inline asm
	cp.async.ca.shared.global [%r554], [%rd205], 16;

	// end inline asm
	add.s64 	%rd206, %rd205, %rd1;
	// begin inline asm
	cp.async.ca.shared.global [%r555], [%rd206], 16;

	// end inline asm
	wmma.load.a.sync.aligned.row.m16n16k16.shared.f16 	{%r8308, %r8309, %r8310, %r8311, %r8312, %r8313, %r8314, %r8315}, [%r1124], %r852;
	wmma.load.a.sync.aligned.row.m16n16k16.shared.f16 	{%r8316, %r8317, %r8318, %r8319, %r8320, %r8321, %r8322, %r8323}, [%r1133], %r852;
	wmma.load.a.sync.aligned.row.m16n16k16.shared.f16 	{%r8324, %r8325, %r8326, %r8327, %r8328, %r8329, %r8330, %r8331}, [%r1142], %r852;
	wmma.load.a.sync.aligned.row.m16n16k16.shared.f16 	{%r8332, %r8333, %r8334, %r8335, %r8336, %r8337, %r8338, %r8339}, [%r1151], %r852;
	wmma.load.a.sync.aligned.row.m16n16k16.shared.f16 	{%r8340, %r8341, %r8342, %r8343, %r8344, %r8345, %r8346, %r8347}, [%r1160], %r852;
	wmma.load.a.sync.aligned.row.m16n16k16.shared.f16 	{%r8348, %r8349, %r8350, %r8351, %r8352, %r8353, %r8354, %r8355}, [%r1169], %r852;
	wmma.load.a.sync.aligned.row.m16n16k16.shared.f16 	{%r8356, %r8357, %r8358, %r8359, %r8360, %r8361, %r8362, %r8363}, [%r1178], %r852;
	wmma.load.a.sync.aligned.row.m16n16k16.shared.f16 	{%r8364, %r8365, %r8366, %r8367, %r8368, %r8369, %r8370, %r8371}, [%r1187], %r852;
	wmma.load.b.sync.aligned.row.m16n16k16.shared.f16 	{%r8372, %r8373, %r8374, %r8375, %r8376, %r8377, %r8378, %r8379}, [%r1196], %r924;
	wmma.load.b.sync.aligned.row.m16n16k16.shared.f16 	{%r8380, %r8381, %r8382, %r8383, %r8384, %r8385, %r8386, %r8387}, [%r1205], %r924;
	wmma.load.b.sync.aligned.row.m16n16k16.shared.f16 	{%r8388, %r8389, %r8390, %r8391, %r8392, %r8393, %r8394, %r8395}, [%r1214], %r924;
	wmma.load.b.sync.aligned.row.m16n16k16.shared.f16 	{%r8396, %r8397, %r8398, %r8399, %r8400, %r8401, %r8402, %r8403}, [%r1223], %r924;
	wmma.load.b.sync.aligned.row.m16n16k16.shared.f16 	{%r8404, %r8405, %r8406, %r8407, %r8408, %r8409, %r8410, %r8411}, [%r1232], %r924;
	wmma.load.b.sync.aligned.row.m16n16k16.shared.f16 	{%r8412, %r8413, %r8414, %r8415, %r8416, %r8417, %r8418, %r8419}, [%r1241], %r924;
	wmma.load.b.sync.aligned.row.m16n16k16.shared.f16 	{%r8420, %r8421, %r8422, %r8423, %r8424, %r8425, %r8426, %r8427}, [%r1250], %r924;
	wmma.load.b.sync.aligned.row.m16n16k16.shared.f16 	{%r8428, %r8429, %r8430, %r8431, %r8432, %r8433, %r8434, %r8435}, [%r1259], %r924;
	wmma.mma.sync.aligned.row.row.m16n16k16.f16.f16 {%r8436, %r8437, %r8438, %r8439}, {%r8308, %r8309, %r8310, %r8311, %r8312, %r8313, %r8314, %r8315}, {%r8372, %r8373, %r8374, %r8375, %r8376, %r8377, %r8378, %r8379}, {%r8184, %r8185, %r8186, %r8187};
	wmma.mma.sync.aligned.row.row.m16n16k16.f16.f16 {%r8440, %r8441, %r8442, %r8443}, {%r8340, %r8341, %r8342, %r8343, %r8344, %r8345, %r8346, %r8347}, {%r8404, %r8405, %r8406, %r8407, %r8408, %r8409, %r8410, %r8411}, {%r8436, %r8437, %r8438, %r8439};
	wmma.mma.sync.aligned.row.row.m16n16k16.f16.f16 {%r8444, %r8445, %r8446, %r8447}, {%r8308, %r8309, %r8310, %r8311, %r8312, %r8313, %r8314, %r8315}, {%r8380, %r8381, %r8382, %r8383, %r8384, %r8385, %r8386, %r8387}, {%r8192, %r8193, %r8194, %r8195};
	wmma.mma.sync.aligned.row.row.m16n16k16.f16.f16 {%r8448, %r8449, %r8450, %r8451}, {%r8340, %r8341, %r8342, %r8343, %r8344, %r8345, %r8346, %r8347}, {%r8412, %r8413, %r8414, %r8415, %r8416, %r8417, %r8418, %r8419}, {%r8444, %r8445, %r8446, %r8447};
	wmma.mma.sync.aligned.row.row.m16n16k16.f16.f16 {%r8452, %r8453, %r8454, %r8455}, {%r8308, %r8309, %r8310, %r8311, %r8312, %r8313, %r8314, %r8315}, {%r8388, %r8389, %r8390, %r8391, %r8392, %r8393, %r8394, %r8395}, {%r8200, %r8201, %r8202, %r8203};
	wmma.mma.sync.aligned.row.row.m16n16k16.f16.f16 {%r8456, %r8457, %r8458, %r8459}, {%r8340, %r8341, %r8342, %r8343, %r8344, %r8345, %r8346, %r8347}, {%r8420, %r8421, %r8422, %r8423, %r8424, %r8425, %r8426, %r8427}, {%r8452, %r8453, %r8454, %r8455};
	wmma.mma.sync.aligned.row.row.m16n16k16.f16.f16 {%r8460, %r8461, %r8462, %r8463}, {%r8308, %r8309, %r8310, %r8311, %r8312, %r8313, %r8314, %r8315}, {%r8396, %r8397, %r8398, %r8399, %r8400, %r8401, %r8402, %r8403}, {%r8208, %r8209, %r8210, %r8211};
	wmma.mma.sync.aligned.row.row.m16n16k16.f16.f16 {%r8464, %r8465, %r8466, %r8467}, {%r8340, %r8341, %r8342, %r8343, %r8344, %r8345, %r8346, %r8347}, {%r8428, %r8429, %r8430, %r8431, %r8432, %r8433, %r8434, %r8435}, {%r8460, %r8461, %r8462, %r8463};
	wmma.mma.sync.aligned.row.row.m16n16k16.f16.f16 {%r8468, %r8469, %r8470, %r8471}, {%r8316, %r8317, %r8318, %r8319, %r8320, %r8321, %r8322, %r8323}, {%r8372, %r8373, %r8374, %r8375, %r8376, %r8377, %r8378, %r8379}, {%r8216, %r8217, %r8218, %r8219};
	wmma.mma.sync.aligned.row.row.m16n16k16.f16.f16 {%r8472, %r8473, %r8474, %r8475}, {%r8348, %r8349, %r8350, %r8351, %r8352, %r8353, %r8354, %r8355}, {%r8404, %r8405, %r8406, %r8407, %r8408, %r8409, %r8410, %r8411}, {%r8468, %r8469, %r8470, %r8471};
	wmma.mma.sync.aligned.row.row.m16n16k16.f16.f16 {%r8476, %r8477, %r8478, %r8479}, {%r8316, %r8317, %r8318, %r8319, %r8320, %r8321, %r8322, %r8323}, {%r8380, %r8381, %r8382, %r8383, %r8384, %r8385, %r8386, %r8387}, {%r8224, %r8225, %r8226, %r8227};
	wmma.mma.sync.aligned.row.row.m16n16k16.f16.f16 {%r8480, %r8481, %r8482, %r8483}, {%r8348, %r8349, %r8350, %r8351, %r8352, %r8353, %r8354, %r8355}, {%r8412, %r8413, %r8414, %r8415, %r8416, %r8417, %r8418, %r8419}, {%r8476, %r8477, %r8478, %r8479};
	wmma.mma.sync.aligned.row.row.m16n16k16.f16.f16 {%r8484, %r8485, %r8486, %r8487}, {%r8316, %r8317, %r8318, %r8319, %r8320, %r8321, %r8322, %r8323}, {%r8388, %r8389, %r8390, %r8391, %r8392, %r8393, %r8394, %r8395}, {%r8232, %r8233, %r8234, %r8235};
	wmma.mma.sync.aligned.row.row.m16n16k16.f16.f16 {%r8488, %r8489, %r8490, %r8491}, {%r8348, %r8349, %r8350, %r8351, %r8352, %r8353, %r8354, %r8355}, {%r8420, %r8421, %r8422, %r8423, %r8424, %r8425, %r8426, %r8427}, {%r8484, %r8485, %r8486, %r8487};
	wmma.mma.sync.aligned.row.row.m16n16k16.f16.f16 {%r8492, %r8493, %r8494, %r8495}, {%r8316, %r8317, %r8318, %r8319, %r8320, %r8321, %r8322, %r8323}, {%r8396, %r8397, %r8398, %r8399, %r8400, %r8401, %r8402, %r8403}, {%r8240, %r8241, %r8242, %r8243};
	wmma.mma.sync.aligned.row.row.m16n16k16.f16.f16 {%r8496, %r8497, %r8498, %r8499}, {%r8348, %r8349, %r8350, %r8351, %r8352, %r8353, %r8354, %r8355}, {%r8428, %r8429, %r8430, %r8431, %r8432, %r8433, %r8434, %r8435}, {%r8492, %r8493, %r8494, %r8495};
	wmma.mma.sync.aligned.row.row.m16n16k16.f16.f16 {%r8500, %r8501, %r8502, %r8503}, {%r8324, %r8325, %r8326, %r8327, %r8328, %r8329, %r8330, %r8331}, {%r8372, %r8373, %r8374, %r8375, %r8376, %r8377, %r8378, %r8379}, {%r8248, %r8249, %r8250, %r8251};
	wmma.mma.sync.aligned.row.row.m16n16k16.f16.f16 {%r8504, %r8505, %r8506, %r8507}, {%r8356, %r8357, %r8358, %r8359, %r8360, %r8361, %r8362, %r8363}, {%r8404, %r8405, %r8406, %r8407, %r8408, %r8409, %r8410, %r8411}, {%r8500, %r8501, %r8502, %r8503};
	wmma.mma.sync.aligned.row.row.m16n16k16.f16.f16 {%r8508, %r8509, %r8510, %r8511}, {%r8324, %r8325, %r8326, %r8327, %r8328, %r8329, %r8330, %r8331}, {%r8380, %r8381, %r8382, %r8383, %r8384, %r8385, %r8386, %r8387}, {%r8256, %r8257, %r8258, %r8259};
	wmma.mma.sync.aligned.row.row.m16n16k16.f16.f16 {%r8512, %r8513, %r8514, %r8515}, {%r8356, %r8357, %r8358, %r8359, %r8360, %r8361, %r8362, %r8363}, {%r8412, %r8413, %r8414, %r8415, %r8416, %r8417, %r8418, %r8419}, {%r8508, %r8509, %r8510, %r8511};
	wmma.mma.sync.aligned.row.row.m16n16k16.f16.f16 {%r8516, %r8517, %r8518, %r8519}, {%r8324, %r8325, %r8326, %r8327, %r8328, %r8329, %r8330, %r8331}, {%r8388, %r8389, %r8390, %r8391, %r8392, %r8393, %r8394, %r8395}, {%r8264, %r8265, %r8266, %r8267};
	wmma.mma.sync.aligned.row.row.m16n16k16.f16.f16 {%r8520, %r8521, %r8522, %r8523}, {%r8356, %r8357, %r8358, %r8359, %r8360, %r8361, %r8362, %r8363}, {%r8420, %r8421, %r8422, %r8423, %r8424, %r8425, %r8426, %r8427}, {%r8516, %r8517, %r8518, %r8519};
	wmma.mma.sync.aligned.row.row.m16n16k16.f16.f16 {%r8524, %r8525, %r8526, %r8527}, {%r8324, %r8325, %r8326, %r8327, %r8328, %r8329, %r8330, %r8331}, {%r8396, %r8397, %r8398, %r8399, %r8400, %r8401, %r8402, %r8403}, {%r8272, %r8273, %r8274, %r8275};
	wmma.mma.sync.aligned.row.row.m16n16k16.f16.f16 {%r8528, %r8529, %r8530, %r8531}, {%r8356, %r8357, %r8358, %r8359, %r8360, %r8361, %r8362, %r8363}, {%r8428, %r8429, %r8430, %r8431, %r8432, %r8433, %r8434, %r8435}, {%r8524, %r8525, %r8526, %r8527};
	wmma.mma.sync.aligned.row.row.m16n16k16.f16.f16 {%r8532, %r8533, %r8534, %r8535}, {%r8332, %r8333, %r8334, %r8335, %r8336, %r8337, %r8338, %r8339}, {%r8372, %r8373, %r8374, %r8375, %r8376, %r8377, %r8378, %r8379}, {%r8280, %r8281, %r8282, %r8283};
	wmma.mma.sync.aligned.row.row.m16n16k16.f16.f16 {%r8536, %r8537, %r8538, %r8539}, {%r8364, %r8365, %r8366, %r8367, %r8368, %r8369, %r8370, %r8371}, {%r8404, %r8405, %r8406, %r8407, %r8408, %r8409, %r8410, %r8411}, {%r8532, %r8533, %r8534, %r8535};
	wmma.mma.sync.aligned.row.row.m16n16k16.f16.f16 {%r8540, %r8541, %r8542, %r8543}, {%r8332, %r8333, %r8334, %r8335, %r8336, %r8337, %r8338, %r8339}, {%r8380, %r8381, %r8382, %r8383, %r8384, %r8385, %r8386, %r8387}, {%r8288, %r8289, %r8290, %r8291};
	wmma.mma.sync.aligned.row.row.m16n16k16.f16.f16 {%r8544, %r8545, %r8546, %r8547}, {%r8364, %r8365, %r8366, %r8367, %r8368, %r8369, %r8370, %r8371}, {%r8412, %r8413, %r8414, %r8415, %r8416, %r8417, %r8418, %r8419}, {%r8540, %r8541, %r8542, %r8543};
	wmma.mma.sync.aligned.row.row.m16n16k16.f16.f16 {%r8548, %r8549, %r8550, %r8551}, {%r8332, %r8333, %r8334, %r8335, %r8336, %r8337, %r8338, %r8339}, {%r8388, %r8389, %r8390, %r8391, %r8392, %r8393, %r8394, %r8395}, {%r8296, %r8297, %r8298, %r8299};
	wmma.mma.sync.aligned.row.row.m16n16k16.f16.f16 {%r8552, %r8553, %r8554, %r8555}, {%r8364, %r8365, %r8366, %r8367, %r8368, %r8369, %r8370, %r8371}, {%r8420, %r8421, %r8422, %r8423, %r8424, %r8425, %r8426, %r8427}, {%r8548, %r8549, %r8550, %r8551};
	wmma.mma.sync.aligned.row.row.m16n16k16.f16.f16 {%r8556, %r8557, %r8558, %r8559}, {%r8332, %r8333, %r8334, %r8335, %r8336, %r8337, %r8338, %r8339}, {%r8396, %r8397, %r8398, %r8399, %r8400, %r8401, %r8402, %r8403}, {%r8304, %r8305, %r8306, %r8307};
	wmma.mma.sync.aligned.row.row.m16n16k16.f16.f16 {%r8560, %r8561, %r8562, %r8563}, {%r8364, %r8365, %r8366, %r8367, %r8368, %r8369, %r8370, %r8371}, {%r8428, %r8429, %r8430, %r8431, %r8432, %r8433, %r8434, %r8435}, {%r8556, %r8557, %r8558, %r8559};
	// begin inline asm
	cp.async.commit_group;

	// end inline asm
	// begin inline asm
	cp.async.wait_group 0;

	// end inline asm
	bar.sync 	0;
	add.s64 	%rd207, %rd288, 960;
	// begin inline asm
	cp.async.ca.shared.global [%r645], [%rd207], 16;

	// end inline asm
	add.s64 	%rd208, %rd220, 1984;
	// begin inline asm
	cp.async.ca.shared.global [%r646], [%rd208], 16;

	// end inline asm
	mul.wide.s32 	%rd251, %r9568, 2;
	add.s64 	%rd209, %rd14, %rd251;
	// begin inline asm
	cp.async.ca.shared.global [%r827], [%rd209], 16;

	// end inline asm
	add.s64 	%rd210, %rd209, %rd1;
	// begin inline asm
	cp.async.ca.shared.global [%r828], [%rd210], 16;

	// end inline asm
	add.s64 	%rd211, %rd210, %rd1;
	// begin inline asm
	cp.async.ca.shared.global [%r25], [%rd211], 16;

	// end inline asm
	add.s64 	%rd212, %rd211, %rd1;
	// begin inline asm
	cp.async.ca.shared.global [%r26], [%rd212], 16;

	// end inline asm
	wmma.load.a.sync.aligned.row.m16n16k16.shared.f16 	{%r8564, %r8565, %r8566, %r8567, %r8568, %r8569, %r8570, %r8571}, [%r27], %r852;
	wmma.load.a.sync.aligned.row.m16n16k16.shared.f16 	{%r8572, %r8573, %r8574, %r8575, %r8576, %r8577, %r8578, %r8579}, [%r861], %r852;
	wmma.load.a.sync.aligned.row.m16n16k16.shared.f16 	{%r8580, %r8581, %r8582, %r8583, %r8584, %r8585, %r8586, %r8587}, [%r870], %r852;
	wmma.load.a.sync.aligned.row.m16n16k16.shared.f16 	{%r8588, %r8589, %r8590, %r8591, %r8592, %r8593, %r8594, %r8595}, [%r879], %r852;
	wmma.load.a.sync.aligned.row.m16n16k16.shared.f16 	{%r8596, %r8597, %r8598, %r8599, %r8600, %r8601, %r8602, %r8603}, [%r888], %r852;
	wmma.load.a.sync.aligned.row.m16n16k16.shared.f16 	{%r8604, %r8605, %r8606, %r8607, %r8608, %r8609, %r8610, %r8611}, [%r897], %r852;
	wmma.load.a.sync.aligned.row.m16n16k16.shared.f16 	{%r8612, %r8613, %r8614, %r8615, %r8616, %r8617, %r8618, %r8619}, [%r906], %r852;
	wmma.load.a.sync.aligned.row.m16n16k16.shared.f16 	{%r8620, %r8621, %r8622, %r8623, %r8624, %r8625, %r8626, %r8627}, [%r915], %r852;
	wmma.load.b.sync.aligned.row.m16n16k16.shared.f16 	{%r8628, %r8629, %r8630, %r8631, %r8632, %r8633, %r8634, %r8635}, [%r28], %r924;
	wmma.load.b.sync.aligned.row.m16n16k16.shared.f16 	{%r8636, %r8637, %r8638, %r8639, %r8640, %r8641, %r8642, %r8643}, [%r933], %r924;
	wmma.load.b.sync.aligned.row.m16n16k16.shared.f16 	{%r8644, %r8645, %r8646, %r8647, %r8648, %r8649, %r8650, %r8651}, [%r942], %r924;
	wmma.load.b.sync.aligned.row.m16n16k16.shared.f16 	{%r8652, %r8653, %r8654, %r8655, %r8656, %r8657, %r8658, %r8659}, [%r951], %r924;
	wmma.load.b.sync.aligned.row.m16n16k16.shared.f16 	{%r8660, %r8661, %r8662, %r8663, %r8664, %r8665, %r8666, %r8667}, [%r960], %r924;
	wmma.load.b.sync.aligned.row.m16n16k16.shared.f16 	{%r8668, %r8669, %r8670, %r8671, %r8672, %r8673, %r8674, %r8675}, [%r969], %r924;
	wmma.load.b.sync.aligned.row.m16n16k16.shared.f16 	{%r8676, %r8677, %r8678, %r8679, %r8680, %r8681, %r8682, %r8683}, [%r978], %r924;
	wmma.load.b.sync.aligned.row.m16n16k16.shared.f16 	{%r8684, %r8685, %r8686, %r8687, %r8688, %r8689, %r8690, %r8691}, [%r987], %r924;
	wmma.mma.sync.aligned.row.row.m16n16k16.f16.f16 {%r8692, %r8693, %r8694, %r8695}, {%r8564, %r8565, %r8566, %r8567, %r8568, %r8569, %r8570, %r8571}, {%r8628, %r8629, %r8630, %r8631, %r8632, %r8633, %r8634, %r8635}, {%r8440, %r8441, %r8442, %r8443};
	wmma.mma.sync.aligned.row.row.m16n16k16.f16.f16 {%r8696, %r8697, %r8698, %r8699}, {%r8596, %r8597, %r8598, %r8599, %r8600, %r8601, %r8602, %r8603}, {%r8660, %r8661, %r8662, %r8663, %r8664, %r8665, %r8666, %r8667}, {%r8692, %r8693, %r8694, %r8695};
	wmma.mma.sync.aligned.row.row.m16n16k16.f16.f16 {%r8700, %r8701, %r8702, %r8703}, {%r8564, %r8565, %r8566, %r8567, %r8568, %r8569, %r8570, %r8571}, {%r8636, %r8637, %r8638, %r8639, %r8640, %r8641, %r8642, %r8643}, {%r8448, %r8449, %r8450, %r8451};
	wmma.mma.sync.aligned.row.row.m16n16k16.f16.f16 {%r8704, %r8705, %r8706, %r8707}, {%r8596, %r8597, %r8598, %r8599, %r8600, %r8601, %r8602, %r8603}, {%r8668, %r8669, %r8670, %r8671, %r8672, %r8673, %r8674, %r8675}, {%r8700, %r8701, %r8702, %r8703};
	wmma.mma.sync.aligned.row.row.m16n16k16.f16.f16 {%r8708, %r8709, %r8710, %r8711}, {%r8564, %r8565, %r8566, %r8567, %r8568, %r8569, %r8570, %r8571}, {%r8644, %r8645, %r8646, %r8647, %r8648, %r8649, %r8650, %r8651}, {%r8456, %r8457, %r8458, %r8459};
	wmma.mma.sync.aligned.row.row.m16n16k16.f16.f16 {%r8712, %r8713, %r8714, %r8715}, {%r8596, %r8597, %r8598, %r8599, %r8600, %r8601, %r8602, %r8603}, {%r8676, %r8677, %r8678, %r8679, %r8680, %r8681, %r8682, %r8683}, {%r8708, %r8709, %r8710, %r8711};
	wmma.mma.sync.aligned.row.row.m16n16k16.f16.f16 {%r8716, %r8717, %r8718, %r8719}, {%r8564, %r8565, %r8566, %r8567, %r8568, %r8569, %r8570, %r8571}, {%r8652, %r8653, %r8654, %r8655, %r8656, %r8657, %r8658, %r8659}, {%r8464, %r8465, %r8466, %r8467};
	wmma.mma.sync.aligned.row.row.m16n16k16.f16.f16 {%r8720, %r8721, %r8722, %r8723}, {%r8596, %r8597, %r8598, %r8599, %r8600, %r8601, %r8602, %r8603}, {%r8684, %r8685, %r8686, %r8687, %r8688, %r8689, %r8690, %r8691}, {%r8716, %r8717, %r8718, %r8719};
	wmma.mma.sync.aligned.row.row.m16n16k16.f16.f16 {%r8724, %r8725, %r8726, %r8727}, {%r8572, %r8573, %r8574, %r8575, %r8576, %r8577, %r8578, %r8579}, {%r8628, %r8629, %r8630, %r8631, %r8632, %r8633, %r8634, %r8635}, {%r8472, %r8473, %r8474, %r8475};
	wmma.mma.sync.aligned.row.row.m16n16k16.f16.f16 {%r8728, %r8729, %r8730, %r8731}, {%r8604, %r8605, %r8606, %r8607, %r8608, %r8609, %r8610, %r8611}, {%r8660, %r8661, %r8662, %r8663, %r8664, %r8665, %r8666, %r8667}, {%r8724, %r8725, %r8726, %r8727};
	wmma.mma.sync.aligned.row.row.m16n16k16.f16.f16 {%r8732, %r8733, %r8734, %r8735}, {%r8572, %r8573, %r8574, %r8575, %r8576, %r8577, %r8578, %r8579}, {%r8636, %r8637, %r8638, %r8639, %r8640, %r8641, %r8642, %r8643}, {%r8480, %r8481, %r8482, %r8483};
	wmma.mma.sync.aligned.row.row.m16n16k16.f16.f16 {%r8736, %r8737, %r8738, %r8739}, {%r8604, %r8605, %r8606, %r8607, %r8608, %r8609, %r8610, %r8611}, {%r8668, %r8669, %r8670, %r8671, %r8672, %r8673, %r8674, %r8675}, {%r8732, %r8733, %r8734, %r8735};
	wmma.mma.sync.aligned.row.row.m16n16k16.f16.f16 {%r8740, %r8741, %r8742, %r8743}, {%r8572, %r8573, %r8574, %r8575, %r8576, %r8577, %r8578, %r8579}, {%r8644, %r8645, %r8646, %r8647, %r8648, %r8649, %r8650, %r8651}, {%r8488, %r8489, %r8490, %r8491};
	wmma.mma.sync.aligned.row.row.m16n16k16.f16.f16 {%r8744, %r8745, %r8746, %r8747}, {%r8604, %r8605, %r8606, %r8607, %r8608, %r8609, %r8610, %r8611}, {%r8676, %r8677, %r8678, %r8679, %r8680, %r8681, %r8682, %r8683}, {%r8740, %r8741, %r8742, %r8743};
	wmma.mma.sync.aligned.row.row.m16n16k16.f16.f16 {%r8748, %r8749, %r8750, %r8751}, {%r8572, %r8573, %r8574, %r8575, %r8576, %r8577, %r8578, %r8579}, {%r8652, %r8653, %r8654, %r8655, %r8656, %r8657, %r8658, %r8659}, {%r8496, %r8497, %r8498, %r8499};
	wmma.mma.sync.aligned.row.row.m16n16k16.f16.f16 {%r8752, %r8753, %r8754, %r8755}, {%r8604, %r8605, %r8606, %r8607, %r8608, %r8609, %r8610, %r8611}, {%r8684, %r8685, %r8686, %r8687, %r8688, %r8689, %r8690, %r8691}, {%r8748, %r8749, %r8750, %r8751};
	wmma.mma.sync.aligned.row.row.m16n16k16.f16.f16 {%r8756, %r8757, %r8758, %r8759}, {%r8580, %r8581, %r8582, %r8583, %r8584, %r8585, %r8586, %r8587}, {%r8628, %r8629, %r8630, %r8631, %r8632, %r8633, %r8634, %r8635}, {%r8504, %r8505, %r8506, %r8507};
	wmma.mma.sync.aligned.row.row.m16n16k16.f16.f16 {%r8760, %r8761, %r8762, %r8763}, {%r8612, %r8613, %r8614, %r8615, %r8616, %r8617, %r8618, %r8619}, {%r8660, %r8661, %r8662, %r8663, %r8664, %r8665, %r8666, %r8667}, {%r8756, %r8757, %r8758, %r8759};
	wmma.mma.sync.aligned.row.row.m16n16k16.f16.f16 {%r8764, %r8765, %r8766, %r8767}, {%r8580, %r8581, %r8582, %r8583, %r8584, %r8585, %r8586, %r8587}, {%r8636, %r8637, %r8638, %r8639, %r8640, %r8641, %r8642, %r8643}, {%r8512, %r8513, %r8514, %r8515};
	wmma.mma.sync.aligned.row.row.m16n16k16.f16.f16 {%r8768, %r8769, %r8770, %r8771}, {%r8612, %r8613, %r8614, %r8615, %r8616, %r8617, %r8618, %r8619}, {%r8668, %r8669, %r8670, %r8671, %r8672, %r8673, %r8674, %r8675}, {%r8764, %r8765, %r8766, %r8767};
	wmma.mma.sync.aligned.row.row.m16n16k16.f16.f16 {%r8772, %r8773, %r8774, %r8775}, {%r8580, %r8581, %r8582, %r8583, %r8584, %r8585, %r8586, %r8587}, {%r8644, %r8645, %r8646, %r8647, %r8648, %r8649, %r8650, %r8651}, {%r8520, %r8521, %r8522, %r8523};
	wmma.mma.sync.aligned.row.row.m16n16k16.f16.f16 {%r8776, %r8777, %r8778, %r8779}, {%r8612, %r8613, %r8614, %r8615, %r8616, %r8617, %r8618, %r8619}, {%r8676, %r8677, %r8678, %r8679, %r8680, %r8681, %r8682, %r8683}, {%r8772, %r8773, %r8774, %r8775};
	wmma.mma.sync.aligned.row.row.m16n16k16.f16.f16 {%r8780, %r8781, %r8782, %r8783}, {%r8580, %r8581, %r8582, %r8583, %r8584, %r8585, %r8586, %r8587}, {%r8652, %r8653, %r8654, %r8655, %r8656, %r8657, %r8658, %r8659}, {%r8528, %r8529, %r8530, %r8531};
	wmma.mma.sync.aligned.row.row.m16n16k16.f16.f16 {%r8784, %r8785, %r8786, %r8787}, {%r8612, %r8613, %r8614, %r8615, %r8616, %r8617, %r8618, %r8619}, {%r8684, %r8685, %r8686, %r8687, %r8688, %r8689, %r8690, %r8691}, {%r8780, %r8781, %r8782, %r8783};
	wmma.mma.sync.aligned.row.row.m16n16k16.f16.f16 {%r8788, %r8789, %r8790, %r8791}, {%r8588, %r8589, %r8590, %r8591, %r8592, %r8593, %r8594, %r8595}, {%r8628, %r8629, %r8630, %r8631, %r8632, %r8633, %r8634, %r8635}, {%r8536, %r8537, %r8538, %r8539};
	wmma.mma.sync.aligned.row.row.m16n16k16.f16.f16 {%r8792, %r8793, %r8794, %r8795}, {%r8620, %r8621, %r8622, %r8623, %r8624, %r8625, %r8626, %r8627}, {%r8660, %r8661, %r8662, %r8663, %r8664, %r8665, %r8666, %r8667}, {%r8788, %r8789, %r8790, %r8791};
	wmma.mma.sync.aligned.row.row.m16n16k16.f16.f16 {%r8796, %r8797, %r8798, %r8799}, {%r8588, %r8589, %r8590, %r8591, %r8592, %r8593, %r8594, %r8595}, {%r8636, %r8637, %r8638, %r8639, %r8640, %r8641, %r8642, %r8643}, {%r8544, %r8545, %r8546, %r8547};
	wmma.mma.sync.aligned.row.row.m16n16k16.f16.f16 {%r8800, %r8801, %r8802, %r8803}, {%r8620, %r8621, %r8622, %r8623, %r8624, %r8625, %r8626, %r8627}, {%r8668, %r8669, %r8670, %r8671, %r8672, %r8673, %r8674, %r8675}, {%r8796, %r8797, %r8798, %r8799};
	wmma.mma.sync.aligned.row.row.m16n16k16.f16.f16 {%r8804, %r8805, %r8806, %r8807}, {%r8588, %r8589, %r8590, %r8591, %r8592, %r8593, %r8594, %r8595}, {%r8644, %r8645, %r8646, %r8647, %r8648, %r8649, %r8650, %r8651}, {%r8552, %r8553, %r8554, %r8555};
	wmma.mma.sync.aligned.row.row.m16n16k16.f16.f16 {%r8808, %r8809, %r8810, %r8811}, {%r8620, %r8621, %r8622, %r8623, %r8624, %r8625, %r8626, %r8627}, {%r8676, %r8677, %r8678, %r8679, %r8680, %r8681, %r8682, %r8683}, {%r8804, %r8805, %r8806, %r8807};
	wmma.mma.sync.aligned.row.row.m16n16k16.f16.f16 {%r8812, %r8813, %r8814, %r8815}, {%r8588, %r8589, %r8590, %r8591, %r8592, %r8593, %r8594, %r8595}, {%r8652, %r8653, %r8654, %r8655, %r8656, %r8657, %r8658, %r8659}, {%r8560, %r8561, %r8562, %r8563};
	wmma.mma.sync.aligned.row.row.m16n16k16.f16.f16 {%r8816, %r8817, %r8818, %r8819}, {%r8620, %r8621, %r8622, %r8623, %r8624, %r8625, %r8626, %r8627}, {%r8684, %r8685, %r8686, %r8687, %r8688, %r8689, %r8690, %r8691}, {%r8812, %r8813, %r8814, %r8815};
	// begin inline asm
	cp.async.commit_group;

	// end inline asm
	// begin inline asm
	cp.async.wait_group 0;

	// end inline asm
	bar.sync 	0;
	add.s32 	%r9637, %r9637, 1024;
	add.s64 	%rd213, %rd288, 1024;
	// begin inline asm
	cp.async.ca.shared.global [%r550], [%rd213], 16;

	// end inline asm
	add.s64 	%rd214, %rd220, 2048;
	// begin inline asm
	cp.async.ca.shared.global [%r8], [%rd214], 16;

	// end inline asm
	mul.wide.s32 	%rd252, %r9569, 2;
	add.s64 	%rd215, %rd14, %rd252;
	// begin inline asm
	cp.async.ca.shared.global [%r10], [%rd215], 16;

	// end inline asm
	add.s64 	%rd216, %rd215, %rd1;
	// begin inline asm
	cp.async.ca.shared.global [%r553], [%rd216], 16;

	// end inline asm
	add.s64 	%rd217, %rd216, %rd1;
	// begin inline asm
	cp.async.ca.shared.global [%r554], [%rd217], 16;

	// end inline asm
	add.s64 	%rd218, %rd217, %rd1;
	// begin inline asm
	cp.async.ca.shared.global [%r555], [%rd218], 16;

	// end inline asm
	wmma.load.a.sync.aligned.row.m16n16k16.shared.f16 	{%r8820, %r8821, %r8822, %r8823, %r8824, %r8825, %r8826, %r8827}, [%r1124], %r852;
	wmma.load.a.sync.aligned.row.m16n16k16.shared.f16 	{%r8828, %r8829, %r8830, %r8831, %r8832, %r8833, %r8834, %r8835}, [%r1133], %r852;
	wmma.load.a.sync.aligned.row.m16n16k16.shared.f16 	{%r8836, %r8837, %r8838, %r8839, %r8840, %r8841, %r8842, %r8843}, [%r1142], %r852;
	wmma.load.a.sync.aligned.row.m16n16k16.shared.f16 	{%r8844, %r8845, %r8846, %r8847, %r8848, %r8849, %r8850, %r8851}, [%r1151], %r852;
	wmma.load.a.sync.aligned.row.m16n16k16.shared.f16 	{%r8852, %r8853, %r8854, %r8855, %r8856, %r8857, %r8858, %r8859}, [%r1160], %r852;
	wmma.load.a.sync.aligned.row.m16n16k16.shared.f16 	{%r8860, %r8861, %r8862, %r8863, %r8864, %r8865, %r8866, %r8867}, [%r1169], %r852;
	wmma.load.a.sync.aligned.row.m16n16k16.shared.f16 	{%r8868, %r8869, %r8870, %r8871, %r8872, %r8873, %r8874, %r8875}, [%r1178], %r852;
	wmma.load.a.sync.aligned.row.m16n16k16.shared.f16 	{%r8876, %r8877, %r8878, %r8879, %r8880, %r8881, %r8882, %r8883}, [%r1187], %r852;
	wmma.load.b.sync.aligned.row.m16n16k16.shared.f16 	{%r8884, %r8885, %r8886, %r8887, %r8888, %r8889, %r8890, %r8891}, [%r1196], %r924;
	wmma.load.b.sync.aligned.row.m16n16k16.shared.f16 	{%r8892, %r8893, %r8894, %r8895, %r8896, %r8897, %r8898, %r8899}, [%r1205], %r924;
	wmma.load.b.sync.aligned.row.m16n16k16.shared.f16 	{%r8900, %r8901, %r8902, %r8903, %r8904, %r8905, %r8906, %r8907}, [%r1214], %r924;
	wmma.load.b.sync.aligned.row.m16n16k16.shared.f16 	{%r8908, %r8909, %r8910, %r8911, %r8912, %r8913, %r8914, %r8915}, [%r1223], %r924;
	wmma.load.b.sync.aligned.row.m16n16k16.shared.f16 	{%r8916, %r8917, %r8918, %r8919, %r8920, %r8921, %r8922, %r8923}, [%r1232], %r924;
	wmma.load.b.sync.aligned.row.m16n16k16.shared.f16 	{%r8924, %r8925, %r8926, %r8927, %r8928, %r8929, %r8930, %r8931}, [%r1241], %r924;
	wmma.load.b.sync.aligned.row.m16n16k16.shared.f16 	{%r8932, %r8933, %r8934, %r8935, %r8936, %r8937, %r8938, %r8939}, [%r1250], %r924;
	wmma.load.b.sync.aligned.row.m16n16k16.shared.f16 	{%r8940, %r8941, %r8942, %r8943, %r8944, %r8945, %r8946, %r8947}, [%r1259], %r924;
	wmma.mma.sync.aligned.row.row.m16n16k16.f16.f16 {%r8948, %r8949, %r8950, %r8951}, {%r8820, %r8821, %r8822, %r8823, %r8824, %r8825, %r8826, %r8827}, {%r8884, %r8885, %r8886, %r8887, %r8888, %r8889, %r8890, %r8891}, {%r8696, %r8697, %r8698, %r8699};
	wmma.mma.sync.aligned.row.row.m16n16k16.f16.f16 {%r9836, %r9835, %r9834, %r9833}, {%r8852, %r8853, %r8854, %r8855, %r8856, %r8857, %r8858, %r8859}, {%r8916, %r8917, %r8918, %r8919, %r8920, %r8921, %r8922, %r8923}, {%r8948, %r8949, %r8950, %r8951};
	wmma.mma.sync.aligned.row.row.m16n16k16.f16.f16 {%r8952, %r8953, %r8954, %r8955}, {%r8820, %r8821, %r8822, %r8823, %r8824, %r8825, %r8826, %r8827}, {%r8892, %r8893, %r8894, %r8895, %r8896, %r8897, %r8898, %r8899}, {%r8704, %r8705, %r8706, %r8707};
	wmma.mma.sync.aligned.row.row.m16n16k16.f16.f16 {%r9832, %r9831, %r9830, %r9829}, {%r8852, %r8853, %r8854, %r8855, %r8856, %r8857, %r8858, %r8859}, {%r8924, %r8925, %r8926, %r8927, %r8928, %r8929, %r8930, %r8931}, {%r8952, %r8953, %r8954, %r8955};
	wmma.mma.sync.aligned.row.row.m16n16k16.f16.f16 {%r8956, %r8957, %r8958, %r8959}, {%r8820, %r8821, %r8822, %r8823, %r8824, %r8825, %r8826, %r8827}, {%r8900, %r8901, %r8902, %r8903, %r8904, %r8905, %r8906, %r8907}, {%r8712, %r8713, %r8714, %r8715};
	wmma.mma.sync.aligned.row.row.m16n16k16.f16.f16 {%r9828, %r9827, %r9826, %r9825}, {%r8852, %r8853, %r8854, %r8855, %r8856, %r8857, %r8858, %r8859}, {%r8932, %r8933, %r8934, %r8935, %r8936, %r8937, %r8938, %r8939}, {%r8956, %r8957, %r8958, %r8959};
	wmma.mma.sync.aligned.row.row.m16n16k16.f16.f16 {%r8960, %r8961, %r8962, %r8963}, {%r8820, %r8821, %r8822, %r8823, %r8824, %r8825, %r8826, %r8827}, {%r8908, %r8909, %r8910, %r8911, %r8912, %r8913, %r8914, %r8915}, {%r8720, %r8721, %r8722, %r8723};
	wmma.mma.sync.aligned.row.row.m16n16k16.f16.f16 {%r9824, %r9823, %r9822, %r9821}, {%r8852, %r8853, %r8854, %r8855, %r8856, %r8857, %r8858, %r8859}, {%r8940, %r8941, %r8942, %r8943, %r8944, %r8945, %r8946, %r8947}, {%r8960, %r8961, %r8962, %r8963};
	wmma.mma.sync.aligned.row.row.m16n16k16.f16.f16 {%r8964, %r8965, %r8966, %r8967}, {%r8828, %r8829, %r8830, %r8831, %r8832, %r8833, %r8834, %r8835}, {%r8884, %r8885, %r8886, %r8887, %r8888, %r8889, %r8890, %r8891}, {%r8728, %r8729, %r8730, %r8731};
	wmma.mma.sync.aligned.row.row.m16n16k16.f16.f16 {%r9820, %r9819, %r9818, %r9817}, {%r8860, %r8861, %r8862, %r8863, %r8864, %r8865, %r8866, %r8867}, {%r8916, %r8917, %r8918, %r8919, %r8920, %r8921, %r8922, %r8923}, {%r8964, %r8965, %r8966, %r8967};
	wmma.mma.sync.aligned.row.row.m16n16k16.f16.f16 {%r8968, %r8969, %r8970, %r8971}, {%r8828, %r8829, %r8830, %r8831, %r8832, %r8833, %r8834, %r8835}, {%r8892, %r8893, %r8894, %r8895, %r8896, %r8897, %r8898, %r8899}, {%r8736, %r8737, %r8738, %r8739};
	wmma.mma.sync.aligned.row.row.m16n16k16.f16.f16 {%r9816, %r9815, %r9814, %r9813}, {%r8860, %r8861, %r8862, %r8863, %r8864, %r8865, %r8866, %r8867}, {%r8924, %r8925, %r8926, %r8927, %r8928, %r8929, %r8930, %r8931}, {%r8968, %r8969, %r8970, %r8971};
	wmma.mma.sync.aligned.row.row.m16n16k16.f16.f16 {%r8972, %r8973, %r8974, %r8975}, {%r8828, %r8829, %r8830, %r8831, %r8832, %r8833, %r8834, %r8835}, {%r8900, %r8901, %r8902, %r8903, %r8904, %r8905, %r8906, %r8907}, {%r8744, %r8745, %r8746, %r8747};
	wmma.mma.sync.aligned.row.row.m16n16k16.f16.f16 {%r9812, %r9811, %r9810, %r9809}, {%r8860, %r8861, %r8862, %r8863, %r8864, %r8865, %r8866, %r8867}, {%r8932, %r8933, %r8934, %r8935, %r8936, %r8937, %r8938, %r8939}, {%r8972, %r8973, %r8974, %r8975};
	wmma.mma.sync.aligned.row.row.m16n16k16.f16.f16 {%r8976, %r8977, %r8978, %r8979}, {%r8828, %r8829, %r8830, %r8831, %r8832, %r8833, %r8834, %r8835}, {%r8908, %r8909, %r8910, %r8911, %r8912, %r8913, %r8914, %r8915}, {%r8752, %r8753, %r8754, %r8755};
	wmma.mma.sync.aligned.row.row.m16n16k16.f16.f16 {%r9808, %r9807, %r9806, %r9805}, {%r8860, %r8861, %r8862, %r8863, %r8864, %r8865, %r8866, %r8867}, {%r8940, %r8941, %r8942, %r8943, %r8944, %r8945, %r8946, %r8947}, {%r8976, %r8977, %r8978, %r8979};
	wmma.mma.sync.aligned.row.row.m16n16k16.f16.f16 {%r8980, %r8981, %r8982, %r8983}, {%r8836, %r8837, %r8838, %r8839, %r8840, %r8841, %r8842, %r8843}, {%r8884, %r8885, %r8886, %r8887, %r8888, %r8889, %r8890, %r8891}, {%r8760, %r8761, %r8762, %r8763};
	wmma.mma.sync.aligned.row.row.m16n16k16.f16.f16 {%r9804, %r9803, %r9802, %r9801}, {%r8868, %r8869, %r8870, %r8871, %r8872, %r8873, %r8874, %r8875}, {%r8916, %r8917, %r8918, %r8919, %r8920, %r8921, %r8922, %r8923}, {%r8980, %r8981, %r8982, %r8983};
	wmma.mma.sync.aligned.row.row.m16n16k16.f16.f16 {%r8984, %r8985, %r8986, %r8987}, {%r8836, %r8837, %r8838, %r8839, %r8840, %r8841, %r8842, %r8843}, {%r8892, %r8893, %r8894, %r8895, %r8896, %r8897, %r8898, %r8899}, {%r8768, %r8769, %r8770, %r8771};
	wmma.mma.sync.aligned.row.row.m16n16k16.f16.f16 {%r9800, %r9799, %r9798, %r9797}, {%r8868, %r8869, %r8870, %r8871, %r8872, %r8873, %r8874, %r8875}, {%r8924, %r8925, %r8926, %r8927, %r8928, %r8929, %r8930, %r8931}, {%r8984, %r8985, %r8986, %r8987};
	wmma.mma.sync.aligned.row.row.m16n16k16.f16.f16 {%r8988, %r8989, %r8990, %r8991}, {%r8836, %r8837, %r8838, %r8839, %r8840, %r8841, %r8842, %r8843}, {%r8900, %r8901, %r8902, %r8903, %r8904, %r8905, %r8906, %r8907}, {%r8776, %r8777, %r8778, %r8779};
	wmma.mma.sync.aligned.row.row.m16n16k16.f16.f16 {%r9796, %r9795, %r9794, %r9793}, {%r8868, %r8869, %r8870, %r8871, %r8872, %r8873, %r8874, %r8875}, {%r8932, %r8933, %r8934, %r8935, %r8936, %r8937, %r8938, %r8939}, {%r8988, %r8989, %r8990, %r8991};
	wmma.mma.sync.aligned.row.row.m16n16k16.f16.f16 {%r8992, %r8993, %r8994, %r8995}, {%r8836, %r8837, %r8838, %r8839, %r8840, %r8841, %r8842, %r8843}, {%r8908, %r8909, %r8910, %r8911, %r8912, %r8913, %r8914, %r8915}, {%r8784, %r8785, %r8786, %r8787};
	wmma.mma.sync.aligned.row.row.m16n16k16.f16.f16 {%r9792, %r9791, %r9790, %r9789}, {%r8868, %r8869, %r8870, %r8871, %r8872, %r8873, %r8874, %r8875}, {%r8940, %r8941, %r8942, %r8943, %r8944, %r8945, %r8946, %r8947}, {%r8992, %r8993, %r8994, %r8995};
	wmma.mma.sync.aligned.row.row.m16n16k16.f16.f16 {%r8996, %r8997, %r8998, %r8999}, {%r8844, %r8845, %r8846, %r8847, %r8848, %r8849, %r8850, %r8851}, {%r8884, %r8885, %r8886, %r8887, %r8888, %r8889, %r8890, %r8891}, {%r8792, %r8793, %r8794, %r8795};
	wmma.mma.sync.aligned.row.row.m16n16k16.f16.f16 {%r9788, %r9787, %r9786, %r9785}, {%r8876, %r8877, %r8878, %r8879, %r8880, %r8881, %r8882, %r8883}, {%r8916, %r8917, %r8918, %r8919, %r8920, %r8921, %r8922, %r8923}, {%r8996, %r8997, %r8998, %r8999};
	wmma.mma.sync.aligned.row.row.m16n16k16.f16.f16 {%r9000, %r9001, %r9002, %r9003}, {%r8844, %r8845, %r8846, %r8847, %r8848, %r8849, %r8850, %r8851}, {%r8892, %r8893, %r8894, %r8895, %r8896, %r8897, %r8898, %r8899}, {%r8800, %r8801, %r8802, %r8803};
	wmma.mma.sync.aligned.row.row.m16n16k16.f16.f16 {%r9784, %r9783, %r9782, %r9781}, {%r8876, %r8877, %r8878, %r8879, %r8880, %r8881, %r8882, %r8883}, {%r8924, %r8925, %r8926, %r8927, %r8928, %r8929, %r8930, %r8931}, {%r9000, %r9001, %r9002, %r9003};
	wmma.mma.sync.aligned.row.row.m16n16k16.f16.f16 {%r9004, %r9005, %r9006, %r9007}, {%r8844, %r8845, %r8846, %r8847, %r8848, %r8849, %r8850, %r8851}, {%r8900, %r8901, %r8902, %r8903, %r8904, %r8905, %r8906, %r8907}, {%r8808, %r8809, %r8810, %r8811};
	wmma.mma.sync.aligned.row.row.m16n16k16.f16.f16 {%r9780, %r9779, %r9778, %r9777}, {%r8876, %r8877, %r8878, %r8879, %r8880, %r8881, %r8882, %r8883}, {%r8932, %r8933, %r8934, %r8935, %r8936, %r8937, %r8938, %r8939}, {%r9004, %r9005, %r9006, %r9007};
	wmma.mma.sync.aligned.row.row.m16n16k16.f16.f16 {%r9008, %r9009, %r9010, %r9011}, {%r8844, %r8845, %r8846, %r8847, %r8848, %r8849, %r8850, %r8851}, {%r8908, %r8909, %r8910, %r8911, %r8912, %r8913, %r8914, %r8915}, {%r8816, %r8817, %r8818, %r8819};
	wmma.mma.sync.aligned.row.row.m16n16k16.f16.f16 {%r9776, %r9775, %r9774, %r9773}, {%r8876, %r8877, %r8878, %r8879, %r8880, %r8881, %r8882, %r8883}, {%r8940, %r8941, %r8942, %r8943, %r8944, %r8945, %r8946, %r8947}, {%r9008, %r9009, %r9010, %r9011};
	// begin inline asm
	cp.async.commit_group;

	// end inline asm
	// begin inline asm
	cp.async.wait_group 0;

	// end inline asm
	bar.sync 	0;
	add.s32 	%r9572, %r9572, 32;
	add.s32 	%r9571, %r9571, 32;
	shl.b32 	%r9012, %r536, 10;
	add.s32 	%r9570, %r9570, %r9012;
	add.s32 	%r9569, %r9569, %r9012;
	add.s32 	%r9568, %r9568, %r9012;
	add.s32 	%r9567, %r9567, %r9012;
	add.s32 	%r9566, %r9566, %r9012;
	add.s32 	%r9565, %r9565, %r9012;
	add.s32 	%r9564, %r9564, %r9012;
	add.s32 	%r9563, %r9563, %r9012;
	add.s32 	%r9562, %r9562, %r9012;
	add.s32 	%r9561, %r9561, %r9012;
	add.s32 	%r9560, %r9560, %r9012;
	add.s32 	%r9559, %r9559, %r9012;
	add.s32 	%r9558, %r9558, %r9012;
	add.s32 	%r9557, %r9557, %r9012;
	add.s32 	%r9556, %r9556, %r9012;
	add.s32 	%r9555, %r9555, %r9012;
	add.s32 	%r9554, %r9554, %r9012;
	add.s32 	%r9553, %r9553, %r9012;
	add.s32 	%r9552, %r9552, %r9012;
	add.s32 	%r9551, %r9551, %r9012;
	add.s32 	%r9550, %r9550, %r9012;
	add.s32 	%r9549, %r9549, %r9012;
	add.s32 	%r9548, %r9548, %r9012;
	add.s32 	%r9547, %r9547, %r9012;
	add.s32 	%r9546, %r9546, %r9012;
	add.s32 	%r9545, %r9545, %r9012;
	add.s32 	%r9544, %r9544, %r9012;
	add.s32 	%r9543, %r9543, %r9012;
	add.s32 	%r9542, %r9542, %r9012;
	add.s32 	%r9541, %r9541, %r9012;
	add.s32 	%r9540, %r9540, %r9012;
	add.s32 	%r9539, %r9539, %r9012;
	add.s32 	%r9538, %r9538, %r9012;
	add.s32 	%r9537, %r9537, 1024;
	add.s64 	%rd288, %rd288, 2048;
	setp.ne.s32 	%p6, %r9572, 0;
	@%p6 bra 	$L__BB0_4;
	add.s32 	%r9771, %r9571, 1;
$L__BB0_6:
	setp.eq.s32 	%p7, %r24, 0;
	@%p7 bra 	$L__BB0_9;
	add.s64 	%rd5, %rd14, %rd1;
	shl.b32 	%r333, %r536, 5;
	add.s32 	%r9706, %r9570, %r333;
	mul.wide.s32 	%rd253, %r536, 4;
	add.s64 	%rd6, %rd14, %rd253;
	mul.wide.s32 	%rd254, %r536, 6;
	add.s64 	%rd7, %rd14, %rd254;
	add.s64 	%rd8, %rd13, 64;
	cvt.u64.u32 	%rd9, %r537;
	mul.wide.u32 	%rd255, %r9637, 2;
	add.s64 	%rd289, %rd8, %rd255;
	neg.s32 	%r9705, %r24;
$L__BB0_8:
	.pragma "nounroll";
	mul.wide.s32 	%rd262, %r9706, 2;
	add.s64 	%rd259, %rd5, %rd262;
	add.s64 	%rd260, %rd6, %rd262;
	add.s64 	%rd261, %rd7, %rd262;
	add.s64 	%rd258, %rd14, %rd262;
	cvt.s64.s32 	%rd263, %r9637;
	add.s64 	%rd264, %rd9, %rd263;
	shl.b64 	%rd265, %rd264, 1;
	add.s64 	%rd257, %rd8, %rd265;
	and.b32  	%r9019, %r9771, 1;
	xor.b32  	%r9020, %r9019, 1;
	add.s32 	%r9637, %r9637, 32;
	mad.lo.s32 	%r9013, %r9019, 10240, %r550;
	// begin inline asm
	cp.async.ca.shared.global [%r9013], [%rd289], 16;

	// end inline asm
	add.s32 	%r9014, %r9013, 80;
	// begin inline asm
	cp.async.ca.shared.global [%r9014], [%rd257], 16;

	// end inline asm
	mad.lo.s32 	%r9015, %r9019, 16896, %r10;
	// begin inline asm
	cp.async.ca.shared.global [%r9015], [%rd258], 16;

	// end inline asm
	add.s32 	%r9016, %r9015, 528;
	// begin inline asm
	cp.async.ca.shared.global [%r9016], [%rd259], 16;

	// end inline asm
	add.s32 	%r9017, %r9015, 1056;
	// begin inline asm
	cp.async.ca.shared.global [%r9017], [%rd260], 16;

	// end inline asm
	add.s32 	%r9018, %r9015, 1584;
	// begin inline asm
	cp.async.ca.shared.global [%r9018], [%rd261], 16;

	// end inline asm
	mov.u32 	%r9021, %tid.x;
	shr.u32 	%r9022, %r9021, 5;
	and.b32  	%r9023, %r9022, 1;
	mul.lo.s32 	%r9024, %r9023, 2560;
	mad.lo.s32 	%r9025, %r9020, 5120, %r9024;
	shl.b32 	%r9026, %r9025, 1;
	mov.u32 	%r9027, smem;
	add.s32 	%r9028, %r9027, %r9026;
	mov.b32 	%r9029, 40;
	wmma.load.a.sync.aligned.row.m16n16k16.shared.f16 	{%r9030, %r9031, %r9032, %r9033, %r9034, %r9035, %r9036, %r9037}, [%r9028], %r9029;
	add.s32 	%r9038, %r9028, 1280;
	wmma.load.a.sync.aligned.row.m16n16k16.shared.f16 	{%r9039, %r9040, %r9041, %r9042, %r9043, %r9044, %r9045, %r9046}, [%r9038], %r9029;
	add.s32 	%r9047, %r9028, 2560;
	wmma.load.a.sync.aligned.row.m16n16k16.shared.f16 	{%r9048, %r9049, %r9050, %r9051, %r9052, %r9053, %r9054, %r9055}, [%r9047], %r9029;
	add.s32 	%r9056, %r9028, 3840;
	wmma.load.a.sync.aligned.row.m16n16k16.shared.f16 	{%r9057, %r9058, %r9059, %r9060, %r9061, %r9062, %r9063, %r9064}, [%r9056], %r9029;
	add.s32 	%r9065, %r9028, 32;
	wmma.load.a.sync.aligned.row.m16n16k16.shared.f16 	{%r9066, %r9067, %r9068, %r9069, %r9070, %r9071, %r9072, %r9073}, [%r9065], %r9029;
	add.s32 	%r9074, %r9028, 1312;
	wmma.load.a.sync.aligned.row.m16n16k16.shared.f16 	{%r9075, %r9076, %r9077, %r9078, %r9079, %r9080, %r9081, %r9082}, [%r9074], %r9029;
	add.s32 	%r9083, %r9028, 2592;
	wmma.load.a.sync.aligned.row.m16n16k16.shared.f16 	{%r9084, %r9085, %r9086, %r9087, %r9088, %r9089, %r9090, %r9091}, [%r9083], %r9029;
	add.s32 	%r9092, %r9028, 3872;
	wmma.load.a.sync.aligned.row.m16n16k16.shared.f16 	{%r9093, %r9094, %r9095, %r9096, %r9097, %r9098, %r9099, %r9100}, [%r9092], %r9029;
	mad.lo.s32 	%r9101, %r9020, 8448, %r20;
	shl.b32 	%r9102, %r9101, 1;
	add.s32 	%r9103, %r9027, %r9102;
	add.s32 	%r9104, %r9103, 20480;
	mov.b32 	%r9105, 264;
	wmma.load.b.sync.aligned.row.m16n16k16.shared.f16 	{%r9106, %r9107, %r9108, %r9109, %r9110, %r9111, %r9112, %r9113}, [%r9104], %r9105;
	add.s32 	%r9114, %r9103, 20512;
	wmma.load.b.sync.aligned.row.m16n16k16.shared.f16 	{%r9115, %r9116, %r9117, %r9118, %r9119, %r9120, %r9121, %r9122}, [%r9114], %r9105;
	add.s32 	%r9123, %r9103, 20544;
	wmma.load.b.sync.aligned.row.m16n16k16.shared.f16 	{%r9124, %r9125, %r9126, %r9127, %r9128, %r9129, %r9130, %r9131}, [%r9123], %r9105;
	add.s32 	%r9132, %r9103, 20576;
	wmma.load.b.sync.aligned.row.m16n16k16.shared.f16 	{%r9133, %r9134, %r9135, %r9136, %r9137, %r9138, %r9139, %r9140}, [%r9132], %r9105;
	add.s32 	%r9141, %r9103, 28928;
	wmma.load.b.sync.aligned.row.m16n16k16.shared.f16 	{%r9142, %r9143, %r9144, %r9145, %r9146, %r9147, %r9148, %r9149}, [%r9141], %r9105;
	add.s32 	%r9150, %r9103, 28960;
	wmma.load.b.sync.aligned.row.m16n16k16.shared.f16 	{%r9151, %r9152, %r9153, %r9154, %r9155, %r9156, %r9157, %r9158}, [%r9150], %r9105;
	add.s32 	%r9159, %r9103, 28992;
	wmma.load.b.sync.aligned.row.m16n16k16.shared.f16 	{%r9160, %r9161, %r9162, %r9163, %r9164, %r9165, %r9166, %r9167}, [%r9159], %r9105;
	add.s32 	%r9168, %r9103, 29024;
	wmma.load.b.sync.aligned.row.m16n16k16.shared.f16 	{%r9169, %r9170, %r9171, %r9172, %r9173, %r9174, %r9175, %r9176}, [%r9168], %r9105;
	wmma.mma.sync.aligned.row.row.m16n16k16.f16.f16 {%r9177, %r9178, %r9179, %r9180}, {%r9030, %r9031, %r9032, %r9033, %r9034, %r9035, %r9036, %r9037}, {%r9106, %r9107, %r9108, %r9109, %r9110, %r9111, %r9112, %r9113}, {%r9836, %r9835, %r9834, %r9833};
	wmma.mma.sync.aligned.row.row.m16n16k16.f16.f16 {%r9836, %r9835, %r9834, %r9833}, {%r9066, %r9067, %r9068, %r9069, %r9070, %r9071, %r9072, %r9073}, {%r9142, %r9143, %r9144, %r9145, %r9146, %r9147, %r9148, %r9149}, {%r9177, %r9178, %r9179, %r9180};
	wmma.mma.sync.aligned.row.row.m16n16k16.f16.f16 {%r9181, %r9182, %r9183, %r9184}, {%r9030, %r9031, %r9032, %r9033, %r9034, %r9035, %r9036, %r9037}, {%r9115, %r9116, %r9117, %r9118, %r9119, %r9120, %r9121, %r9122}, {%r9832, %r9831, %r9830, %r9829};
	wmma.mma.sync.aligned.row.row.m16n16k16.f16.f16 {%r9832, %r9831, %r9830, %r9829}, {%r9066, %r9067, %r9068, %r9069, %r9070, %r9071, %r9072, %r9073}, {%r9151, %r9152, %r9153, %r9154, %r9155, %r9156, %r9157, %r9158}, {%r9181, %r9182, %r9183, %r9184};
	wmma.mma.sync.aligned.row.row.m16n16k16.f16.f16 {%r9185, %r9186, %r9187, %r9188}, {%r9030, %r9031, %r9032, %r9033, %r9034, %r9035, %r9036, %r9037}, {%r9124, %r9125, %r9126, %r9127, %r9128, %r9129, %r9130, %r9131}, {%r9828, %r9827, %r9826, %r9825};
	wmma.mma.sync.aligned.row.row.m16n16k16.f16.f16 {%r9828, %r9827, %r9826, %r9825}, {%r9066, %r9067, %r9068, %r9069, %r9070, %r9071, %r9072, %r9073}, {%r9160, %r9161, %r9162, %r9163, %r9164, %r9165, %r9166, %r9167}, {%r9185, %r9186, %r9187, %r9188};
	wmma.mma.sync.aligned.row.row.m16n16k16.f16.f16 {%r9189, %r9190, %r9191, %r9192}, {%r9030, %r9031, %r9032, %r9033, %r9034, %r9035, %r9036, %r9037}, {%r9133, %r9134, %r9135, %r9136, %r9137, %r9138, %r9139, %r9140}, {%r9824, %r9823, %r9822, %r9821};
	wmma.mma.sync.aligned.row.row.m16n16k16.f16.f16 {%r9824, %r9823, %r9822, %r9821}, {%r9066, %r9067, %r9068, %r9069, %r9070, %r9071, %r9072, %r9073}, {%r9169, %r9170, %r9171, %r9172, %r9173, %r9174, %r9175, %r9176}, {%r9189, %r9190, %r9191, %r9192};
	wmma.mma.sync.aligned.row.row.m16n16k16.f16.f16 {%r9193, %r9194, %r9195, %r9196}, {%r9039, %r9040, %r9041, %r9042, %r9043, %r9044, %r9045, %r9046}, {%r9106, %r9107, %r9108, %r9109, %r9110, %r9111, %r9112, %r9113}, {%r9820, %r9819, %r9818, %r9817};
	wmma.mma.sync.aligned.row.row.m16n16k16.f16.f16 {%r9820, %r9819, %r9818, %r9817}, {%r9075, %r9076, %r9077, %r9078, %r9079, %r9080, %r9081, %r9082}, {%r9142, %r9143, %r9144, %r9145, %r9146, %r9147, %r9148, %r9149}, {%r9193, %r9194, %r9195, %r9196};
	wmma.mma.sync.aligned.row.row.m16n16k16.f16.f16 {%r9197, %r9198, %r9199, %r9200}, {%r9039, %r9040, %r9041, %r9042, %r9043, %r9044, %r9045, %r9046}, {%r9115, %r9116, %r9117, %r9118, %r9119, %r9120, %r9121, %r9122}, {%r9816, %r9815, %r9814, %r9813};
	wmma.mma.sync.aligned.row.row.m16n16k16.f16.f16 {%r9816, %r9815, %r9814, %r9813}, {%r9075, %r9076, %r9077, %r9078, %r9079, %r9080, %r9081, %r9082}, {%r9151, %r9152, %r9153, %r9154, %r9155, %r9156, %r9157, %r9158}, {%r9197, %r9198, %r9199, %r9200};
	wmma.mma.sync.aligned.row.row.m16n16k16.f16.f16 {%r9201, %r9202, %r9203, %r9204}, {%r9039, %r9040, %r9041, %r9042, %r9043, %r9044, %r9045, %r9046}, {%r9124, %r9125, %r9126, %r9127, %r9128, %r9129, %r9130, %r9131}, {%r9812, %r9811, %r9810, %r9809};
	wmma.mma.sync.aligned.row.row.m16n16k16.f16.f16 {%r9812, %r9811, %r9810, %r9809}, {%r9075, %r9076, %r9077, %r9078, %r9079, %r9080, %r9081, %r9082}, {%r9160, %r9161, %r9162, %r9163, %r9164, %r9165, %r9166, %r9167}, {%r9201, %r9202, %r9203, %r9204};
	wmma.mma.sync.aligned.row.row.m16n16k16.f16.f16 {%r9205, %r9206, %r9207, %r9208}, {%r9039, %r9040, %r9041, %r9042, %r9043, %r9044, %r9045, %r9046}, {%r9133, %r9134, %r9135, %r9136, %r9137, %r9138, %r9139, %r9140}, {%r9808, %r9807, %r9806, %r9805};
	wmma.mma.sync.aligned.row.row.m16n16k16.f16.f16 {%r9808, %r9807, %r9806, %r9805}, {%r9075, %r9076, %r9077, %r9078, %r9079, %r9080, %r9081, %r9082}, {%r9169, %r9170, %r9171, %r9172, %r9173, %r9174, %r9175, %r9176}, {%r9205, %r9206, %r9207, %r9208};
	wmma.mma.sync.aligned.row.row.m16n16k16.f16.f16 {%r9209, %r9210, %r9211, %r9212}, {%r9048, %r9049, %r9050, %r9051, %r9052, %r9053, %r9054, %r9055}, {%r9106, %r9107, %r9108, %r9109, %r9110, %r9111, %r9112, %r9113}, {%r9804, %r9803, %r9802, %r9801};
	wmma.mma.sync.aligned.row.row.m16n16k16.f16.f16 {%r9804, %r9803, %r9802, %r9801}, {%r9084, %r9085, %r9086, %r9087, %r9088, %r9089, %r9090, %r9091}, {%r9142, %r9143, %r9144, %r9145, %r9146, %r9147, %r9148, %r9149}, {%r9209, %r9210, %r9211, %r9212};
	wmma.mma.sync.aligned.row.row.m16n16k16.f16.f16 {%r9213, %r9214, %r9215, %r9216}, {%r9048, %r9049, %r9050, %r9051, %r9052, %r9053, %r9054, %r9055}, {%r9115, %r9116, %r9117, %r9118, %r9119, %r9120, %r9121, %r9122}, {%r9800, %r9799, %r9798, %r9797};
	wmma.mma.sync.aligned.row.row.m16n16k16.f16.f16 {%r9800, %r9799, %r9798, %r9797}, {%r9084, %r9085, %r9086, %r9087, %r9088, %r9089, %r9090, %r9091}, {%r9151, %r9152, %r9153, %r9154, %r9155, %r9156, %r9157, %r9158}, {%r9213, %r9214, %r9215, %r9216};
	wmma.mma.sync.aligned.row.row.m16n16k16.f16.f16 {%r9217, %r9218, %r9219, %r9220}, {%r9048, %r9049, %r9050, %r9051, %r9052, %r9053, %r9054, %r9055}, {%r9124, %r9125, %r9126, %r9127, %r9128, %r9129, %r9130, %r9131}, {%r9796, %r9795, %r9794, %r9793};
	wmma.mma.sync.aligned.row.row.m16n16k16.f16.f16 {%r9796, %r9795, %r9794, %r9793}, {%r9084, %r9085, %r9086, %r9087, %r9088, %r9089, %r9090, %r9091}, {%r9160, %r9161, %r9162, %r9163, %r9164, %r9165, %r9166, %r9167}, {%r9217, %r9218, %r9219, %r9220};
	wmma.mma.sync.aligned.row.row.m16n16k16.f16.f16 {%r9221, %r9222, %r9223, %r9224}, {%r9048, %r9049, %r9050, %r9051, %r9052, %r9053, %r9054, %r9055}, {%r9133, %r9134, %r9135, %r9136, %r9137, %r9138, %r9139, %r9140}, {%r9792, %r9791, %r9790, %r9789};
	wmma.mma.sync.aligned.row.row.m16n16k16.f16.f16 {%r9792, %r9791, %r9790, %r9789}, {%r9084, %r9085, %r9086, %r9087, %r9088, %r9089, %r9090, %r9091}, {%r9169, %r9170, %r9171, %r9172, %r9173, %r9174, %r9175, %r9176}, {%r9221, %r9222, %r9223, %r9224};
	wmma.mma.sync.aligned.row.row.m16n16k16.f16.f16 {%r9225, %r9226, %r9227, %r9228}, {%r9057, %r9058, %r9059, %r9060, %r9061, %r9062, %r9063, %r9064}, {%r9106, %r9107, %r9108, %r9109, %r9110, %r9111, %r9112, %r9113}, {%r9788, %r9787, %r9786, %r9785};
	wmma.mma.sync.aligned.row.row.m16n16k16.f16.f16 {%r9788, %r9787, %r9786, %r9785}, {%r9093, %r9094, %r9095, %r9096, %r9097, %r9098, %r9099, %r9100}, {%r9142, %r9143, %r9144, %r9145, %r9146, %r9147, %r9148, %r9149}, {%r9225, %r9226, %r9227, %r9228};
	wmma.mma.sync.aligned.row.row.m16n16k16.f16.f16 {%r9229, %r9230, %r9231, %r9232}, {%r9057, %r9058, %r9059, %r9060, %r9061, %r9062, %r9063, %r9064}, {%r9115, %r9116, %r9117, %r9118, %r9119, %r9120, %r9121, %r9122}, {%r9784, %r9783, %r9782, %r9781};
	wmma.mma.sync.aligned.row.row.m16n16k16.f16.f16 {%r9784, %r9783, %r9782, %r9781}, {%r9093, %r9094, %r9095, %r9096, %r9097, %r9098, %r9099, %r9100}, {%r9151, %r9152, %r9153, %r9154, %r9155, %r9156, %r9157, %r9158}, {%r9229, %r9230, %r9231, %r9232};
	wmma.mma.sync.aligned.row.row.m16n16k16.f16.f16 {%r9233, %r9234, %r9235, %r9236}, {%r9057, %r9058, %r9059, %r9060, %r9061, %r9062, %r9063, %r9064}, {%r9124, %r9125, %r9126, %r9127, %r9128, %r9129, %r9130, %r9131}, {%r9780, %r9779, %r9778, %r9777};
	wmma.mma.sync.aligned.row.row.m16n16k16.f16.f16 {%r9780, %r9779, %r9778, %r9777}, {%r9093, %r9094, %r9095, %r9096, %r9097, %r9098, %r9099, %r9100}, {%r9160, %r9161, %r9162, %r9163, %r9164, %r9165, %r9166, %r9167}, {%r9233, %r9234, %r9235, %r9236};
	wmma.mma.sync.aligned.row.row.m16n16k16.f16.f16 {%r9237, %r9238, %r9239, %r9240}, {%r9057, %r9058, %r9059, %r9060, %r9061, %r9062, %r9063, %r9064}, {%r9133, %r9134, %r9135, %r9136, %r9137, %r9138, %r9139, %r9140}, {%r9776, %r9775, %r9774, %r9773};
	wmma.mma.sync.aligned.row.row.m16n16k16.f16.f16 {%r9776, %r9775, %r9774, %r9773}, {%r9093, %r9094, %r9095, %r9096, %r9097, %r9098, %r9099, %r9100}, {%r9169, %r9170, %r9171, %r9172, %r9173, %r9174, %r9175, %r9176}, {%r9237, %r9238, %r9239, %r9240};
	// begin inline asm
	cp.async.commit_group;

	// end inline asm
	// begin inline asm
	cp.async.wait_group 0;

	// end inline asm
	bar.sync 	0;
	add.s32 	%r9771, %r9771, 1;
	add.s32 	%r9706, %r9706, %r333;
	add.s64 	%rd289, %rd289, 64;
	add.s32 	%r9705, %r9705, 1;
	setp.ne.s32 	%p8, %r9705, 0;
	@%p8 bra 	$L__BB0_8;
$L__BB0_9:
	ld.param.u64 	%rd287, [_Z16myHGEMMAlignedV5P6__halfS0_S0_iii_param_2];
	cvta.to.global.u64 	%rd266, %rd287;
	not.b32 	%r9241, %r21;
	and.b32  	%r9242, %r9241, 1;
	mov.u32 	%r9243, %tid.x;
	shr.u32 	%r9244, %r9243, 5;
	and.b32  	%r9245, %r9244, 1;
	mul.lo.s32 	%r9246, %r9245, 2560;
	mad.lo.s32 	%r9247, %r9242, 5120, %r9246;
	shl.b32 	%r9248, %r9247, 1;
	mov.u32 	%r9249, smem;
	add.s32 	%r9250, %r9249, %r9248;
	mov.b32 	%r9251, 40;
	wmma.load.a.sync.aligned.row.m16n16k16.shared.f16 	{%r9252, %r9253, %r9254, %r9255, %r9256, %r9257, %r9258, %r9259}, [%r9250], %r9251;
	add.s32 	%r9260, %r9250, 1280;
	wmma.load.a.sync.aligned.row.m16n16k16.shared.f16 	{%r9261, %r9262, %r9263, %r9264, %r9265, %r9266, %r9267, %r9268}, [%r9260], %r9251;
	add.s32 	%r9269, %r9250, 2560;
	wmma.load.a.sync.aligned.row.m16n16k16.shared.f16 	{%r9270, %r9271, %r9272, %r9273, %r9274, %r9275, %r9276, %r9277}, [%r9269], %r9251;
	add.s32 	%r9278, %r9250, 3840;
	wmma.load.a.sync.aligned.row.m16n16k16.shared.f16 	{%r9279, %r9280, %r9281, %r9282, %r9283, %r9284, %r9285, %r9286}, [%r9278], %r9251;
	add.s32 	%r9287, %r9250, 32;
	wmma.load.a.sync.aligned.row.m16n16k16.shared.f16 	{%r9288, %r9289, %r9290, %r9291, %r9292, %r9293, %r9294, %r9295}, [%r9287], %r9251;
	add.s32 	%r9296, %r9250, 1312;
	wmma.load.a.sync.aligned.row.m16n16k16.shared.f16 	{%r9297, %r9298, %r9299, %r9300, %r9301, %r9302, %r9303, %r9304}, [%r9296], %r9251;
	add.s32 	%r9305, %r9250, 2592;
	wmma.load.a.sync.aligned.row.m16n16k16.shared.f16 	{%r9306, %r9307, %r9308, %r9309, %r9310, %r9311, %r9312, %r9313}, [%r9305], %r9251;
	add.s32 	%r9314, %r9250, 3872;
	wmma.load.a.sync.aligned.row.m16n16k16.shared.f16 	{%r9315, %r9316, %r9317, %r9318, %r9319, %r9320, %r9321, %r9322}, [%r9314], %r9251;
	mad.lo.s32 	%r9323, %r9242, 8448, %r20;
	shl.b32 	%r9324, %r9323, 1;
	add.s32 	%r9325, %r9249, %r9324;
	add.s32 	%r9326, %r9325, 20480;
	mov.b32 	%r9327, 264;
	wmma.load.b.sync.aligned.row.m16n16k16.shared.f16 	{%r9328, %r9329, %r9330, %r9331, %r9332, %r9333, %r9334, %r9335}, [%r9326], %r9327;
	add.s32 	%r9336, %r9325, 20512;
	wmma.load.b.sync.aligned.row.m16n16k16.shared.f16 	{%r9337, %r9338, %r9339, %r9340, %r9341, %r9342, %r9343, %r9344}, [%r9336], %r9327;
	add.s32 	%r9345, %r9325, 20544;
	wmma.load.b.sync.aligned.row.m16n16k16.shared.f16 	{%r9346, %r9347, %r9348, %r9349, %r9350, %r9351, %r9352, %r9353}, [%r9345], %r9327;
	add.s32 	%r9354, %r9325, 20576;
	wmma.load.b.sync.aligned.row.m16n16k16.shared.f16 	{%r9355, %r9356, %r9357, %r9358, %r9359, %r9360, %r9361, %r9362}, [%r9354], %r9327;
	add.s32 	%r9363, %r9325, 28928;
	wmma.load.b.sync.aligned.row.m16n16k16.shared.f16 	{%r9364, %r9365, %r9366, %r9367, %r9368, %r9369, %r9370, %r9371}, [%r9363], %r9327;
	add.s32 	%r9372, %r9325, 28960;
	wmma.load.b.sync.aligned.row.m16n16k16.shared.f16 	{%r9373, %r9374, %r9375, %r9376, %r9377, %r9378, %r9379, %r9380}, [%r9372], %r9327;
	add.s32 	%r9381, %r9325, 28992;
	wmma.load.b.sync.aligned.row.m16n16k16.shared.f16 	{%r9382, %r9383, %r9384, %r9385, %r9386, %r9387, %r9388, %r9389}, [%r9381], %r9327;
	add.s32 	%r9390, %r9325, 29024;
	wmma.load.b.sync.aligned.row.m16n16k16.shared.f16 	{%r9391, %r9392, %r9393, %r9394, %r9395, %r9396, %r9397, %r9398}, [%r9390], %r9327;
	wmma.mma.sync.aligned.row.row.m16n16k16.f16.f16 {%r9399, %r9400, %r9401, %r9402}, {%r9252, %r9253, %r9254, %r9255, %r9256, %r9257, %r9258, %r9259}, {%r9328, %r9329, %r9330, %r9331, %r9332, %r9333, %r9334, %r9335}, {%r9836, %r9835, %r9834, %r9833};
	wmma.mma.sync.aligned.row.row.m16n16k16.f16.f16 {%r9403, %r9404, %r9405, %r9406}, {%r9288, %r9289, %r9290, %r9291, %r9292, %r9293, %r9294, %r9295}, {%r9364, %r9365, %r9366, %r9367, %r9368, %r9369, %r9370, %r9371}, {%r9399, %r9400, %r9401, %r9402};
	wmma.mma.sync.aligned.row.row.m16n16k16.f16.f16 {%r9407, %r9408, %r9409, %r9410}, {%r9252, %r9253, %r9254, %r9255, %r9256, %r9257, %r9258, %r9259}, {%r9337, %r9338, %r9339, %r9340, %r9341, %r9342, %r9343, %r9344}, {%r9832, %r9831, %r9830, %r9829};
	wmma.mma.sync.aligned.row.row.m16n16k16.f16.f16 {%r9411, %r9412, %r9413, %r9414}, {%r9288, %r9289, %r9290, %r9291, %r9292, %r9293, %r9294, %r9295}, {%r9373, %r9374, %r9375, %r9376, %r9377, %r9378, %r9379, %r9380}, {%r9407, %r9408, %r9409, %r9410};
	wmma.mma.sync.aligned.row.row.m16n16k16.f16.f16 {%r9415, %r9416, %r9417, %r9418}, {%r9252, %r9253, %r9254, %r9255, %r9256, %r9257, %r9258, %r9259}, {%r9346, %r9347, %r9348, %r9349, %r9350, %r9351, %r9352, %r9353}, {%r9828, %r9827, %r9826, %r9825};
	wmma.mma.sync.aligned.row.row.m16n16k16.f16.f16 {%r9419, %r9420, %r9421, %r9422}, {%r9288, %r9289, %r9290, %r9291, %r9292, %r9293, %r9294, %r9295}, {%r9382, %r9383, %r9384, %r9385, %r9386, %r9387, %r9388, %r9389}, {%r9415, %r9416, %r9417, %r9418};
	wmma.mma.sync.aligned.row.row.m16n16k16.f16.f16 {%r9423, %r9424, %r9425, %r9426}, {%r9252, %r9253, %r9254, %r9255, %r9256, %r9257, %r9258, %r9259}, {%r9355, %r9356, %r9357, %r9358, %r9359, %r9360, %r9361, %r9362}, {%r9824, %r9823, %r9822, %r9821};
	wmma.mma.sync.aligned.row.row.m16n16k16.f16.f16 {%r9427, %r9428, %r9429, %r9430}, {%r9288, %r9289, %r9290, %r9291, %r9292, %r9293, %r9294, %r9295}, {%r9391, %r9392, %r9393, %r9394, %r9395, %r9396, %r9397, %r9398}, {%r9423, %r9424, %r9425, %r9426};
	wmma.mma.sync.aligned.row.row.m16n16k16.f16.f16 {%r9431, %r9432, %r9433, %r9434}, {%r9261, %r9262, %r9263, %r9264, %r9265, %r9266, %r9267, %r9268}, {%r9328, %r9329, %r9330, %r9331, %r9332, %r9333, %r9334, %r9335}, {%r9820, %r9819, %r9818, %r9817};
	wmma.mma.sync.aligned.row.row.m16n16k16.f16.f16 {%r9435, %r9436, %r9437, %r9438}, {%r9297, %r9298, %r9299, %r9300, %r9301, %r9302, %r9303, %r9304}, {%r9364, %r9365, %r9366, %r9367, %r9368, %r9369, %r9370, %r9371}, {%r9431, %r9432, %r9433, %r9434};
	wmma.mma.sync.aligned.row.row.m16n16k16.f16.f16 {%r9439, %r9440, %r9441, %r9442}, {%r9261, %r9262, %r9263, %r9264, %r9265, %r9266, %r9267, %r9268}, {%r9337, %r9338, %r9339, %r9340, %r9341, %r9342, %r9343, %r9344}, {%r9816, %r9815, %r9814, %r9813};
	wmma.mma.sync.aligned.row.row.m16n16k16.f16.f16 {%r9443, %r9444, %r9445, %r9446}, {%r9297, %r9298, %r9299, %r9300, %r9301, %r9302, %r9303, %r9304}, {%r9373, %r9374, %r9375, %r9376, %r9377, %r9378, %r9379, %r9380}, {%r9439, %r9440, %r9441, %r9442};
	wmma.mma.sync.aligned.row.row.m16n16k16.f16.f16 {%r9447, %r9448, %r9449, %r9450}, {%r9261, %r9262, %r9263, %r9264, %r9265, %r9266, %r9267, %r9268}, {%r9346, %r9347, %r9348, %r9349, %r9350, %r9351, %r9352, %r9353}, {%r9812, %r9811, %r9810, %r9809};
	wmma.mma.sync.aligned.row.row.m16n16k16.f16.f16 {%r9451, %r9452, %r9453, %r9454}, {%r9297, %r9298, %r9299, %r9300, %r9301, %r9302, %r9303, %r9304}, {%r9382, %r9383, %r9384, %r9385, %r9386, %r9387, %r9388, %r9389}, {%r9447, %r9448, %r9449, %r9450};
	wmma.mma.sync.aligned.row.row.m16n16k16.f16.f16 {%r9455, %r9456, %r9457, %r9458}, {%r9261, %r9262, %r9263, %r9264, %r9265, %r9266, %r9267, %r9268}, {%r9355, %r9356, %r9357, %r9358, %r9359, %r9360, %r9361, %r9362}, {%r9808, %r9807, %r9806, %r9805};
	wmma.mma.sync.aligned.row.row.m16n16k16.f16.f16 {%r9459, %r9460, %r9461, %r9462}, {%r9297, %r9298, %r9299, %r9300, %r9301, %r9302, %r9303, %r9304}, {%r9391, %r9392, %r9393, %r9394, %r9395, %r9396, %r9397, %r9398}, {%r9455, %r9456, %r9457, %r9458};
	wmma.mma.sync.aligned.row.row.m16n16k16.f16.f16 {%r9463, %r9464, %r9465, %r9466}, {%r9270, %r9271, %r9272, %r9273, %r9274, %r9275, %r9276, %r9277}, {%r9328, %r9329, %r9330, %r9331, %r9332, %r9333, %r9334, %r9335}, {%r9804, %r9803, %r9802, %r9801};
	wmma.mma.sync.aligned.row.row.m16n16k16.f16.f16 {%r9467, %r9468, %r9469, %r9470}, {%r9306, %r9307, %r9308, %r9309, %r9310, %r9311, %r9312, %r9313}, {%r9364, %r9365, %r9366, %r9367, %r9368, %r9369, %r9370, %r9371}, {%r9463, %r9464, %r9465, %r9466};
	wmma.mma.sync.aligned.row.row.m16n16k16.f16.f16 {%r9471, %r9472, %r9473, %r9474}, {%r9270, %r9271, %r9272, %r9273, %r9274, %r9275, %r9276, %r9277}, {%r9337, %r9338, %r9339, %r9340, %r9341, %r9342, %r9343, %r9344}, {%r9800, %r9799, %r9798, %r9797};
	wmma.mma.sync.aligned.row.row.m16n16k16.f16.f16 {%r9475, %r9476, %r9477, %r9478}, {%r9306, %r9307, %r9308, %r9309, %r9310, %r9311, %r9312, %r9313}, {%r9373, %r9374, %r9375, %r9376, %r9377, %r9378, %r9379, %r9380}, {%r9471, %r9472, %r9473, %r9474};
	wmma.mma.sync.aligned.row.row.m16n16k16.f16.f16 {%r9479, %r9480, %r9481, %r9482}, {%r9270, %r9271, %r9272, %r9273, %r9274, %r9275, %r9276, %r9277}, {%r9346, %r9347, %r9348, %r9349, %r9350, %r9351, %r9352, %r9353}, {%r9796, %r9795, %r9794, %r9793};
	wmma.mma.sync.aligned.row.row.m16n16k16.f16.f16 {%r9483, %r9484, %r9485, %r9486}, {%r9306, %r9307, %r9308, %r9309, %r9310, %r9311, %r9312, %r9313}, {%r9382, %r9383, %r9384, %r9385, %r9386, %r9387, %r9388, %r9389}, {%r9479, %r9480, %r9481, %r9482};
	wmma.mma.sync.aligned.row.row.m16n16k16.f16.f16 {%r9487, %r9488, %r9489, %r9490}, {%r9270, %r9271, %r9272, %r9273, %r9274, %r9275, %r9276, %r9277}, {%r9355, %r9356, %r9357, %r9358, %r9359, %r9360, %r9361, %r9362}, {%r9792, %r9791, %r9790, %r9789};
	wmma.mma.sync.aligned.row.row.m16n16k16.f16.f16 {%r9491, %r9492, %r9493, %r9494}, {%r9306, %r9307, %r9308, %r9309, %r9310, %r9311, %r9312, %r9313}, {%r9391, %r9392, %r9393, %r9394, %r9395, %r9396, %r9397, %r9398}, {%r9487, %r9488, %r9489, %r9490};
	wmma.mma.sync.aligned.row.row.m16n16k16.f16.f16 {%r9495, %r9496, %r9497, %r9498}, {%r9279, %r9280, %r9281, %r9282, %r9283, %r9284, %r9285, %r9286}, {%r9328, %r9329, %r9330, %r9331, %r9332, %r9333, %r9334, %r9335}, {%r9788, %r9787, %r9786, %r9785};
	wmma.mma.sync.aligned.row.row.m16n16k16.f16.f16 {%r9499, %r9500, %r9501, %r9502}, {%r9315, %r9316, %r9317, %r9318, %r9319, %r9320, %r9321, %r9322}, {%r9364, %r9365, %r9366, %r9367, %r9368, %r9369, %r9370, %r9371}, {%r9495, %r9496, %r9497, %r9498};
	wmma.mma.sync.aligned.row.row.m16n16k16.f16.f16 {%r9503, %r9504, %r9505, %r9506}, {%r9279, %r9280, %r9281, %r9282, %r9283, %r9284, %r9285, %r9286}, {%r9337, %r9338, %r9339, %r9340, %r9341, %r9342, %r9343, %r9344}, {%r9784, %r9783, %r9782, %r9781};
	wmma.mma.sync.aligned.row.row.m16n16k16.f16.f16 {%r9507, %r9508, %r9509, %r9510}, {%r9315, %r9316, %r9317, %r9318, %r9319, %r9320, %r9321, %r9322}, {%r9373, %r9374, %r9375, %r9376, %r9377, %r9378, %r9379, %r9380}, {%r9503, %r9504, %r9505, %r9506};
	wmma.mma.sync.aligned.row.row.m16n16k16.f16.f16 {%r9511, %r9512, %r9513, %r9514}, {%r9279, %r9280, %r9281, %r9282, %r9283, %r9284, %r9285, %r9286}, {%r9346, %r9347, %r9348, %r9349, %r9350, %r9351, %r9352, %r9353}, {%r9780, %r9779, %r9778, %r9777};
	wmma.mma.sync.aligned.row.row.m16n16k16.f16.f16 {%r9515, %r9516, %r9517, %r9518}, {%r9315, %r9316, %r9317, %r9318, %r9319, %r9320, %r9321, %r9322}, {%r9382, %r9383, %r9384, %r9385, %r9386, %r9387, %r9388, %r9389}, {%r9511, %r9512, %r9513, %r9514};
	wmma.mma.sync.aligned.row.row.m16n16k16.f16.f16 {%r9519, %r9520, %r9521, %r9522}, {%r9279, %r9280, %r9281, %r9282, %r9283, %r9284, %r9285, %r9286}, {%r9355, %r9356, %r9357, %r9358, %r9359, %r9360, %r9361, %r9362}, {%r9776, %r9775, %r9774, %r9773};
	wmma.mma.sync.aligned.row.row.m16n16k16.f16.f16 {%r9523, %r9524, %r9525, %r9526}, {%r9315, %r9316, %r9317, %r9318, %r9319, %r9320, %r9321, %r9322}, {%r9391, %r9392, %r9393, %r9394, %r9395, %r9396, %r9397, %r9398}, {%r9519, %r9520, %r9521, %r9522};
	shl.b32 	%r9527, %r9243, 1;
	and.b32  	%r9528, %r9527, 64;
	add.s32 	%r9529, %r9528, %r14;
	add.s32 	%r9530, %r16, %r20;
	mad.lo.s32 	%r9531, %r9529, %r536, %r9530;
	mul.wide.s32 	%rd267, %r9531, 2;
	add.s64 	%rd268, %rd266, %rd267;
	wmma.store.d.sync.aligned.row.m16n16k16.global.f16 	[%rd268], {%r9403, %r9404, %r9405, %r9406}, %r536;
	add.s64 	%rd269, %rd268, 32;
	wmma.store.d.sync.aligned.row.m16n16k16.global.f16 	[%rd269], {%r9411, %r9412, %r9413, %r9414}, %r536;
	add.s64 	%rd270, %rd268, 64;
	wmma.store.d.sync.aligned.row.m16n16k16.global.f16 	[%rd270], {%r9419, %r9420, %r9421, %r9422}, %r536;
	add.s64 	%rd271, %rd268, 96;
	wmma.store.d.sync.aligned.row.m16n16k16.global.f16 	[%rd271], {%r9427, %r9428, %r9429, %r9430}, %r536;
	shl.b32 	%r9532, %r536, 4;
	add.s32 	%r9533, %r9531, %r9532;
	mul.wide.s32 	%rd272, %r9533, 2;
	add.s64 	%rd273, %rd266, %rd272;
	wmma.store.d.sync.aligned.row.m16n16k16.global.f16 	[%rd273], {%r9435, %r9436, %r9437, %r9438}, %r536;
	add.s64 	%rd274, %rd273, 32;
	wmma.store.d.sync.aligned.row.m16n16k16.global.f16 	[%rd274], {%r9443, %r9444, %r9445, %r9446}, %r536;
	add.s64 	%rd275, %rd273, 64;
	wmma.store.d.sync.aligned.row.m16n16k16.global.f16 	[%rd275], {%r9451, %r9452, %r9453, %r9454}, %r536;
	add.s64 	%rd276, %rd273, 96;
	wmma.store.d.sync.aligned.row.m16n16k16.global.f16 	[%rd276], {%r9459, %r9460, %r9461, %r9462}, %r536;
	shl.b32 	%r9534, %r536, 5;
	add.s32 	%r9535, %r9531, %r9534;
	mul.wide.s32 	%rd277, %r9535, 2;
	add.s64 	%rd278, %rd266, %rd277;
	wmma.store.d.sync.aligned.row.m16n16k16.global.f16 	[%rd278], {%r9467, %r9468, %r9469, %r9470}, %r536;
	add.s64 	%rd279, %rd278, 32;
	wmma.store.d.sync.aligned.row.m16n16k16.global.f16 	[%rd279], {%r9475, %r9476, %r9477, %r9478}, %r536;
	add.s64 	%rd280, %rd278, 64;
	wmma.store.d.sync.aligned.row.m16n16k16.global.f16 	[%rd280], {%r9483, %r9484, %r9485, %r9486}, %r536;
	add.s64 	%rd281, %rd278, 96;
	wmma.store.d.sync.aligned.row.m16n16k16.global.f16 	[%rd281], {%r9491, %r9492, %r9493, %r9494}, %r536;
	add.s32 	%r9536, %r9535, %r9532;
	mul.wide.s32 	%rd282, %r9536, 2;
	add.s64 	%rd283, %rd266, %rd282;
	wmma.store.d.sync.aligned.row.m16n16k16.global.f16 	[%rd283], {%r9499, %r9500, %r9501, %r9502}, %r536;
	add.s64 	%rd284, %rd283, 32;
	wmma.store.d.sync.aligned.row.m16n16k16.global.f16 	[%rd284], {%r9507, %r9508, %r9509, %r9510}, %r536;
	add.s64 	%rd285, %rd283, 64;
	wmma.store.d.sync.aligned.row.m16n16k16.global.f16 	[%rd285], {%r9515, %r9516, %r9517, %r9518}, %r536;
	add.s64 	%rd286, %rd283, 96;
	wmma.store.d.sync.aligned.row.m16n16k16.global.f16 	[%rd286], {%r9523, %r9524, %r9525, %r9526}, %r536;
$L__BB0_10:
	ret;

}


// ===== COMPILED SASS (sm_100) =====

	.target	sm_100

	.elftype	@"ET_EXEC"


//--------------------- .note.nv.tkinfo           --------------------------
	.section	.note.nv.tkinfo,"",@"SHT_NOTE"
	.sectionflags	@"SHF_NOTE_NV_TKINFO"
	.tkinfo
        /*0018*/ 	.word	0x00000002
        /*0030*/ 	.string	""
        /*0030*/ 	.string	"ptxas"
        /*0030*/ 	.string	"Cuda compilation tools, release 13.0, V13.0.88"
        /*0030*/ 	.string	"Build cuda_13.0.r13.0/compiler.36424714_0"
        /*0030*/ 	.string	"-arch sm_100 -m 64 "



//--------------------- .note.nv.cuinfo           --------------------------
	.section	.note.nv.cuinfo,"",@"SHT_NOTE"
	.sectionflags	@"SHF_NOTE_NV_CUINFO"
        /*0018*/ 	.short	0x0002
        /*001a*/ 	.short	0x0064
        /*001c*/ 	.short	0x0082
	.zero		2


//--------------------- .nv.info                  --------------------------
	.section	.nv.info,"",@"SHT_CUDA_INFO"
	.align	4


	//----- nvinfo : EIATTR_REGCOUNT
	.align		4
        /*0000*/ 	.byte	0x04, 0x2f
        /*0002*/ 	.short	(.L_1 - .L_0)
	.align		4
.L_0:
        /*0004*/ 	.word	index@(_Z16myHGEMMAlignedV5P6__halfS0_S0_iii)
        /*0008*/ 	.word	0x000000da


	//----- nvinfo : EIATTR_FRAME_SIZE
	.align		4
.L_1:
        /*000c*/ 	.byte	0x04, 0x11
        /*000e*/ 	.short	(.L_3 - .L_2)
	.align		4
.L_2:
        /*0010*/ 	.word	index@(_Z16myHGEMMAlignedV5P6__halfS0_S0_iii)
        /*0014*/ 	.word	0x00000000


	//----- nvinfo : EIATTR_MIN_STACK_SIZE
	.align		4
.L_3:
        /*0018*/ 	.byte	0x04, 0x12
        /*001a*/ 	.short	(.L_5 - .L_4)
	.align		4
.L_4:
        /*001c*/ 	.word	index@(_Z16myHGEMMAlignedV5P6__halfS0_S0_iii)
        /*0020*/ 	.word	0x00000000
.L_5:


//--------------------- .nv.compat                --------------------------
	.section	.nv.compat,"",@"SHT_CUDA_COMPAT_INFO"
	.align	4
        /*0000*/ 	.byte	0x02, 0x09, 0x00, 0x00, 0x02, 0x02, 0x01, 0x00, 0x02, 0x05, 0x05, 0x00, 0x03, 0x07, 0x01, 0x01
        /*0010*/ 	.byte	0x02, 0x03, 0x00, 0x00, 0x02, 0x06, 0x01, 0x00, 0x04, 0x0b, 0x08, 0x00, 0x09, 0x00, 0x00, 0x00
        /*0020*/ 	.byte	0x00, 0x00, 0x00, 0x00


//--------------------- .nv.info._Z16myHGEMMAlignedV5P6__halfS0_S0_iii --------------------------
	.section	.nv.info._Z16myHGEMMAlignedV5P6__halfS0_S0_iii,"",@"SHT_CUDA_INFO"
	.sectionflags	@""
	.align	4


	//----- nvinfo : EIATTR_CUDA_API_VERSION
	.align		4
        /*0000*/ 	.byte	0x04, 0x37
        /*0002*/ 	.short	(.L_7 - .L_6)
.L_6:
        /*0004*/ 	.word	0x00000082


	//----- nvinfo : EIATTR_KPARAM_INFO
	.align		4
.L_7:
        /*0008*/ 	.byte	0x04, 0x17
        /*000a*/ 	.short	(.L_9 - .L_8)
.L_8:
        /*000c*/ 	.word	0x00000000
        /*0010*/ 	.short	0x0005
        /*0012*/ 	.short	0x0020
        /*0014*/ 	.byte	0x00, 0xf0, 0x11, 0x00


	//----- nvinfo : EIATTR_KPARAM_INFO
	.align		4
.L_9:
        /*0018*/ 	.byte	0x04, 0x17
        /*001a*/ 	.short	(.L_11 - .L_10)
.L_10:
        /*001c*/ 	.word	0x00000000
        /*0020*/ 	.short	0x0004
        /*0022*/ 	.short	0x001c
        /*0024*/ 	.byte	0x00, 0xf0, 0x11, 0x00


	//----- nvinfo : EIATTR_KPARAM_INFO
	.align		4
.L_11:
        /*0028*/ 	.byte	0x04, 0x17
        /*002a*/ 	.short	(.L_13 - .L_12)
.L_12:
        /*002c*/ 	.word	0x00000000
        /*0030*/ 	.short	0x0003
        /*0032*/ 	.short	0x0018
        /*0034*/ 	.byte	0x00, 0xf0, 0x11, 0x00


	//----- nvinfo : EIATTR_KPARAM_INFO
	.align		4
.L_13:
        /*0038*/ 	.byte	0x04, 0x17
        /*003a*/ 	.short	(.L_15 - .L_14)
.L_14:
        /*003c*/ 	.word	0x00000000
        /*0040*/ 	.short	0x0002
        /*0042*/ 	.short	0x0010
        /*0044*/ 	.byte	0x00, 0xf5, 0x21, 0x00


	//----- nvinfo : EIATTR_KPARAM_INFO
	.align		4
.L_15:
        /*0048*/ 	.byte	0x04, 0x17
        /*004a*/ 	.short	(.L_17 - .L_16)
.L_16:
        /*004c*/ 	.word	0x00000000
        /*0050*/ 	.short	0x0001
        /*0052*/ 	.short	0x0008
        /*0054*/ 	.byte	0x00, 0xf5, 0x21, 0x00


	//----- nvinfo : EIATTR_KPARAM_INFO
	.align		4
.L_17:
        /*0058*/ 	.byte	0x04, 0x17
        /*005a*/ 	.short	(.L_19 - .L_18)
.L_18:
        /*005c*/ 	.word	0x00000000
        /*0060*/ 	.short	0x0000
        /*0062*/ 	.short	0x0000
        /*0064*/ 	.byte	0x00, 0xf5, 0x21, 0x00


	//----- nvinfo : EIATTR_SPARSE_MMA_MASK
	.align		4
.L_19:
        /*0068*/ 	.byte	0x03, 0x50
        /*006a*/ 	.short	0x0000


	//----- nvinfo : EIATTR_WMMA_USED
	.align		4
        /*006c*/ 	.byte	0x01, 0x2b
	.zero		2


	//----- nvinfo : EIATTR_MAXREG_COUNT
	.align		4
        /*0070*/ 	.byte	0x03, 0x1b
        /*0072*/ 	.short	0x00ff


	//----- nvinfo : EIATTR_NUM_BARRIERS
	.align		4
        /*0074*/ 	.byte	0x02, 0x4c
        /*0076*/ 	.byte	0x01
	.zero		1


	//----- nvinfo : EIATTR_MERCURY_ISA_VERSION
	.align		4
        /*0078*/ 	.byte	0x03, 0x5f
        /*007a*/ 	.short	0x0101


	//----- nvinfo : EIATTR_VRC_CTA_INIT_COUNT
	.align		4
        /*007c*/ 	.byte	0x02, 0x4a
	.zero		1
	.zero		1


	//----- nvinfo : EIATTR_EXIT_INSTR_OFFSETS
	.align		4
        /*0080*/ 	.byte	0x04, 0x1c
        /*0082*/ 	.short	(.L_21 - .L_20)


	//   ....[0]....
.L_20:
        /*0084*/ 	.word	0x000000f0


	//   ....[1]....
        /*0088*/ 	.word	0x0000f050


	//----- nvinfo : EIATTR_CBANK_PARAM_SIZE
	.align		4
.L_21:
        /*008c*/ 	.byte	0x03, 0x19
        /*008e*/ 	.short	0x0024


	//----- nvinfo : EIATTR_PARAM_CBANK
	.align		4
        /*0090*/ 	.byte	0x04, 0x0a
        /*0092*/ 	.short	(.L_23 - .L_22)
	.align		4
.L_22:
        /*0094*/ 	.word	index@(.nv.constant0._Z16myHGEMMAlignedV5P6__halfS0_S0_iii)
        /*0098*/ 	.short	0x0380
        /*009a*/ 	.short	0x0024


	//----- nvinfo : EIATTR_SW_WAR
	.align		4
.L_23:
        /*009c*/ 	.byte	0x04, 0x36
        /*009e*/ 	.short	(.L_25 - .L_24)
.L_24:
        /*00a0*/ 	.word	0x00000008
.L_25:


//--------------------- .nv.callgraph             --------------------------
	.section	.nv.callgraph,"",@"SHT_CUDA_CALLGRAPH"
	.align	4
	.sectionentsize	8
	.align		4
        /*0000*/ 	.word	0x00000000
	.align		4
        /*0004*/ 	.word	0xffffffff
	.align		4
        /*0008*/ 	.word	0x00000000
	.align		4
        /*000c*/ 	.word	0xfffffffe
	.align		4
        /*0010*/ 	.word	0x00000000
	.align		4
        /*0014*/ 	.word	0xfffffffd
	.align		4
        /*0018*/ 	.word	0x00000000
	.align		4
        /*001c*/ 	.word	0xfffffffc


//--------------------- .text._Z16myHGEMMAlignedV5P6__halfS0_S0_iii --------------------------
	.section	.text._Z16myHGEMMAlignedV5P6__halfS0_S0_iii,"ax",@progbits
	.align	128
        .global         _Z16myHGEMMAlignedV5P6__halfS0_S0_iii
        .type           _Z16myHGEMMAlignedV5P6__halfS0_S0_iii,@function
        .size           _Z16myHGEMMAlignedV5P6__halfS0_S0_iii,(.L_x_5 - _Z16myHGEMMAlignedV5P6__halfS0_S0_iii)
        .other          _Z16myHGEMMAlignedV5P6__halfS0_S0_iii,@"STO_CUDA_ENTRY STV_DEFAULT"
_Z16myHGEMMAlignedV5P6__halfS0_S0_iii:
.text._Z16myHGEMMAlignedV5P6__halfS0_S0_iii:
[----:B------:R-:W-:Y:S01]  /*0000*/  LDC R1, c[0x0][0x37c] ;  /* 0x0000df00ff017b82 */ /* 0x000fe20000000800 */
[----:B------:R-:W1:Y:S07]  /*0010*/  S2R R7, SR_CTAID.X ;  /* 0x0000000000077919 */ /* 0x000e6e0000002500 */
[----:B------:R-:W2:Y:S01]  /*0020*/  LDC.64 R2, c[0x0][0x398] ;  /* 0x0000e600ff027b82 */ /* 0x000ea20000000a00 */
[----:B------:R-:W3:Y:S07]  /*0030*/  S2R R0, SR_CTAID.Y ;  /* 0x0000000000007919 */ /* 0x000eee0000002600 */
[----:B------:R-:W1:Y:S08]  /*0040*/  S2UR UR4, SR_CTAID.Z ;  /* 0x00000000000479c3 */ /* 0x000e700000002700 */
[----:B------:R-:W1:Y:S01]  /*0050*/  LDC R196, c[0x0][0x370] ;  /* 0x0000dc00ffc47b82 */ /* 0x000e620000000800 */
[----:B--2---:R-:W-:-:S02]  /*0060*/  SHF.R.S32.HI R4, RZ, 0x1f, R3 ;  /* 0x0000001fff047819 */ /* 0x004fc40000011403 */
[----:B------:R-:W-:Y:S02]  /*0070*/  SHF.R.S32.HI R5, RZ, 0x1f, R2 ;  /* 0x0000001fff057819 */ /* 0x000fe40000011402 */
[----:B------:R-:W-:Y:S02]  /*0080*/  LEA.HI R4, R4, R3, RZ, 0x8 ;  /* 0x0000000304047211 */ /* 0x000fe400078f40ff */
[----:B------:R-:W-:Y:S02]  /*0090*/  LEA.HI R2, R5, R2, RZ, 0x7 ;  /* 0x0000000205027211 */ /* 0x000fe400078f38ff */
[----:B------:R-:W-:Y:S01]  /*00a0*/  SHF.R.S32.HI R5, RZ, 0x8, R4 ;  /* 0x00000008ff057819 */ /* 0x000fe20000011404 */
[----:B-1----:R-:W-:Y:S01]  /*00b0*/  IMAD R196, R196, UR4, R7 ;  /* 0x00000004c4c47c24 */ /* 0x002fe2000f8e0207 */
[----:B------:R-:W-:-:S04]  /*00c0*/  SHF.R.S32.HI R7, RZ, 0x7, R2 ;  /* 0x00000007ff077819 */ /* 0x000fc80000011402 */
[----:B------:R-:W-:-:S04]  /*00d0*/  ISETP.GE.AND P0, PT, R196, R5, PT ;  /* 0x00000005c400720c */ /* 0x000fc80003f06270 */
[----:B---3--:R-:W-:-:S13]  /*00e0*/  ISETP.GE.OR P0, PT, R0, R7, P0 ;  /* 0x000000070000720c */ /* 0x008fda0000706670 */
[----:B------:R-:W-:Y:S05]  /*00f0*/  @P0 EXIT ;  /* 0x000000000000094d */ /* 0x000fea0003800000 */
[----:B------:R-:W1:Y:S01]  /*0100*/  S2R R2, SR_TID.X ;  /* 0x0000000000027919 */ /* 0x000e620000002100 */
[----:B------:R-:W2:Y:S01]  /*0110*/  LDC.64 R206, c[0x0][0x388] ;  /* 0x0000e200ffce7b82 */ /* 0x000ea20000000a00 */
[----:B------:R-:W3:Y:S01]  /*0120*/  LDCU.64 UR6, c[0x0][0x358] ;  /* 0x00006b00ff0677ac */ /* 0x000ee20008000a00 */
[----:B------:R-:W-:Y:S01]  /*0130*/  MOV R198, 0x400 ;  /* 0x0000040000c67802 */ /* 0x000fe20000000f00 */
[----:B------:R-:W4:Y:S01]  /*0140*/  S2R R9, SR_CgaCtaId ;  /* 0x0000000000097919 */ /* 0x000f220000008800 */
[----:B------:R-:W-:Y:S02]  /*0150*/  CS2R R184, SRZ ;  /* 0x0000000000b87805 */ /* 0x000fe4000001ff00 */
[----:B------:R-:W-:Y:S02]  /*0160*/  CS2R R104, SRZ ;  /* 0x0000000000687805 */ /* 0x000fe4000001ff00 */
[----:B------:R-:W-:Y:S02]  /*0170*/  CS2R R186, SRZ ;  /* 0x0000000000ba7805 */ /* 0x000fe4000001ff00 */
[----:B------:R-:W-:Y:S01]  /*0180*/  CS2R R158, SRZ ;  /* 0x00000000009e7805 */ /* 0x000fe2000001ff00 */
[----:B------:R-:W5:Y:S01]  /*0190*/  LDC R4, c[0x0][0x3a0] ;  /* 0x0000e800ff047b82 */ /* 0x000f620000000800 */
[----:B------:R-:W-:-:S02]  /*01a0*/  CS2R R156, SRZ ;  /* 0x00000000009c7805 */ /* 0x000fc4000001ff00 */
[----:B------:R-:W-:Y:S02]  /*01b0*/  CS2R R154, SRZ ;  /* 0x00000000009a7805 */ /* 0x000fe4000001ff00 */
[----:B------:R-:W-:Y:S02]  /*01c0*/  CS2R R152, SRZ ;  /* 0x0000000000987805 */ /* 0x000fe4000001ff00 */
[----:B------:R-:W-:Y:S02]  /*01d0*/  CS2R R106, SRZ ;  /* 0x00000000006a7805 */ /* 0x000fe4000001ff00 */
[----:B------:R-:W-:Y:S02]  /*01e0*/  CS2R R188, SRZ ;  /* 0x0000000000bc7805 */ /* 0x000fe4000001ff00 */
[----:B------:R-:W-:Y:S02]  /*01f0*/  CS2R R146, SRZ ;  /* 0x0000000000927805 */ /* 0x000fe4000001ff00 */
[----:B------:R-:W-:Y:S01]  /*0200*/  CS2R R144, SRZ ;  /* 0x0000000000907805 */ /* 0x000fe2000001ff00 */
[----:B------:R-:W3:Y:S01]  /*0210*/  LDC.64 R208, c[0x0][0x380] ;  /* 0x0000e000ffd07b82 */ /* 0x000ee20000000a00 */
[----:B------:R-:W-:-:S02]  /*0220*/  CS2R R142, SRZ ;  /* 0x00000000008e7805 */ /* 0x000fc4000001ff00 */
[----:B------:R-:W-:Y:S02]  /*0230*/  CS2R R140, SRZ ;  /* 0x00000000008c7805 */ /* 0x000fe4000001ff00 */
[----:B------:R-:W-:Y:S02]  /*0240*/  CS2R R138, SRZ ;  /* 0x00000000008a7805 */ /* 0x000fe4000001ff00 */
[----:B------:R-:W-:Y:S02]  /*0250*/  CS2R R136, SRZ ;  /* 0x0000000000887805 */ /* 0x000fe4000001ff00 */
[----:B------:R-:W-:Y:S02]  /*0260*/  CS2R R80, SRZ ;  /* 0x0000000000507805 */ /* 0x000fe4000001ff00 */
[----:B------:R-:W-:Y:S02]  /*0270*/  CS2R R82, SRZ ;  /* 0x0000000000527805 */ /* 0x000fe4000001ff00 */
        /* <DEDUP_REMOVED lines=8> */
[----:B-1----:R-:W-:Y:S02]  /*0300*/  SHF.L.U32 R6, R2, 0x3, RZ ;  /* 0x0000000302067819 */ /* 0x002fe400000006ff */
[----:B------:R-:W-:Y:S02]  /*0310*/  CS2R R130, SRZ ;  /* 0x0000000000827805 */ /* 0x000fe4000001ff00 */
[----:B------:R-:W-:Y:S02]  /*0320*/  SHF.R.U32.HI R7, RZ, 0x3, R2 ;  /* 0x00000003ff077819 */ /* 0x000fe40000011602 */
[----:B------:R-:W-:Y:S02]  /*0330*/  CS2R R128, SRZ ;  /* 0x0000000000807805 */ /* 0x000fe4000001ff00 */
[----:B------:R-:W-:-:S02]  /*0340*/  LOP3.LUT R27, R6, 0xf8, RZ, 0xc0, !PT ;  /* 0x000000f8061b7812 */ /* 0x000fc400078ec0ff */
[----:B------:R-:W-:Y:S02]  /*0350*/  CS2R R176, SRZ ;  /* 0x0000000000b07805 */ /* 0x000fe4000001ff00 */
[----:B------:R-:W-:Y:S02]  /*0360*/  LOP3.LUT R20, R7, 0x7c, RZ, 0xc0, !PT ;  /* 0x0000007c07147812 */ /* 0x000fe400078ec0ff */
[----:B------:R-:W-:Y:S02]  /*0370*/  CS2R R178, SRZ ;  /* 0x0000000000b27805 */ /* 0x000fe4000001ff00 */
[----:B------:R-:W-:Y:S02]  /*0380*/  SHF.R.U32.HI R5, RZ, 0x1, R2 ;  /* 0x00000001ff057819 */ /* 0x000fe40000011602 */
[----:B------:R-:W-:Y:S02]  /*0390*/  CS2R R180, SRZ ;  /* 0x0000000000b47805 */ /* 0x000fe4000001ff00 */
[----:B------:R-:W-:Y:S01]  /*03a0*/  PRMT R7, R27, 0x6540, R196 ;  /* 0x000065401b077816 */ /* 0x000fe200000000c4 */
[----:B------:R-:W-:Y:S01]  /*03b0*/  IMAD R23, R20, 0x108, R27 ;  /* 0x0000010814177824 */ /* 0x000fe200078e021b */
[----:B------:R-:W-:-:S02]  /*03c0*/  LOP3.LUT R5, R5, 0x1fe, RZ, 0xc0, !PT ;  /* 0x000001fe05057812 */ /* 0x000fc400078ec0ff */
[----:B------:R-:W-:Y:S02]  /*03d0*/  CS2R R182, SRZ ;  /* 0x0000000000b67805 */ /* 0x000fe4000001ff00 */
[----:B------:R-:W-:Y:S01]  /*03e0*/  LOP3.LUT R18, R6, 0x18, RZ, 0xc0, !PT ;  /* 0x0000001806127812 */ /* 0x000fe200078ec0ff */
[----:B------:R-:W-:Y:S01]  /*03f0*/  IMAD R72, R20, R3, R7 ;  /* 0x0000000314487224 */ /* 0x000fe200078e0207 */
[----:B----4-:R-:W-:Y:S01]  /*0400*/  LEA R198, R9, R198, 0x18 ;  /* 0x000000c609c67211 */ /* 0x010fe200078ec0ff */
[----:B------:R-:W-:Y:S01]  /*0410*/  IMAD R29, R0, 0x80, R5 ;  /* 0x00000080001d7824 */ /* 0x000fe200078e0205 */
[----:B-----5:R-:W-:Y:S01]  /*0420*/  ISETP.GE.AND P0, PT, R4, 0x40, PT ;  /* 0x000000400400780c */ /* 0x020fe20003f06270 */
[----:B--2---:R-:W-:Y:S01]  /*0430*/  IMAD.WIDE R10, R72, 0x2, R206 ;  /* 0x00000002480a7825 */ /* 0x004fe200078e02ce */
[----:B------:R-:W-:Y:S02]  /*0440*/  SHF.R.U32.HI R21, RZ, 0x5, R2 ;  /* 0x00000005ff157819 */ /* 0x000fe40000011602 */
[----:B------:R-:W-:-:S02]  /*0450*/  CS2R R120, SRZ ;  /* 0x0000000000787805 */ /* 0x000fc4000001ff00 */
[----:B------:R-:W-:Y:S01]  /*0460*/  SHF.L.U32 R196, R196, 0x8, RZ ;  /* 0x00000008c4c47819 */ /* 0x000fe200000006ff */
[----:B------:R-:W-:Y:S01]  /*0470*/  IMAD R31, R29, R4, R18 ;  /* 0x000000041d1f7224 */ /* 0x000fe200078e0212 */
[----:B------:R-:W-:Y:S01]  /*0480*/  LOP3.LUT R19, R2, 0x3c0, RZ, 0xc0, !PT ;  /* 0x000003c002137812 */ /* 0x000fe200078ec0ff */
[----:B------:R-:W-:Y:S01]  /*0490*/  IMAD.WIDE R12, R3, 0x2, R10 ;  /* 0x00000002030c7825 */ /* 0x000fe200078e020a */
[----:B------:R-:W-:-:S03]  /*04a0*/  LOP3.LUT R21, R21, 0x1, RZ, 0xc0, !PT ;  /* 0x0000000115157812 */ /* 0x000fc600078ec0ff */
[----:B------:R-:W-:Y:S01]  /*04b0*/  IMAD R25, R5, 0x28, R18 ;  /* 0x0000002805197824 */ /* 0x000fe200078e0212 */
[----:B------:R-:W-:Y:S01]  /*04c0*/  SHF.R.S32.HI R5, RZ, 0x1f, R4 ;  /* 0x0000001fff057819 */ /* 0x000fe20000011404 */
[----:B---3--:R-:W-:-:S03]  /*04d0*/  IMAD.WIDE R6, R31, 0x2, R208 ;  /* 0x000000021f067825 */ /* 0x008fc600078e02d0 */
[----:B------:R-:W-:Y:S01]  /*04e0*/  LEA R25, R25, R198, 0x1 ;  /* 0x000000c619197211 */ /* 0x000fe200078e08ff */
[----:B------:R-:W-:Y:S01]  /*04f0*/  IMAD.WIDE R14, R3, 0x2, R12 ;  /* 0x00000002030e7825 */ /* 0x000fe200078e020c */
[----:B------:R-:W-:-:S03]  /*0500*/  LEA.HI R5, R5, R4, RZ, 0x5 ;  /* 0x0000000405057211 */ /* 0x000fc600078f28ff */
[----:B------:R-:W-:Y:S01]  /*0510*/  IMAD.WIDE R8, R4, 0x2, R6 ;  /* 0x0000000204087825 */ /* 0x000fe200078e0206 */
[----:B------:R-:W-:Y:S01]  /*0520*/  @!PT LDS RZ, [RZ] ;  /* 0x00000000fffff984 */ /* 0x000fe20000000800 */
[----:B------:R-:W-:Y:S01]  /*0530*/  @!PT LDS RZ, [RZ] ;  /* 0x00000000fffff984 */ /* 0x000fe20000000800 */
[----:B------:R-:W-:Y:S01]  /*0540*/  @!PT LDS RZ, [RZ] ;  /* 0x00000000fffff984 */ /* 0x000fe20000000800 */
[----:B------:R1:W-:Y:S03]  /*0550*/  LDGSTS.E.128 [R25], desc[UR6][R6.64] ;  /* 0x0000000006197fae */ /* 0x0003e6000b9a1806 */
[----:B------:R-:W-:Y:S01]  /*0560*/  IMAD R23, R23, 0x2, R198 ;  /* 0x0000000217177824 */ /* 0x000fe200078e02c6 */
[----:B------:R2:W-:Y:S01]  /*0570*/  LDGSTS.E.128 [R25+0x50], desc[UR6][R8.64] ;  /* 0x0005000008197fae */ /* 0x0005e2000b9a1806 */
[----:B------:R-:W-:-:S03]  /*0580*/  IMAD.WIDE R16, R3, 0x2, R14 ;  /* 0x0000000203107825 */ /* 0x000fc600078e020e */
[----:B------:R2:W-:Y:S04]  /*0590*/  LDGSTS.E.128 [R23+0x5000], desc[UR6][R10.64] ;  /* 0x050000000a177fae */ /* 0x0005e8000b9a1806 */
[----:B------:R2:W-:Y:S01]  /*05a0*/  LDGSTS.E.128 [R23+0x5210], desc[UR6][R12.64] ;  /* 0x052100000c177fae */ /* 0x0005e2000b9a1806 */
[----:B-1----:R-:W-:-:S03]  /*05b0*/  SHF.R.S32.HI R6, RZ, 0x5, R5 ;  /* 0x00000005ff067819 */ /* 0x002fc60000011405 */
[----:B------:R2:W-:Y:S04]  /*05c0*/  LDGSTS.E.128 [R23+0x5420], desc[UR6][R14.64] ;  /* 0x054200000e177fae */ /* 0x0005e8000b9a1806 */
[----:B------:R2:W-:Y:S04]  /*05d0*/  LDGSTS.E.128 [R23+0x5630], desc[UR6][R16.64] ;  /* 0x0563000010177fae */ /* 0x0005e8000b9a1806 */
[----:B------:R-:W0:Y:S01]  /*05e0*/  LDGDEPBAR ;  /* 0x00000000000079af */ /* 0x000e220000000000 */
[----:B------:R-:W-:-:S04]  /*05f0*/  DEPBAR.LE SB0, 0x0 ;  /* 0x000080000000791a */ /* 0x000fc80000000000 */
[----:B------:R-:W-:Y:S06]  /*0600*/  BAR.SYNC.DEFER_BLOCKING 0x0 ;  /* 0x0000000000007b1d */ /* 0x000fec0000010000 */
[----:B--2---:R-:W-:Y:S05]  /*0610*/  @!P0 BRA `(.L_x_0) ;  /* 0x000000dc001c8947 */ /* 0x004fea0003800000 */
[----:B------:R-:W-:Y:S01]  /*0620*/  ISETP.GE.U32.AND P0, PT, R4, 0x420, PT ;  /* 0x000004200400780c */ /* 0x000fe20003f06070 */
[----:B------:R-:W-:Y:S01]  /*0630*/  IMAD.MOV.U32 R17, RZ, RZ, R31 ;  /* 0x000000ffff117224 */ /* 0x000fe200078e001f */
[----:B------:R-:W-:Y:S01]  /*0640*/  VIMNMX R7, PT, PT, R6, 0x2, !PT ;  /* 0x0000000206077848 */ /* 0x000fe20007fe0100 */
[----:B------:R-:W-:Y:S01]  /*0650*/  IMAD.MOV.U32 R184, RZ, RZ, RZ ;  /* 0x000000ffffb87224 */ /* 0x000fe200078e00ff */
[----:B------:R-:W-:Y:S02]  /*0660*/  MOV R5, 0x1 ;  /* 0x0000000100057802 */ /* 0x000fe40000000f00 */
[----:B------:R-:W-:Y:S02]  /*0670*/  CS2R R104, SRZ ;  /* 0x0000000000687805 */ /* 0x000fe4000001ff00 */
[----:B------:R-:W-:Y:S02]  /*0680*/  IADD3 R7, PT, PT, R7, -0x1, RZ ;  /* 0xffffffff07077810 */ /* 0x000fe40007ffe0ff */
        /* <DEDUP_REMOVED lines=30> */
[----:B------:R-:W-:Y:S01]  /*0870*/  LOP3.LUT R9, R7, 0x1f, RZ, 0xc0, !PT ;  /* 0x0000001f07097812 */ /* 0x000fe200078ec0ff */
[----:B------:R-:W-:Y:S06]  /*0880*/  @!P0 BRA `(.L_x_1) ;  /* 0x000000cc00fc8947 */ /* 0x000fec0003800000 */
[----:B------:R-:W-:Y:S01]  /*0890*/  IMAD R13, R29, R4, R4 ;  /* 0x000000041d0d7224 */ /* 0x000fe200078e0204 */
[C---:B------:R-:W-:Y:S01]  /*08a0*/  LOP3.LUT R5, R20.reuse, 0x400, RZ, 0xfc, !PT ;  /* 0x0000040014057812 */ /* 0x040fe200078efcff */
[C---:B------:R-:W-:Y:S01]  /*08b0*/  VIADD R12, R20.reuse, 0x3e0 ;  /* 0x000003e0140c7836 */ /* 0x040fe20000000000 */
[C---:B------:R-:W-:Y:S01]  /*08c0*/  IADD3 R15, PT, PT, R20.reuse, 0x3a0, RZ ;  /* 0x000003a0140f7810 */ /* 0x040fe20007ffe0ff */
[----:B------:R-:W-:Y:S01]  /*08d0*/  VIADD R14, R20, 0x3c0 ;  /* 0x000003c0140e7836 */ /* 0x000fe20000000000 */
[----:B------:R-:W-:Y:S01]  /*08e0*/  IADD3 R13, PT, PT, R18, R13, RZ ;  /* 0x0000000d120d7210 */ /* 0x000fe20007ffe0ff */
[----:B------:R-:W-:Y:S01]  /*08f0*/  IMAD.WIDE.U32 R10, R17, 0x2, R208 ;  /* 0x00000002110a7825 */ /* 0x000fe200078e00d0 */
[C---:B------:R-:W-:Y:S02]  /*0900*/  LOP3.LUT R18, R20.reuse, 0x380, RZ, 0xfc, !PT ;  /* 0x0000038014127812 */ /* 0x040fe400078efcff */
[----:B------:R-:W-:Y:S02]  /*0910*/  CS2R R104, SRZ ;  /* 0x0000000000687805 */ /* 0x000fe4000001ff00 */
[C---:B------:R-:W-:Y:S01]  /*0920*/  IADD3 R29, PT, PT, R20.reuse, 0x2e0, RZ ;  /* 0x000002e0141d7810 */ /* 0x040fe20007ffe0ff */
[-CC-:B------:R-:W-:Y:S01]  /*0930*/  IMAD R8, R5, R3.reuse, R196.reuse ;  /* 0x0000000305087224 */ /* 0x180fe200078e02c4 */
[C---:B------:R-:W-:Y:S01]  /*0940*/  IADD3 R33, PT, PT, R20.reuse, 0x2a0, RZ ;  /* 0x000002a014217810 */ /* 0x040fe20007ffe0ff */
[----:B------:R-:W-:Y:S01]  /*0950*/  VIADD R22, R20, 0x360 ;  /* 0x0000036014167836 */ /* 0x000fe20000000000 */
[----:B------:R-:W-:Y:S01]  /*0960*/  IADD3 R210, P0, PT, R10, 0x400, RZ ;  /* 0x000004000ad27810 */ /* 0x000fe20007f1e0ff */
[-CC-:B------:R-:W-:Y:S01]  /*0970*/  IMAD R12, R12, R3.reuse, R196.reuse ;  /* 0x000000030c0c7224 */ /* 0x180fe200078e02c4 */
[----:B------:R-:W-:Y:S01]  /*0980*/  IADD3 R24, PT, PT, R20, 0x340, RZ ;  /* 0x0000034014187810 */ /* 0x000fe20007ffe0ff */
[-CC-:B------:R-:W-:Y:S01]  /*0990*/  IMAD R14, R14, R3.reuse, R196.reuse ;  /* 0x000000030e0e7224 */ /* 0x180fe200078e02c4 */
[----:B------:R-:W-:Y:S01]  /*09a0*/  IADD3 R10, PT, PT, R27, R8, RZ ;  /* 0x000000081b0a7210 */ /* 0x000fe20007ffe0ff */
[C---:B------:R-:W-:Y:S01]  /*09b0*/  VIADD R26, R20.reuse, 0x320 ;  /* 0x00000320141a7836 */ /* 0x040fe20000000000 */
[C---:B------:R-:W-:Y:S01]  /*09c0*/  LOP3.LUT R28, R20.reuse, 0x300, RZ, 0xfc, !PT ;  /* 0x00000300141c7812 */ /* 0x040fe200078efcff */
[-CC-:B------:R-:W-:Y:S01]  /*09d0*/  IMAD R16, R15, R3.reuse, R196.reuse ;  /* 0x000000030f107224 */ /* 0x180fe200078e02c4 */
[----:B------:R-:W-:Y:S01]  /*09e0*/  IADD3 R45, PT, PT, R20, 0x1e0, RZ ;  /* 0x000001e0142d7810 */ /* 0x000fe20007ffe0ff */
[-CC-:B------:R-:W-:Y:S01]  /*09f0*/  IMAD R18, R18, R3.reuse, R196.reuse ;  /* 0x0000000312127224 */ /* 0x180fe200078e02c4 */
[C---:B------:R-:W-:Y:S01]  /*0a00*/  LOP3.LUT R35, R20.reuse, 0x280, RZ, 0xfc, !PT ;  /* 0x0000028014237812 */ /* 0x040fe200078efcff */
[C---:B------:R-:W-:Y:S01]  /*0a10*/  VIADD R37, R20.reuse, 0x260 ;  /* 0x0000026014257836 */ /* 0x040fe20000000000 */
[----:B------:R-:W-:Y:S01]  /*0a20*/  IADD3 R49, PT, PT, R20, 0x1a0, RZ ;  /* 0x000001a014317810 */ /* 0x000fe20007ffe0ff */
[-C--:B------:R-:W-:Y:S01]  /*0a30*/  IMAD R22, R22, R3.reuse, R196 ;  /* 0x0000000316167224 */ /* 0x080fe200078e02c4 */
[C---:B------:R-:W-:Y:S01]  /*0a40*/  IADD3 R39, PT, PT, R20.reuse, 0x240, RZ ;  /* 0x0000024014277810 */ /* 0x040fe20007ffe0ff */
[C---:B------:R-:W-:Y:S01]  /*0a50*/  IMAD.IADD R8, R27.reuse, 0x1, R12 ;  /* 0x000000011b087824 */ /* 0x040fe200078e020c */
[----:B------:R-:W-:Y:S01]  /*0a60*/  IADD3 R12, PT, PT, R27, R14, RZ ;  /* 0x0000000e1b0c7210 */ /* 0x000fe20007ffe0ff */
[C---:B------:R-:W-:Y:S01]  /*0a70*/  VIADD R41, R20.reuse, 0x220 ;  /* 0x0000022014297836 */ /* 0x040fe20000000000 */
[----:B------:R-:W-:Y:S01]  /*0a80*/  LOP3.LUT R43, R20, 0x200, RZ, 0xfc, !PT ;  /* 0x00000200142b7812 */ /* 0x000fe200078efcff */
[-CC-:B------:R-:W-:Y:S01]  /*0a90*/  IMAD R26, R26, R3.reuse, R196.reuse ;  /* 0x000000031a1a7224 */ /* 0x180fe200078e02c4 */
[C---:B------:R-:W-:Y:S01]  /*0aa0*/  LOP3.LUT R51, R20.reuse, 0x180, RZ, 0xfc, !PT ;  /* 0x0000018014337812 */ /* 0x040fe200078efcff */
[C---:B------:R-:W-:Y:S01]  /*0ab0*/  VIADD R31, R20.reuse, 0x2c0 ;  /* 0x000002c0141f7836 */ /* 0x040fe20000000000 */
[C---:B------:R-:W-:Y:S01]  /*0ac0*/  IADD3 R55, PT, PT, R20.reuse, 0x140, RZ ;  /* 0x0000014014377810 */ /* 0x040fe20007ffe0ff */
[-C--:B------:R-:W-:Y:S01]  /*0ad0*/  IMAD R30, R29, R3.reuse, R196 ;  /* 0x000000031d1e7224 */ /* 0x080fe200078e02c4 */
[C---:B------:R-:W-:Y:S01]  /*0ae0*/  LOP3.LUT R59, R20.reuse, 0x100, RZ, 0xfc, !PT ;  /* 0x00000100143b7812 */ /* 0x040fe200078efcff */
[C---:B------:R-:W-:Y:S01]  /*0af0*/  IMAD.IADD R14, R27.reuse, 0x1, R16 ;  /* 0x000000011b0e7824 */ /* 0x040fe200078e0210 */
[C---:B------:R-:W-:Y:S01]  /*0b00*/  IADD3 R61, PT, PT, R20.reuse, 0xe0, RZ ;  /* 0x000000e0143d7810 */ /* 0x040fe20007ffe0ff */
[C---:B------:R-:W-:Y:S01]  /*0b10*/  VIADD R47, R20.reuse, 0x1c0 ;  /* 0x000001c0142f7836 */ /* 0x040fe20000000000 */
[C---:B------:R-:W-:Y:S01]  /*0b20*/  IADD3 R65, PT, PT, R20.reuse, 0xa0, RZ ;  /* 0x000000a014417810 */ /* 0x040fe20007ffe0ff */
[C---:B------:R-:W-:Y:S01]  /*0b30*/  VIADD R53, R20.reuse, 0x160 ;  /* 0x0000016014357836 */ /* 0x040fe20000000000 */
[C---:B------:R-:W-:Y:S01]  /*0b40*/  LOP3.LUT R67, R20.reuse, 0x80, RZ, 0xfc, !PT ;  /* 0x0000008014437812 */ /* 0x040fe200078efcff */
[C---:B------:R-:W-:Y:S01]  /*0b50*/  VIADD R57, R20.reuse, 0x120 ;  /* 0x0000012014397836 */ /* 0x040fe20000000000 */
[C---:B------:R-:W-:Y:S01]  /*0b60*/  IADD3 R71, PT, PT, R20.reuse, 0x40, RZ ;  /* 0x0000004014477810 */ /* 0x040fe20007ffe0ff */
[C---:B------:R-:W-:Y:S01]  /*0b70*/  VIADD R63, R20.reuse, 0xc0 ;  /* 0x000000c0143f7836 */ /* 0x040fe20000000000 */
[----:B------:R-:W-:Y:S01]  /*0b80*/  IADD3 R16, PT, PT, R27, R18, RZ ;  /* 0x000000121b107210 */ /* 0x000fe20007ffe0ff */
[C---:B------:R-:W-:Y:S01]  /*0b90*/  VIADD R69, R20.reuse, 0x60 ;  /* 0x0000006014457836 */ /* 0x040fe20000000000 */
[----:B------:R-:W-:Y:S01]  /*0ba0*/  LOP3.LUT R7, R7, 0xffffffe0, RZ, 0xc0, !PT ;  /* 0xffffffe007077812 */ /* 0x000fe200078ec0ff */
[--C-:B------:R-:W-:Y:S01]  /*0bb0*/  IMAD R34, R33, R3, R196.reuse ;  /* 0x0000000321227224 */ /* 0x100fe200078e02c4 */
[----:B------:R-:W-:Y:S01]  /*0bc0*/  IADD3.X R211, PT, PT, RZ, R11, RZ, P0, !PT ;  /* 0x0000000bffd37210 */ /* 0x000fe200007fe4ff */
[----:B------:R-:W-:Y:S01]  /*0bd0*/  VIADD R20, R20, 0x20 ;  /* 0x0000002014147836 */ /* 0x000fe20000000000 */
[----:B------:R-:W-:Y:S01]  /*0be0*/  MOV R5, RZ ;  /* 0x000000ff00057202 */ /* 0x000fe20000000f00 */
[-CC-:B------:R-:W-:Y:S01]  /*0bf0*/  IMAD R24, R24, R3.reuse, R196.reuse ;  /* 0x0000000318187224 */ /* 0x180fe200078e02c4 */
[----:B------:R-:W-:Y:S01]  /*0c00*/  CS2R R186, SRZ ;  /* 0x0000000000ba7805 */ /* 0x000fe2000001ff00 */
[-C--:B------:R-:W-:Y:S01]  /*0c10*/  IMAD R38, R37, R3.reuse, R196 ;  /* 0x0000000325267224 */ /* 0x080fe200078e02c4 */
[----:B------:R-:W-:Y:S01]  /*0c20*/  CS2R R158, SRZ ;  /* 0x00000000009e7805 */ /* 0x000fe2000001ff00 */
[----:B------:R-:W-:Y:S01]  /*0c30*/  IMAD.IADD R18, R27, 0x1, R22 ;  /* 0x000000011b127824 */ /* 0x000fe200078e0216 */
[----:B------:R-:W-:Y:S01]  /*0c40*/  CS2R R156, SRZ ;  /* 0x00000000009c7805 */ /* 0x000fe2000001ff00 */
        /* <DEDUP_REMOVED lines=20> */
[-CC-:B------:R-:W-:Y:S01]  /*0d90*/  IMAD R54, R53, R3.reuse, R196.reuse ;  /* 0x0000000335367224 */ /* 0x180fe200078e02c4 */
[----:B------:R-:W-:Y:S01]  /*0da0*/  CS2R R80, SRZ ;  /* 0x0000000000507805 */ /* 0x000fe2000001ff00 */
[-C--:B------:R-:W-:Y:S01]  /*0db0*/  IMAD R76, R20, R3.reuse, R196 ;  /* 0x00000003144c7224 */ /* 0x080fe200078e02c4 */
[C---:B------:R-:W-:Y:S01]  /*0dc0*/  IADD3 R20, PT, PT, R27.reuse, R24, RZ ;  /* 0x000000181b147210 */ /* 0x040fe20007ffe0ff */
[C---:B------:R-:W-:Y:S01]  /*0dd0*/  IMAD.IADD R34, R27.reuse, 0x1, R38 ;  /* 0x000000011b227824 */ /* 0x040fe200078e0226 */
[----:B------:R-:W-:Y:S01]  /*0de0*/  IADD3 R24, PT, PT, R27, R28, RZ ;  /* 0x0000001c1b187210 */ /* 0x000fe20007ffe0ff */
[-CC-:B------:R-:W-:Y:S01]  /*0df0*/  IMAD R44, R43, R3.reuse, R196.reuse ;  /* 0x000000032b2c7224 */ /* 0x180fe200078e02c4 */
[----:B------:R-:W-:Y:S01]  /*0e00*/  IADD3 R28, PT, PT, R27, R32, RZ ;  /* 0x000000201b1c7210 */ /* 0x000fe20007ffe0ff */
[-C--:B------:R-:W-:Y:S01]  /*0e10*/  IMAD R58, R57, R3.reuse, R196 ;  /* 0x00000003393a7224 */ /* 0x080fe200078e02c4 */
[C---:B------:R-:W-:Y:S01]  /*0e20*/  IADD3 R32, PT, PT, R27.reuse, R36, RZ ;  /* 0x000000241b207210 */ /* 0x040fe20007ffe0ff */
[C---:B------:R-:W-:Y:S01]  /*0e30*/  IMAD.IADD R38, R27.reuse, 0x1, R42 ;  /* 0x000000011b267824 */ /* 0x040fe200078e022a */
[----:B------:R-:W-:Y:S01]  /*0e40*/  IADD3 R36, PT, PT, R27, R40, RZ ;  /* 0x000000281b247210 */ /* 0x000fe20007ffe0ff */
[-CC-:B------:R-:W-:Y:S01]  /*0e50*/  IMAD R48, R47, R3.reuse, R196.reuse ;  /* 0x000000032f307224 */ /* 0x180fe200078e02c4 */
[----:B------:R-:W-:Y:S01]  /*0e60*/  IADD3 R40, PT, PT, R27, R44, RZ ;  /* 0x0000002c1b287210 */ /* 0x000fe20007ffe0ff */
[-C--:B------:R-:W-:Y:S01]  /*0e70*/  IMAD R62, R61, R3.reuse, R196 ;  /* 0x000000033d3e7224 */ /* 0x080fe200078e02c4 */
[----:B------:R-:W-:Y:S01]  /*0e80*/  CS2R R82, SRZ ;  /* 0x0000000000527805 */ /* 0x000fe2000001ff00 */
[C---:B------:R-:W-:Y:S01]  /*0e90*/  IMAD.IADD R42, R27.reuse, 0x1, R46 ;  /* 0x000000011b2a7824 */ /* 0x040fe200078e022e */
[----:B------:R-:W-:Y:S01]  /*0ea0*/  IADD3 R44, PT, PT, R27, R48, RZ ;  /* 0x000000301b2c7210 */ /* 0x000fe20007ffe0ff */
[-CC-:B------:R-:W-:Y:S01]  /*0eb0*/  IMAD R52, R51, R3.reuse, R196.reuse ;  /* 0x0000000333347224 */ /* 0x180fe200078e02c4 */
[----:B------:R-:W-:Y:S01]  /*0ec0*/  CS2R R194, SRZ ;  /* 0x0000000000c27805 */ /* 0x000fe2000001ff00 */
        /* <DEDUP_REMOVED lines=10> */
[-C--:B------:R-:W-:Y:S01]  /*0f70*/  IMAD R60, R59, R3.reuse, R196 ;  /* 0x000000033b3c7224 */ /* 0x080fe200078e02c4 */
[----:B------:R-:W-:Y:S01]  /*0f80*/  CS2R R168, SRZ ;  /* 0x0000000000a87805 */ /* 0x000fe2000001ff00 */
[----:B------:R-:W-:Y:S01]  /*0f90*/  IMAD.IADD R54, R27, 0x1, R58 ;  /* 0x000000011b367824 */ /* 0x000fe200078e023a */
[----:B------:R-:W-:Y:S01]  /*0fa0*/  CS2R R172, SRZ ;  /* 0x0000000000ac7805 */ /* 0x000fe2000001ff00 */
[-C--:B------:R-:W-:Y:S01]  /*0fb0*/  IMAD R64, R63, R3.reuse, R196 ;  /* 0x000000033f407224 */ /* 0x080fe200078e02c4 */
[C---:B------:R-:W-:Y:S01]  /*0fc0*/  IADD3 R56, PT, PT, R27.reuse, R60, RZ ;  /* 0x0000003c1b387210 */ /* 0x040fe20007ffe0ff */
[----:B------:R-:W-:Y:S01]  /*0fd0*/  IMAD.IADD R58, R27, 0x1, R62 ;  /* 0x000000011b3a7824 */ /* 0x000fe200078e023e */
[----:B------:R-:W-:Y:S01]  /*0fe0*/  CS2R R122, SRZ ;  /* 0x00000000007a7805 */ /* 0x000fe2000001ff00 */
[-C--:B------:R-:W-:Y:S01]  /*0ff0*/  IMAD R68, R67, R3.reuse, R196 ;  /* 0x0000000343447224 */ /* 0x080fe200078e02c4 */
[C---:B------:R-:W-:Y:S01]  /*1000*/  IADD3 R60, PT, PT, R27.reuse, R64, RZ ;  /* 0x000000401b3c7210 */ /* 0x040fe20007ffe0ff */
[----:B------:R-:W-:Y:S01]  /*1010*/  IMAD.IADD R62, R27, 0x1, R66 ;  /* 0x000000011b3e7824 */ /* 0x000fe200078e0242 */
[----:B------:R-:W-:Y:S01]  /*1020*/  CS2R R130, SRZ ;  /* 0x0000000000827805 */ /* 0x000fe2000001ff00 */
[----:B------:R-:W-:Y:S01]  /*1030*/  IMAD R74, R71, R3, R196 ;  /* 0x00000003474a7224 */ /* 0x000fe200078e02c4 */
[C---:B------:R-:W-:Y:S01]  /*1040*/  IADD3 R64, PT, PT, R27.reuse, R68, RZ ;  /* 0x000000441b407210 */ /* 0x040fe20007ffe0ff */
[C---:B------:R-:W-:Y:S01]  /*1050*/  IMAD.IADD R66, R27.reuse, 0x1, R70 ;  /* 0x000000011b427824 */ /* 0x040fe200078e0246 */
[----:B------:R-:W-:Y:S01]  /*1060*/  CS2R R128, SRZ ;  /* 0x0000000000807805 */ /* 0x000fe2000001ff00 */
[C---:B------:R-:W-:Y:S01]  /*1070*/  IMAD.IADD R70, R27.reuse, 0x1, R76 ;  /* 0x000000011b467824 */ /* 0x040fe200078e024c */
[----:B------:R-:W-:Y:S01]  /*1080*/  IADD3 R68, PT, PT, R27, R74, RZ ;  /* 0x0000004a1b447210 */ /* 0x000fe20007ffe0ff */
[----:B------:R-:W-:Y:S01]  /*1090*/  VIADD R76, R198, 0x5000 ;  /* 0x00005000c64c7836 */ /* 0x000fe20000000000 */
[----:B------:R-:W-:Y:S01]  /*10a0*/  CS2R R74, SRZ ;  /* 0x00000000004a7805 */ /* 0x000fe2000001ff00 */
[----:B------:R-:W-:Y:S01]  /*10b0*/  IMAD R15, R21, 0x1400, R198 ;  /* 0x00001400150f7824 */ /* 0x000fe200078e02c6 */
[----:B------:R-:W-:Y:S01]  /*10c0*/  CS2R R176, SRZ ;  /* 0x0000000000b07805 */ /* 0x000fe2000001ff00 */
[----:B------:R-:W-:Y:S01]  /*10d0*/  IMAD.MOV.U32 R184, RZ, RZ, RZ ;  /* 0x000000ffffb87224 */ /* 0x000fe200078e00ff */
[----:B------:R-:W-:-:S02]  /*10e0*/  CS2R R178, SRZ ;  /* 0x0000000000b27805 */ /* 0x000fc4000001ff00 */
[----:B------:R-:W-:Y:S02]  /*10f0*/  CS2R R180, SRZ ;  /* 0x0000000000b47805 */ /* 0x000fe4000001ff00 */
[----:B------:R-:W-:Y:S02]  /*1100*/  CS2R R182, SRZ ;  /* 0x0000000000b67805 */ /* 0x000fe4000001ff00 */
[----:B------:R-:W-:Y:S02]  /*1110*/  CS2R R120, SRZ ;  /* 0x0000000000787805 */ /* 0x000fe4000001ff00 */
[----:B------:R-:W-:Y:S01]  /*1120*/  IADD3 R7, PT, PT, -R7, RZ, RZ ;  /* 0x000000ff07077210 */ /* 0x000fe20007ffe1ff */
[----:B------:R-:W-:-:S07]  /*1130*/  IMAD R11, R19, 0x2, R76 ;  /* 0x00000002130b7824 */ /* 0x000fce00078e024c */
.L_x_2:
[----:B------:R-:W1:Y:S01]  /*1140*/  S2R R31, SR_LANEID ;  /* 0x00000000001f7919 */ /* 0x000e620000000000 */
[----:B------:R-:W-:Y:S01]  /*1150*/  IMAD.WIDE R76, R70, 0x2, R206 ;  /* 0x00000002464c7825 */ /* 0x000fe200078e02ce */
[----:B------:R-:W-:Y:S02]  /*1160*/  IADD3 R47, PT, PT, R15, 0x500, RZ ;  /* 0x000005000f2f7810 */ /* 0x000fe40007ffe0ff */
[----:B------:R-:W-:Y:S01]  /*1170*/  IADD3 R71, PT, PT, R11, 0x40, RZ ;  /* 0x000000400b477810 */ /* 0x000fe20007ffe0ff */
[----:B------:R-:W-:Y:S01]  /*1180*/  IMAD.WIDE.U32 R212, R13, 0x2, R208 ;  /* 0x000000020dd47825 */ /* 0x000fe200078e00d0 */
[C---:B------:R-:W-:Y:S01]  /*1190*/  IADD3 R45, PT, PT, R15.reuse, 0xa00, RZ ;  /* 0x00000a000f2d7810 */ /* 0x040fe20007ffe0ff */
[----:B------:R-:W-:Y:S01]  /*11a0*/  @!PT LDS RZ, [RZ] ;  /* 0x00000000fffff984 */ /* 0x000fe20000000800 */
[----:B------:R-:W-:Y:S01]  /*11b0*/  @!PT LDS RZ, [RZ] ;  /* 0x00000000fffff984 */ /* 0x000fe20000000800 */
[----:B------:R-:W-:Y:S01]  /*11c0*/  @!PT LDS RZ, [RZ] ;  /* 0x00000000fffff984 */ /* 0x000fe20000000800 */
[----:B------:R-:W-:Y:S01]  /*11d0*/  LDGSTS.E.128 [R25+0x2800], desc[UR6][R210.64+-0x3c0] ;  /* 0x02800c40d2197fae */ /* 0x000fe2000b9a1806 */
[----:B------:R-:W-:Y:S01]  /*11e0*/  IADD3 R63, PT, PT, R15, 0xf00, RZ ;  /* 0x00000f000f3f7810 */ /* 0x000fe20007ffe0ff */
[----:B------:R-:W-:Y:S01]  /*11f0*/  IMAD.WIDE R78, R3, 0x2, R76 ;  /* 0x00000002034e7825 */ /* 0x000fe200078e024c */
[----:B------:R-:W-:Y:S01]  /*1200*/  IADD3 R59, PT, PT, R11, 0x2100, RZ ;  /* 0x000021000b3b7810 */ /* 0x000fe20007ffe0ff */
[----:B------:R-:W-:Y:S01]  /*1210*/  LDGSTS.E.128 [R25+0x2850], desc[UR6][R212.64+0x40] ;  /* 0x02850040d4197fae */ /* 0x000fe2000b9a1806 */
[----:B------:R-:W-:Y:S01]  /*1220*/  IADD3 R49, PT, PT, R15, 0x520, RZ ;  /* 0x000005200f317810 */ /* 0x000fe20007ffe0ff */
[C---:B------:R-:W-:Y:S01]  /*1230*/  VIADD R55, R11.reuse, 0x60 ;  /* 0x000000600b377836 */ /* 0x040fe20000000000 */
[----:B------:R-:W-:Y:S01]  /*1240*/  IADD3 R53, PT, PT, R11, 0x2140, RZ ;  /* 0x000021400b357810 */ /* 0x000fe20007ffe0ff */
[----:B------:R-:W-:Y:S01]  /*1250*/  IMAD.WIDE R84, R3, 0x2, R78 ;  /* 0x0000000203547825 */ /* 0x000fe200078e024e */
[----:B------:R-:W-:Y:S01]  /*1260*/  LDGSTS.E.128 [R23+0x9200], desc[UR6][R76.64] ;  /* 0x092000004c177fae */ /* 0x000fe2000b9a1806 */
[----:B------:R-:W-:-:S02]  /*1270*/  IADD3 R51, PT, PT, R11, 0x2160, RZ ;  /* 0x000021600b337810 */ /* 0x000fc40007ffe0ff */
[----:B------:R-:W-:Y:S01]  /*1280*/  VIADD R57, R11, 0x2120 ;  /* 0x000021200b397836 */ /* 0x000fe20000000000 */
[----:B------:R2:W-:Y:S01]  /*1290*/  LDGSTS.E.128 [R23+0x9410], desc[UR6][R78.64] ;  /* 0x094100004e177fae */ /* 0x0005e2000b9a1806 */
[----:B------:R-:W-:Y:S01]  /*12a0*/  IMAD.WIDE R86, R3, 0x2, R84 ;  /* 0x0000000203567825 */ /* 0x000fe200078e0254 */
[C---:B------:R-:W-:Y:S02]  /*12b0*/  IADD3 R197, PT, PT, R15.reuse, 0x2800, RZ ;  /* 0x000028000fc57810 */ /* 0x040fe40007ffe0ff */
[----:B------:R-:W-:Y:S01]  /*12c0*/  LDGSTS.E.128 [R23+0x9620], desc[UR6][R84.64] ;  /* 0x0962000054177fae */ /* 0x000fe2000b9a1806 */
[----:B------:R-:W-:Y:S01]  /*12d0*/  VIADD R61, R15, 0x20 ;  /* 0x000000200f3d7836 */ /* 0x000fe20000000000 */
[C---:B------:R-:W-:Y:S01]  /*12e0*/  IADD3 R67, PT, PT, R11.reuse, 0x4220, RZ ;  /* 0x000042200b437810 */ /* 0x040fe20007ffe0ff */
[C---:B------:R-:W-:Y:S01]  /*12f0*/  VIADD R65, R11.reuse, 0x4200 ;  /* 0x000042000b417836 */ /* 0x040fe20000000000 */
[----:B------:R3:W-:Y:S01]  /*1300*/  LDGSTS.E.128 [R23+0x9830], desc[UR6][R86.64] ;  /* 0x0983000056177fae */ /* 0x0007e2000b9a1806 */
[C---:B------:R-:W-:Y:S01]  /*1310*/  IADD3 R69, PT, PT, R11.reuse, 0x4240, RZ ;  /* 0x000042400b457810 */ /* 0x040fe20007ffe0ff */
[C---:B------:R-:W-:Y:S01]  /*1320*/  VIADD R37, R11.reuse, 0x6320 ;  /* 0x000063200b257836 */ /* 0x040fe20000000000 */
[----:B------:R-:W-:Y:S01]  /*1330*/  IADD3 R203, PT, PT, R11, 0x4260, RZ ;  /* 0x000042600bcb7810 */ /* 0x000fe20007ffe0ff */
[----:B------:R-:W0:Y:S01]  /*1340*/  LDGDEPBAR ;  /* 0x00000000000079af */ /* 0x000e220000000000 */
[--C-:B-1----:R-:W-:Y:S01]  /*1350*/  SHF.R.U32.HI R27, RZ, 0x3, R31.reuse ;  /* 0x00000003ff1b7819 */ /* 0x102fe2000001161f */
[----:B------:R-:W-:Y:S01]  /*1360*/  VIADD R41, R15, 0x2820 ;  /* 0x000028200f297836 */ /* 0x000fe20000000000 */
[----:B------:R-:W-:Y:S01]  /*1370*/  LOP3.LUT R29, R31, 0x7, RZ, 0xc0, !PT ;  /* 0x000000071f1d7812 */ /* 0x000fe200078ec0ff */
[----:B------:R-:W-:Y:S01]  /*1380*/  VIADD R7, R7, 0x20 ;  /* 0x0000002007077836 */ /* 0x000fe20000000000 */
[----:B------:R-:W-:Y:S01]  /*1390*/  SHF.L.U32 R202, R27, 0x3, RZ ;  /* 0x000000031bca7819 */ /* 0x000fe200000006ff */
[----:B------:R-:W-:Y:S01]  /*13a0*/  IMAD R72, R3, 0x400, R72 ;  /* 0x0000040003487824 */ /* 0x000fe200078e0248 */
[----:B------:R-:W-:Y:S01]  /*13b0*/  SHF.R.U32.HI R27, RZ, 0x4, R31 ;  /* 0x00000004ff1b7819 */ /* 0x000fe2000001161f */
[----:B------:R-:W-:Y:S01]  /*13c0*/  VIADD R13, R13, 0x400 ;  /* 0x000004000d0d7836 */ /* 0x000fe20000000000 */
[----:B------:R-:W-:-:S02]  /*13d0*/  LOP3.LUT R202, R202, 0x8, R29, 0xe2, !PT ;  /* 0x00000008caca7812 */ /* 0x000fc400078ee21d */
[----:B------:R-:W-:Y:S01]  /*13e0*/  IADD3 R29, PT, PT, R15, 0xa20, RZ ;  /* 0x00000a200f1d7810 */ /* 0x000fe20007ffe0ff */
[----:B------:R-:W-:Y:S01]  /*13f0*/  IMAD.SHL.U32 R27, R27, 0x8, RZ ;  /* 0x000000081b1b7824 */ /* 0x000fe200078e00ff */
[C---:B------:R-:W-:Y:S02]  /*1400*/  IADD3 R39, PT, PT, R11.reuse, 0x6300, RZ ;  /* 0x000063000b277810 */ /* 0x040fe40007ffe0ff */
[C---:B------:R-:W-:Y:S01]  /*1410*/  IADD3 R35, PT, PT, R11.reuse, 0x6340, RZ ;  /* 0x000063400b237810 */ /* 0x040fe20007ffe0ff */
[C-C-:B------:R-:W-:Y:S01]  /*1420*/  IMAD R190, R202.reuse, 0x28, R27.reuse ;  /* 0x00000028cabe7824 */ /* 0x140fe200078e021b */
[----:B------:R-:W-:Y:S01]  /*1430*/  IADD3 R33, PT, PT, R11, 0x6360, RZ ;  /* 0x000063600b217810 */ /* 0x000fe20007ffe0ff */
[----:B------:R-:W-:Y:S01]  /*1440*/  IMAD R202, R202, 0x108, R27 ;  /* 0x00000108caca7824 */ /* 0x000fe200078e021b */
[----:B------:R-:W-:Y:S01]  /*1450*/  IADD3 R201, PT, PT, R15, 0x2d00, RZ ;  /* 0x00002d000fc97810 */ /* 0x000fe20007ffe0ff */
[----:B------:R-:W-:Y:S01]  /*1460*/  VIADD R27, R11, 0x20 ;  /* 0x000000200b1b7836 */ /* 0x000fe20000000000 */
[----:B------:R-:W-:Y:S01]  /*1470*/  LEA R197, R190, R197, 0x1 ;  /* 0x000000c5bec57211 */ /* 0x000fe200078e08ff */
[C---:B------:R-:W-:Y:S01]  /*1480*/  IMAD.U32 R71, R202.reuse, 0x2, R71 ;  /* 0x00000002ca477824 */ /* 0x040fe200078e0047 */
[----:B------:R-:W-:Y:S01]  /*1490*/  LEA R204, R202, R11, 0x1 ;  /* 0x0000000bcacc7211 */ /* 0x000fe200078e08ff */
[----:B------:R-:W-:Y:S01]  /*14a0*/  IMAD.U32 R47, R190, 0x2, R47 ;  /* 0x00000002be2f7824 */ /* 0x000fe200078e002f */
[----:B------:R-:W-:Y:S01]  /*14b0*/  LEA R200, R202, R27, 0x1 ;  /* 0x0000001bcac87211 */ /* 0x000fe200078e08ff */
[----:B------:R-:W-:Y:S01]  /*14c0*/  IMAD.U32 R205, R190, 0x2, R15 ;  /* 0x00000002becd7824 */ /* 0x000fe200078e000f */
[----:B------:R-:W-:Y:S01]  /*14d0*/  LEA R55, R202, R55, 0x1 ;  /* 0x00000037ca377211 */ /* 0x000fe200078e08ff */
[C---:B------:R-:W-:Y:S01]  /*14e0*/  IMAD.U32 R45, R190.reuse, 0x2, R45 ;  /* 0x00000002be2d7824 */ /* 0x040fe200078e002d */
[----:B------:R-:W-:Y:S01]  /*14f0*/  LDSM.16.MT88.4 R116, [R204] ;  /* 0x00000000cc74783b */ /* 0x000fe20000004200 */
[----:B------:R-:W-:Y:S01]  /*1500*/  IMAD.U32 R63, R190, 0x2, R63 ;  /* 0x00000002be3f7824 */ /* 0x000fe200078e003f */
[C---:B------:R-:W-:Y:S01]  /*1510*/  IADD3 R27, PT, PT, R15.reuse, 0xf20, RZ ;  /* 0x00000f200f1b7810 */ /* 0x040fe20007ffe0ff */
[C---:B------:R-:W-:Y:S01]  /*1520*/  IMAD.U32 R59, R202.reuse, 0x2, R59 ;  /* 0x00000002ca3b7824 */ /* 0x040fe200078e003b */
[----:B------:R-:W-:Y:S01]  /*1530*/  LDSM.16.MT88.4 R112, [R200] ;  /* 0x00000000c870783b */ /* 0x000fe20000004200 */
[C---:B------:R-:W-:Y:S01]  /*1540*/  LEA R57, R202.reuse, R57, 0x1 ;  /* 0x00000039ca397211 */ /* 0x040fe200078e08ff */
[C---:B------:R-:W-:Y:S01]  /*1550*/  IMAD.U32 R53, R202.reuse, 0x2, R53 ;  /* 0x00000002ca357824 */ /* 0x040fe200078e0035 */
[----:B------:R-:W-:Y:S01]  /*1560*/  LEA R51, R202, R51, 0x1 ;  /* 0x00000033ca337211 */ /* 0x000fe200078e08ff */
[----:B------:R-:W-:Y:S01]  /*1570*/  LDSM.16.MT88.4 R108, [R71] ;  /* 0x00000000476c783b */ /* 0x000fe20000004200 */
[----:B------:R-:W-:Y:S01]  /*1580*/  IMAD.U32 R49, R190, 0x2, R49 ;  /* 0x00000002be317824 */ /* 0x000fe200078e0031 */
[----:B------:R-:W-:Y:S01]  /*1590*/  LEA R37, R202, R37, 0x1 ;  /* 0x00000025ca257211 */ /* 0x000fe200078e08ff */
[C---:B------:R-:W-:Y:S01]  /*15a0*/  IMAD.U32 R61, R190.reuse, 0x2, R61 ;  /* 0x00000002be3d7824 */ /* 0x040fe200078e003d */
[----:B------:R-:W-:Y:S01]  /*15b0*/  LDSM.16.MT88.4 R100, [R55] ;  /* 0x000000003764783b */ /* 0x000fe20000004200 */
[----:B------:R-:W-:Y:S01]  /*15c0*/  IMAD.U32 R29, R190, 0x2, R29 ;  /* 0x00000002be1d7824 */ /* 0x000fe200078e001d */
[----:B------:R-:W-:Y:S01]  /*15d0*/  LEA R33, R202, R33, 0x1 ;  /* 0x00000021ca217211 */ /* 0x000fe200078e08ff */
[----:B------:R-:W-:Y:S01]  /*15e0*/  IMAD.U32 R27, R190, 0x2, R27 ;  /* 0x00000002be1b7824 */ /* 0x000fe200078e001b */
[----:B------:R-:W1:Y:S01]  /*15f0*/  LDSM.16.M88.4 R124, [R47] ;  /* 0x000000002f7c783b */ /* 0x000e620000000200 */
[C---:B------:R-:W-:Y:S01]  /*1600*/  IMAD.U32 R65, R202.reuse, 0x2, R65 ;  /* 0x00000002ca417824 */ /* 0x040fe200078e0041 */
[C---:B------:R-:W-:Y:S01]  /*1610*/  IADD3 R199, PT, PT, R15.reuse, 0x3200, RZ ;  /* 0x000032000fc77810 */ /* 0x040fe20007ffe0ff */
[C---:B------:R-:W-:Y:S01]  /*1620*/  IMAD.U32 R67, R202.reuse, 0x2, R67 ;  /* 0x00000002ca437824 */ /* 0x040fe200078e0043 */
[----:B--2---:R-:W2:Y:S01]  /*1630*/  LDSM.16.M88.4 R76, [R205] ;  /* 0x00000000cd4c783b */ /* 0x004ea20000000200 */
[C---:B------:R-:W-:Y:S01]  /*1640*/  IMAD.U32 R69, R202.reuse, 0x2, R69 ;  /* 0x00000002ca457824 */ /* 0x040fe200078e0045 */
[C---:B------:R-:W-:Y:S01]  /*1650*/  IADD3 R43, PT, PT, R15.reuse, 0x3700, RZ ;  /* 0x000037000f2b7810 */ /* 0x040fe20007ffe0ff */
[----:B------:R-:W-:Y:S01]  /*1660*/  IMAD.U32 R203, R202, 0x2, R203 ;  /* 0x00000002cacb7824 */ /* 0x000fe200078e00cb */
[----:B------:R-:W4:Y:S01]  /*1670*/  LDSM.16.M88.4 R96, [R45] ;  /* 0x000000002d60783b */ /* 0x000f220000000200 */
[----:B------:R-:W-:Y:S01]  /*1680*/  IMAD.U32 R41, R190, 0x2, R41 ;  /* 0x00000002be297824 */ /* 0x000fe200078e0029 */
[C---:B------:R-:W-:Y:S01]  /*1690*/  IADD3 R31, PT, PT, R15.reuse, 0x2d20, RZ ;  /* 0x00002d200f1f7810 */ /* 0x040fe20007ffe0ff */
[C---:B------:R-:W-:Y:S01]  /*16a0*/  IMAD.U32 R39, R202.reuse, 0x2, R39 ;  /* 0x00000002ca277824 */ /* 0x040fe200078e0027 */
[----:B------:R-:W5:Y:S01]  /*16b0*/  LDSM.16.M88.4 R92, [R63] ;  /* 0x000000003f5c783b */ /* 0x000f620000000200 */
[----:B------:R-:W-:Y:S01]  /*16c0*/  IMAD.U32 R35, R202, 0x2, R35 ;  /* 0x00000002ca237824 */ /* 0x000fe200078e0023 */
[----:B------:R-:W-:Y:S01]  /*16d0*/  IADD3 R73, PT, PT, R15, 0x3220, RZ ;  /* 0x000032200f497810 */ /* 0x000fe20007ffe0ff */
[C---:B------:R-:W-:Y:S01]  /*16e0*/  IMAD.U32 R201, R190.reuse, 0x2, R201 ;  /* 0x00000002bec97824 */ /* 0x040fe200078e00c9 */
[----:B------:R-:W-:Y:S01]  /*16f0*/  LDSM.16.MT88.4 R88, [R59] ;  /* 0x000000003b58783b */ /* 0x000fe20000004200 */
[C---:B------:R-:W-:Y:S01]  /*1700*/  IMAD.U32 R199, R190.reuse, 0x2, R199 ;  /* 0x00000002bec77824 */ /* 0x040fe200078e00c7 */
[C---:B------:R-:W-:Y:S01]  /*1710*/  LEA R202, R190.reuse, R73, 0x1 ;  /* 0x00000049beca7211 */ /* 0x040fe200078e08ff */
[C---:B------:R-:W-:Y:S01]  /*1720*/  IMAD.U32 R43, R190.reuse, 0x2, R43 ;  /* 0x00000002be2b7824 */ /* 0x040fe200078e002b */
[----:B---3--:R-:W-:Y:S01]  /*1730*/  LDSM.16.MT88.4 R84, [R57] ;  /* 0x000000003954783b */ /* 0x008fe20000004200 */
[----:B------:R-:W-:Y:S01]  /*1740*/  IMAD.U32 R31, R190, 0x2, R31 ;  /* 0x00000002be1f7824 */ /* 0x000fe200078e001f */
[----:B------:R-:W-:-:S02]  /*1750*/  IADD3 R17, PT, PT, R17, 0x400, RZ ;  /* 0x0000040011117810 */ /* 0x000fc40007ffe0ff */
[----:B------:R-:W-:Y:S02]  /*1760*/  IADD3 R5, PT, PT, R5, 0x20, RZ ;  /* 0x0000002005057810 */ /* 0x000fe40007ffe0ff */
[----:B------:R-:W-:Y:S01]  /*1770*/  LEA R70, R3, R70, 0xa ;  /* 0x0000004603467211 */ /* 0x000fe200078e50ff */
[C---:B-1----:R-:W-:Y:S08]  /*1780*/  HMMA.16816.F16 R172, R124.reuse, R116, R172 ;  /* 0x000000747cac723c */ /* 0x042ff000000008ac */
[C---:B------:R-:W-:Y:S08]  /*1790*/  HMMA.16816.F16 R168, R124.reuse, R118, R168 ;  /* 0x000000767ca8723c */ /* 0x040ff000000008a8 */
[C---:B------:R-:W-:Y:S01]  /*17a0*/  HMMA.16816.F16 R134, R124.reuse, R112, R164 ;  /* 0x000000707c86723c */ /* 0x040fe200000008a4 */
[----:B------:R-:W-:Y:S07]  /*17b0*/  LDSM.16.M88.4 R164, [R61] ;  /* 0x000000003da4783b */ /* 0x000fee0000000200 */
[C---:B------:R-:W-:Y:S01]  /*17c0*/  HMMA.16816.F16 R132, R124.reuse, R114, R160 ;  /* 0x000000727c84723c */ /* 0x040fe200000008a0 */
[----:B------:R-:W1:Y:S07]  /*17d0*/  LDSM.16.M88.4 R160, [R49] ;  /* 0x0000000031a0783b */ /* 0x000e6e0000000200 */
[C---:B------:R-:W-:Y:S08]  /*17e0*/  HMMA.16816.F16 R74, R124.reuse, R108, R74 ;  /* 0x0000006c7c4a723c */ /* 0x040ff0000000084a */
[C---:B------:R-:W-:Y:S08]  /*17f0*/  HMMA.16816.F16 R192, R124.reuse, R110, R192 ;  /* 0x0000006e7cc0723c */ /* 0x040ff000000008c0 */
[C---:B------:R-:W-:Y:S08]  /*1800*/  HMMA.16816.F16 R194, R124.reuse, R100, R194 ;  /* 0x000000647cc2723c */ /* 0x040ff000000008c2 */
[----:B------:R-:W-:Y:S08]  /*1810*/  HMMA.16816.F16 R126, R124, R102, R82 ;  /* 0x000000667c7e723c */ /* 0x000ff00000000852 */
[C---:B--2---:R-:W-:Y:S08]  /*1820*/  HMMA.16816.F16 R150, R76.reuse, R116, R120 ;  /* 0x000000744c96723c */ /* 0x044ff00000000878 */
[----:B------:R-:W-:Y:S01]  /*1830*/  HMMA.16816.F16 R148, R76, R102, R122 ;  /* 0x000000664c94723c */ /* 0x000fe2000000087a */
[----:B------:R-:W-:Y:S07]  /*1840*/  LDSM.16.MT88.4 R120, [R51] ;  /* 0x000000003378783b */ /* 0x000fee0000004200 */
[----:B----4-:R-:W-:Y:S01]  /*1850*/  HMMA.16816.F16 R124, R96, R116, R80 ;  /* 0x00000074607c723c */ /* 0x010fe20000000850 */
[----:B------:R-:W2:Y:S07]  /*1860*/  LDSM.16.MT88.4 R80, [R53] ;  /* 0x000000003550783b */ /* 0x000eae0000004200 */
[C---:B------:R-:W-:Y:S08]  /*1870*/  HMMA.16816.F16 R182, R76.reuse, R118, R182 ;  /* 0x000000764cb6723c */ /* 0x040ff000000008b6 */
[C---:B------:R-:W-:Y:S08]  /*1880*/  HMMA.16816.F16 R180, R76.reuse, R112, R180 ;  /* 0x000000704cb4723c */ /* 0x040ff000000008b4 */
[C---:B------:R-:W-:Y:S08]  /*1890*/  HMMA.16816.F16 R178, R76.reuse, R114, R178 ;  /* 0x000000724cb2723c */ /* 0x040ff000000008b2 */
[C---:B------:R-:W-:Y:S08]  /*18a0*/  HMMA.16816.F16 R176, R76.reuse, R108, R176 ;  /* 0x0000006c4cb0723c */ /* 0x040ff000000008b0 */
[C---:B------:R-:W-:Y:S08]  /*18b0*/  HMMA.16816.F16 R174, R76.reuse, R110, R128 ;  /* 0x0000006e4cae723c */ /* 0x040ff00000000880 */
[----:B------:R-:W-:Y:S01]  /*18c0*/  HMMA.16816.F16 R170, R76, R100, R130 ;  /* 0x000000644caa723c */ /* 0x000fe20000000882 */
[----:B------:R-:W3:Y:S04]  /*18d0*/  LDSM.16.M88.4 R128, [R29] ;  /* 0x000000001d80783b */ /* 0x000ee80000000200 */
[----:B------:R-:W4:Y:S01]  /*18e0*/  LDSM.16.M88.4 R76, [R27] ;  /* 0x000000001b4c783b */ /* 0x000f220000000200 */
[----:B------:R-:W-:-:S04]  /*18f0*/  DEPBAR.LE SB0, 0x0 ;  /* 0x000080000000791a */ /* 0x000fc80000000000 */
[----:B-----5:R-:W-:Y:S01]  /*1900*/  HMMA.16816.F16 R106, R92, R116, R106 ;  /* 0x000000745c6a723c */ /* 0x020fe2000000086a */
[----:B------:R-:W-:Y:S07]  /*1910*/  BAR.SYNC.DEFER_BLOCKING 0x0 ;  /* 0x0000000000007b1d */ /* 0x000fee0000010000 */
[-C--:B------:R-:W-:Y:S08]  /*1920*/  HMMA.16816.F16 R138, R96, R112.reuse, R138 ;  /* 0x00000070608a723c */ /* 0x080ff0000000088a */
[----:B------:R-:W-:Y:S08]  /*1930*/  HMMA.16816.F16 R154, R92, R112, R154 ;  /* 0x000000705c9a723c */ /* 0x000ff0000000089a */
[-C--:B------:R-:W-:Y:S01]  /*1940*/  HMMA.16816.F16 R140, R96, R114.reuse, R140 ;  /* 0x00000072608c723c */ /* 0x080fe2000000088c */
[----:B------:R-:W-:Y:S01]  /*1950*/  @!PT LDS RZ, [RZ] ;  /* 0x00000000fffff984 */ /* 0x000fe20000000800 */
[----:B------:R-:W-:Y:S01]  /*1960*/  @!PT LDS RZ, [RZ] ;  /* 0x00000000fffff984 */ /* 0x000fe20000000800 */
[----:B------:R-:W-:Y:S01]  /*1970*/  @!PT LDS RZ, [RZ] ;  /* 0x00000000fffff984 */ /* 0x000fe20000000800 */
[----:B------:R-:W-:Y:S04]  /*1980*/  LDGSTS.E.128 [R25], desc[UR6][R210.64+-0x380] ;  /* 0x00000c80d2197fae */ /* 0x000fe8000b9a1806 */
[----:B------:R-:W-:Y:S03]  /*1990*/  LDGSTS.E.128 [R25+0x50], desc[UR6][R212.64+0x80] ;  /* 0x00050080d4197fae */ /* 0x000fe6000b9a1806 */
[----:B------:R-:W-:Y:S08]  /*19a0*/  HMMA.16816.F16 R156, R92, R114, R156 ;  /* 0x000000725c9c723c */ /* 0x000ff0000000089c */
[C---:B------:R-:W-:Y:S08]  /*19b0*/  HMMA.16816.F16 R136, R96.reuse, R118, R136 ;  /* 0x000000766088723c */ /* 0x040ff00000000888 */
[C---:B------:R-:W-:Y:S08]  /*19c0*/  HMMA.16816.F16 R142, R96.reuse, R108, R142 ;  /* 0x0000006c608e723c */ /* 0x040ff0000000088e */
[C---:B------:R-:W-:Y:S08]  /*19d0*/  HMMA.16816.F16 R144, R96.reuse, R110, R144 ;  /* 0x0000006e6090723c */ /* 0x040ff00000000890 */
[C---:B------:R-:W-:Y:S08]  /*19e0*/  HMMA.16816.F16 R146, R96.reuse, R100, R146 ;  /* 0x000000646092723c */ /* 0x040ff00000000892 */
[----:B------:R-:W-:Y:S08]  /*19f0*/  HMMA.16816.F16 R98, R96, R102, R188 ;  /* 0x000000666062723c */ /* 0x000ff000000008bc */
[C---:B------:R-:W-:Y:S08]  /*1a00*/  HMMA.16816.F16 R152, R92.reuse, R118, R152 ;  /* 0x000000765c98723c */ /* 0x040ff00000000898 */
[C---:B------:R-:W-:Y:S08]  /*1a10*/  HMMA.16816.F16 R158, R92.reuse, R108, R158 ;  /* 0x0000006c5c9e723c */ /* 0x040ff0000000089e */
[C---:B------:R-:W-:Y:S08]  /*1a20*/  HMMA.16816.F16 R96, R92.reuse, R110, R186 ;  /* 0x0000006e5c60723c */ /* 0x040ff000000008ba */
[----:B------:R-:W-:Y:S08]  /*1a30*/  HMMA.16816.F16 R104, R92, R100, R104 ;  /* 0x000000645c68723c */ /* 0x000ff00000000868 */
[C---:B-1----:R-:W-:Y:S08]  /*1a40*/  HMMA.16816.F16 R172, R160.reuse, R88, R172 ;  /* 0x00000058a0ac723c */ /* 0x042ff000000008ac */
[C---:B------:R-:W-:Y:S08]  /*1a50*/  HMMA.16816.F16 R168, R160.reuse, R90, R168 ;  /* 0x0000005aa0a8723c */ /* 0x040ff000000008a8 */
[C---:B------:R-:W-:Y:S08]  /*1a60*/  HMMA.16816.F16 R134, R160.reuse, R84, R134 ;  /* 0x00000054a086723c */ /* 0x040ff00000000886 */
[C---:B------:R-:W-:Y:S08]  /*1a70*/  HMMA.16816.F16 R132, R160.reuse, R86, R132 ;  /* 0x00000056a084723c */ /* 0x040ff00000000884 */
[C---:B--2---:R-:W-:Y:S08]  /*1a80*/  HMMA.16816.F16 R74, R160.reuse, R80, R74 ;  /* 0x00000050a04a723c */ /* 0x044ff0000000084a */
[C---:B------:R-:W-:Y:S08]  /*1a90*/  HMMA.16816.F16 R192, R160.reuse, R82, R192 ;  /* 0x00000052a0c0723c */ /* 0x040ff000000008c0 */
[----:B------:R-:W-:Y:S08]  /*1aa0*/  HMMA.16816.F16 R194, R160, R120, R194 ;  /* 0x00000078a0c2723c */ /* 0x000ff000000008c2 */
[----:B------:R-:W-:Y:S08]  /*1ab0*/  HMMA.16816.F16 R94, R92, R102, R184 ;  /* 0x000000665c5e723c */ /* 0x000ff000000008b8 */
[----:B------:R-:W-:Y:S08]  /*1ac0*/  HMMA.16816.F16 R162, R160, R122, R126 ;  /* 0x0000007aa0a2723c */ /* 0x000ff0000000087e */
[-C--:B------:R-:W-:Y:S08]  /*1ad0*/  HMMA.16816.F16 R92, R164, R88.reuse, R150 ;  /* 0x00000058a45c723c */ /* 0x080ff00000000896 */
[-C--:B---3--:R-:W-:Y:S08]  /*1ae0*/  HMMA.16816.F16 R160, R128, R88.reuse, R124 ;  /* 0x0000005880a0723c */ /* 0x088ff0000000087c */
[----:B----4-:R-:W-:Y:S01]  /*1af0*/  HMMA.16816.F16 R106, R76, R88, R106 ;  /* 0x000000584c6a723c */ /* 0x010fe2000000086a */
[----:B------:R-:W-:-:S04]  /*1b00*/  IMAD.WIDE R88, R68, 0x2, R206 ;  /* 0x0000000244587825 */ /* 0x000fc800078e02ce */
[C---:B------:R-:W-:Y:S01]  /*1b10*/  IMAD R68, R3.reuse, 0x400, R68 ;  /* 0x0000040003447824 */ /* 0x040fe200078e0244 */
[----:B------:R-:W-:Y:S02]  /*1b20*/  LDGSTS.E.128 [R23+0x5000], desc[UR6][R88.64] ;  /* 0x0500000058177fae */ /* 0x000fe4000b9a1806 */
[-C--:B------:R-:W-:Y:S08]  /*1b30*/  HMMA.16816.F16 R180, R164, R84.reuse, R180 ;  /* 0x00000054a4b4723c */ /* 0x080ff000000008b4 */
[-C--:B------:R-:W-:Y:S08]  /*1b40*/  HMMA.16816.F16 R138, R128, R84.reuse, R138 ;  /* 0x00000054808a723c */ /* 0x080ff0000000088a */
[----:B------:R-:W-:Y:S01]  /*1b50*/  HMMA.16816.F16 R154, R76, R84, R154 ;  /* 0x000000544c9a723c */ /* 0x000fe2000000089a */
[----:B------:R-:W-:-:S05]  /*1b60*/  IMAD.WIDE R84, R3, 0x2, R88 ;  /* 0x0000000203547825 */ /* 0x000fca00078e0258 */
        /* <DEDUP_REMOVED lines=10> */
[----:B------:R1:W-:Y:S02]  /*1c10*/  LDGSTS.E.128 [R23+0x5630], desc[UR6][R90.64] ;  /* 0x056300005a177fae */ /* 0x0003e4000b9a1806 */
[C---:B------:R-:W-:Y:S02]  /*1c20*/  HMMA.16816.F16 R142, R128.reuse, R80, R142 ;  /* 0x00000050808e723c */ /* 0x040fe4000000088e */
[----:B------:R-:W-:Y:S04]  /*1c30*/  LDSM.16.M88.4 R112, [R197] ;  /* 0x00000000c570783b */ /* 0x000fe80000000200 */
[----:B------:R-:W2:Y:S02]  /*1c40*/  LDSM.16.MT88.4 R108, [R65] ;  /* 0x00000000416c783b */ /* 0x000ea40000004200 */
[C---:B------:R-:W-:Y:S02]  /*1c50*/  HMMA.16816.F16 R144, R128.reuse, R82, R144 ;  /* 0x000000528090723c */ /* 0x040fe40000000890 */
[----:B------:R-:W3:Y:S04]  /*1c60*/  LDSM.16.MT88.4 R100, [R67] ;  /* 0x000000004364783b */ /* 0x000ee80000004200 */
[----:B------:R-:W4:Y:S02]  /*1c70*/  LDSM.16.MT88.4 R124, [R69] ;  /* 0x00000000457c783b */ /* 0x000f240000004200 */
[C---:B------:R-:W-:Y:S02]  /*1c80*/  HMMA.16816.F16 R146, R128.reuse, R120, R146 ;  /* 0x000000788092723c */ /* 0x040fe40000000892 */
[----:B-1----:R-:W-:Y:S04]  /*1c90*/  LDSM.16.MT88.4 R88, [R37] ;  /* 0x000000002558783b */ /* 0x002fe80000004200 */
[----:B------:R-:W-:Y:S02]  /*1ca0*/  LDSM.16.MT88.4 R116, [R35] ;  /* 0x000000002374783b */ /* 0x000fe40000004200 */
[----:B------:R-:W-:Y:S02]  /*1cb0*/  HMMA.16816.F16 R130, R128, R122, R98 ;  /* 0x0000007a8082723c */ /* 0x000fe40000000862 */
[----:B------:R-:W-:Y:S04]  /*1cc0*/  LDSM.16.MT88.4 R84, [R33] ;  /* 0x000000002154783b */ /* 0x000fe80000004200 */
[----:B------:R-:W-:Y:S02]  /*1cd0*/  LDSM.16.M88.4 R184, [R201] ;  /* 0x00000000c9b8783b */ /* 0x000fe40000000200 */
[----:B------:R-:W-:Y:S02]  /*1ce0*/  HMMA.16816.F16 R128, R76, R82, R96 ;  /* 0x000000524c80723c */ /* 0x000fe40000000860 */
[----:B------:R-:W1:Y:S04]  /*1cf0*/  LDSM.16.MT88.4 R96, [R203] ;  /* 0x00000000cb60783b */ /* 0x000e680000004200 */
[----:B------:R-:W0:Y:S02]  /*1d00*/  LDGDEPBAR ;  /* 0x00000000000079af */ /* 0x000e240000000000 */
[C---:B------:R-:W-:Y:S08]  /*1d10*/  HMMA.16816.F16 R176, R164.reuse, R80, R176 ;  /* 0x00000050a4b0723c */ /* 0x040ff000000008b0 */
[C---:B------:R-:W-:Y:S08]  /*1d20*/  HMMA.16816.F16 R174, R164.reuse, R82, R174 ;  /* 0x00000052a4ae723c */ /* 0x040ff000000008ae */
[C---:B------:R-:W-:Y:S08]  /*1d30*/  HMMA.16816.F16 R170, R164.reuse, R120, R170 ;  /* 0x00000078a4aa723c */ /* 0x040ff000000008aa */
[----:B------:R-:W-:Y:S01]  /*1d40*/  HMMA.16816.F16 R164, R164, R122, R148 ;  /* 0x0000007aa4a4723c */ /* 0x000fe20000000894 */
[----:B------:R-:W-:Y:S07]  /*1d50*/  LDSM.16.M88.4 R148, [R199] ;  /* 0x00000000c794783b */ /* 0x000fee0000000200 */
[C---:B------:R-:W-:Y:S08]  /*1d60*/  HMMA.16816.F16 R104, R76.reuse, R120, R104 ;  /* 0x000000784c68723c */ /* 0x040ff00000000868 */
[C---:B------:R-:W-:Y:S01]  /*1d70*/  HMMA.16816.F16 R158, R76.reuse, R80, R158 ;  /* 0x000000504c9e723c */ /* 0x040fe2000000089e */
[----:B------:R-:W-:Y:S07]  /*1d80*/  LDSM.16.M88.4 R80, [R43] ;  /* 0x000000002b50783b */ /* 0x000fee0000000200 */
[----:B------:R-:W-:Y:S01]  /*1d90*/  HMMA.16816.F16 R122, R76, R122, R94 ;  /* 0x0000007a4c7a723c */ /* 0x000fe2000000085e */
[----:B------:R-:W-:Y:S07]  /*1da0*/  LDSM.16.M88.4 R76, [R41] ;  /* 0x00000000294c783b */ /* 0x000fee0000000200 */
[C---:B--2---:R-:W-:Y:S01]  /*1db0*/  HMMA.16816.F16 R120, R112.reuse, R108, R92 ;  /* 0x0000006c7078723c */ /* 0x044fe2000000085c */
[----:B------:R-:W2:Y:S07]  /*1dc0*/  LDSM.16.MT88.4 R92, [R39] ;  /* 0x00000000275c783b */ /* 0x000eae0000004200 */
[C---:B------:R-:W-:Y:S08]  /*1dd0*/  HMMA.16816.F16 R182, R112.reuse, R110, R182 ;  /* 0x0000006e70b6723c */ /* 0x040ff000000008b6 */
[C---:B---3--:R-:W-:Y:S08]  /*1de0*/  HMMA.16816.F16 R180, R112.reuse, R100, R180 ;  /* 0x0000006470b4723c */ /* 0x048ff000000008b4 */
[C---:B------:R-:W-:Y:S08]  /*1df0*/  HMMA.16816.F16 R178, R112.reuse, R102, R178 ;  /* 0x0000006670b2723c */ /* 0x040ff000000008b2 */
[C---:B----4-:R-:W-:Y:S08]  /*1e00*/  HMMA.16816.F16 R176, R112.reuse, R124, R176 ;  /* 0x0000007c70b0723c */ /* 0x050ff000000008b0 */
[C---:B------:R-:W-:Y:S08]  /*1e10*/  HMMA.16816.F16 R174, R112.reuse, R126, R174 ;  /* 0x0000007e70ae723c */ /* 0x040ff000000008ae */
[C---:B-1----:R-:W-:Y:S08]  /*1e20*/  HMMA.16816.F16 R170, R112.reuse, R96, R170 ;  /* 0x0000006070aa723c */ /* 0x042ff000000008aa */
[----:B------:R-:W-:Y:S01]  /*1e30*/  HMMA.16816.F16 R112, R112, R98, R164 ;  /* 0x000000627070723c */ /* 0x000fe200000008a4 */
[----:B------:R-:W1:Y:S07]  /*1e40*/  LDSM.16.M88.4 R164, [R31] ;  /* 0x000000001fa4783b */ /* 0x000e6e0000000200 */
[C---:B--2---:R-:W-:Y:S08]  /*1e50*/  HMMA.16816.F16 R114, R76.reuse, R92, R120 ;  /* 0x0000005c4c72723c */ /* 0x044ff00000000878 */
[C---:B------:R-:W-:Y:S08]  /*1e60*/  HMMA.16816.F16 R182, R76.reuse, R94, R182 ;  /* 0x0000005e4cb6723c */ /* 0x040ff000000008b6 */
[C---:B------:R-:W-:Y:S08]  /*1e70*/  HMMA.16816.F16 R180, R76.reuse, R88, R180 ;  /* 0x000000584cb4723c */ /* 0x040ff000000008b4 */
[C---:B------:R-:W-:Y:S08]  /*1e80*/  HMMA.16816.F16 R178, R76.reuse, R90, R178 ;  /* 0x0000005a4cb2723c */ /* 0x040ff000000008b2 */
[C---:B------:R-:W-:Y:S08]  /*1e90*/  HMMA.16816.F16 R176, R76.reuse, R116, R176 ;  /* 0x000000744cb0723c */ /* 0x040ff000000008b0 */
[C---:B------:R-:W-:Y:S08]  /*1ea0*/  HMMA.16816.F16 R174, R76.reuse, R118, R174 ;  /* 0x000000764cae723c */ /* 0x040ff000000008ae */
[C---:B------:R-:W-:Y:S08]  /*1eb0*/  HMMA.16816.F16 R170, R76.reuse, R84, R170 ;  /* 0x000000544caa723c */ /* 0x040ff000000008aa */
[----:B------:R-:W-:Y:S01]  /*1ec0*/  HMMA.16816.F16 R112, R76, R86, R112 ;  /* 0x000000564c70723c */ /* 0x000fe20000000870 */
[----:B------:R-:W-:-:S04]  /*1ed0*/  VIADD R77, R15, 0x3720 ;  /* 0x000037200f4d7836 */ /* 0x000fc80000000000 */
[----:B------:R-:W-:-:S03]  /*1ee0*/  IMAD.U32 R73, R190, 0x2, R77 ;  /* 0x00000002be497824 */ /* 0x000fc600078e004d */
[C---:B------:R-:W-:Y:S08]  /*1ef0*/  HMMA.16816.F16 R172, R184.reuse, R108, R172 ;  /* 0x0000006cb8ac723c */ /* 0x040ff000000008ac */
[C---:B------:R-:W-:Y:S08]  /*1f00*/  HMMA.16816.F16 R168, R184.reuse, R110, R168 ;  /* 0x0000006eb8a8723c */ /* 0x040ff000000008a8 */
[C---:B------:R-:W-:Y:S08]  /*1f10*/  HMMA.16816.F16 R134, R184.reuse, R100, R134 ;  /* 0x00000064b886723c */ /* 0x040ff00000000886 */
        /* <DEDUP_REMOVED lines=8> */
[C---:B------:R-:W-:Y:S08]  /*1fa0*/  HMMA.16816.F16 R140, R148.reuse, R102, R140 ;  /* 0x00000066948c723c */ /* 0x040ff0000000088c */
[C---:B------:R-:W-:Y:S08]  /*1fb0*/  HMMA.16816.F16 R142, R148.reuse, R124, R142 ;  /* 0x0000007c948e723c */ /* 0x040ff0000000088e */
[C---:B------:R-:W-:Y:S08]  /*1fc0*/  HMMA.16816.F16 R144, R148.reuse, R126, R144 ;  /* 0x0000007e9490723c */ /* 0x040ff00000000890 */
[----:B------:R-:W-:Y:S08]  /*1fd0*/  HMMA.16816.F16 R146, R148, R96, R146 ;  /* 0x000000609492723c */ /* 0x000ff00000000892 */
[----:B------:R-:W-:Y:S08]  /*1fe0*/  HMMA.16816.F16 R158, R80, R124, R158 ;  /* 0x0000007c509e723c */ /* 0x000ff0000000089e */
[----:B------:R-:W-:Y:S01]  /*1ff0*/  HMMA.16816.F16 R148, R148, R98, R130 ;  /* 0x000000629494723c */ /* 0x000fe20000000882 */
[----:B------:R-:W-:Y:S01]  /*2000*/  IMAD.WIDE R150, R66, 0x2, R206 ;  /* 0x0000000242967825 */ /* 0x000fe200078e02ce */
[----:B------:R-:W-:-:S03]  /*2010*/  LEA R66, R3, R66, 0xa ;  /* 0x0000004203427211 */ /* 0x000fc600078e50ff */
[----:B------:R-:W-:-:S03]  /*2020*/  IMAD.WIDE R160, R3, 0x2, R150 ;  /* 0x0000000203a07825 */ /* 0x000fc600078e0296 */
[----:B------:R-:W-:Y:S01]  /*2030*/  HMMA.16816.F16 R106, R80, R108, R106 ;  /* 0x0000006c506a723c */ /* 0x000fe2000000086a */
[----:B------:R-:W-:-:S07]  /*2040*/  IMAD.WIDE R188, R3, 0x2, R160 ;  /* 0x0000000203bc7825 */ /* 0x000fce00078e02a0 */
[----:B------:R-:W-:Y:S01]  /*2050*/  HMMA.16816.F16 R152, R80, R110, R152 ;  /* 0x0000006e5098723c */ /* 0x000fe20000000898 */
[----:B------:R-:W-:-:S07]  /*2060*/  IMAD.WIDE R190, R3, 0x2, R188 ;  /* 0x0000000203be7825 */ /* 0x000fce00078e02bc */
[C---:B------:R-:W-:Y:S08]  /*2070*/  HMMA.16816.F16 R154, R80.reuse, R100, R154 ;  /* 0x00000064509a723c */ /* 0x040ff0000000089a */
[C---:B------:R-:W-:Y:S08]  /*2080*/  HMMA.16816.F16 R156, R80.reuse, R102, R156 ;  /* 0x00000066509c723c */ /* 0x040ff0000000089c */
[C---:B------:R-:W-:Y:S01]  /*2090*/  HMMA.16816.F16 R126, R80.reuse, R126, R128 ;  /* 0x0000007e507e723c */ /* 0x040fe20000000880 */
[----:B------:R-:W2:Y:S07]  /*20a0*/  LDSM.16.M88.4 R128, [R202] ;  /* 0x00000000ca80783b */ /* 0x000eae0000000200 */
[C---:B------:R-:W-:Y:S08]  /*20b0*/  HMMA.16816.F16 R104, R80.reuse, R96, R104 ;  /* 0x000000605068723c */ /* 0x040ff00000000868 */
[----:B------:R-:W-:Y:S01]  /*20c0*/  HMMA.16816.F16 R124, R80, R98, R122 ;  /* 0x00000062507c723c */ /* 0x000fe2000000087a */
[----:B------:R-:W3:Y:S01]  /*20d0*/  LDSM.16.M88.4 R80, [R73] ;  /* 0x000000004950783b */ /* 0x000ee20000000200 */
[----:B------:R-:W-:-:S04]  /*20e0*/  DEPBAR.LE SB0, 0x0 ;  /* 0x000080000000791a */ /* 0x000fc80000000000 */
[----:B------:R-:W-:Y:S02]  /*20f0*/  BAR.SYNC.DEFER_BLOCKING 0x0 ;  /* 0x0000000000007b1d */ /* 0x000fe40000010000 */
[C---:B-1----:R-:W-:Y:S08]  /*2100*/  HMMA.16816.F16 R172, R164.reuse, R92, R172 ;  /* 0x0000005ca4ac723c */ /* 0x042ff000000008ac */
[C---:B------:R-:W-:Y:S08]  /*2110*/  HMMA.16816.F16 R168, R164.reuse, R94, R168 ;  /* 0x0000005ea4a8723c */ /* 0x040ff000000008a8 */
[C---:B------:R-:W-:Y:S01]  /*2120*/  HMMA.16816.F16 R134, R164.reuse, R88, R134 ;  /* 0x00000058a486723c */ /* 0x040fe20000000886 */
[----:B------:R-:W-:Y:S01]  /*2130*/  @!PT LDS RZ, [RZ] ;  /* 0x00000000fffff984 */ /* 0x000fe20000000800 */
[----:B------:R-:W-:Y:S01]  /*2140*/  @!PT LDS RZ, [RZ] ;  /* 0x00000000fffff984 */ /* 0x000fe20000000800 */
[----:B------:R-:W-:Y:S01]  /*2150*/  @!PT LDS RZ, [RZ] ;  /* 0x00000000fffff984 */ /* 0x000fe20000000800 */
[----:B------:R-:W-:Y:S07]  /*2160*/  LDGSTS.E.128 [R25+0x2800], desc[UR6][R210.64+-0x340] ;  /* 0x02800cc0d2197fae */ /* 0x000fee000b9a1806 */
[C---:B------:R-:W-:Y:S01]  /*2170*/  HMMA.16816.F16 R132, R164.reuse, R90, R132 ;  /* 0x0000005aa484723c */ /* 0x040fe20000000884 */
[----:B------:R-:W-:Y:S04]  /*2180*/  LDGSTS.E.128 [R25+0x2850], desc[UR6][R212.64+0xc0] ;  /* 0x028500c0d4197fae */ /* 0x000fe8000b9a1806 */
[----:B------:R-:W-:Y:S03]  /*2190*/  LDGSTS.E.128 [R23+0x9200], desc[UR6][R150.64] ;  /* 0x0920000096177fae */ /* 0x000fe6000b9a1806 */
[C---:B------:R-:W-:Y:S01]  /*21a0*/  HMMA.16816.F16 R74, R164.reuse, R116, R74 ;  /* 0x00000074a44a723c */ /* 0x040fe2000000084a */
[----:B------:R1:W-:Y:S04]  /*21b0*/  LDGSTS.E.128 [R23+0x9410], desc[UR6][R160.64] ;  /* 0x09410000a0177fae */ /* 0x0003e8000b9a1806 */
[----:B------:R-:W-:Y:S03]  /*21c0*/  LDGSTS.E.128 [R23+0x9620], desc[UR6][R188.64] ;  /* 0x09620000bc177fae */ /* 0x000fe6000b9a1806 */
[C---:B------:R-:W-:Y:S01]  /*21d0*/  HMMA.16816.F16 R192, R164.reuse, R118, R192 ;  /* 0x00000076a4c0723c */ /* 0x040fe200000008c0 */
[----:B------:R4:W-:Y:S04]  /*21e0*/  LDGSTS.E.128 [R23+0x9830], desc[UR6][R190.64] ;  /* 0x09830000be177fae */ /* 0x0009e8000b9a1806 */
[----:B------:R-:W-:Y:S03]  /*21f0*/  LDSM.16.MT88.4 R108, [R204] ;  /* 0x00000000cc6c783b */ /* 0x000fe60000004200 */
[C---:B------:R-:W-:Y:S01]  /*2200*/  HMMA.16816.F16 R194, R164.reuse, R84, R194 ;  /* 0x00000054a4c2723c */ /* 0x040fe200000008c2 */
[----:B------:R-:W-:Y:S04]  /*2210*/  LDSM.16.MT88.4 R100, [R200] ;  /* 0x00000000c864783b */ /* 0x000fe80000004200 */
[----:B------:R-:W-:Y:S03]  /*2220*/  LDSM.16.MT88.4 R120, [R71] ;  /* 0x000000004778783b */ /* 0x000fe60000004200 */
[----:B------:R-:W-:Y:S01]  /*2230*/  HMMA.16816.F16 R166, R164, R86, R186 ;  /* 0x00000056a4a6723c */ /* 0x000fe200000008ba */
[----:B------:R-:W-:Y:S04]  /*2240*/  LDSM.16.MT88.4 R96, [R55] ;  /* 0x000000003760783b */ /* 0x000fe80000004200 */
[----:B-1----:R-:W1:Y:S03]  /*2250*/  LDSM.16.M88.4 R160, [R47] ;  /* 0x000000002fa0783b */ /* 0x002e660000000200 */
[C---:B--2---:R-:W-:Y:S01]  /*2260*/  HMMA.16816.F16 R164, R128.reuse, R92, R184 ;  /* 0x0000005c80a4723c */ /* 0x044fe200000008b8 */
[----:B------:R-:W2:Y:S04]  /*2270*/  LDSM.16.M88.4 R76, [R205] ;  /* 0x00000000cd4c783b */ /* 0x000ea80000000200 */
[----:B------:R-:W0:Y:S03]  /*2280*/  LDGDEPBAR ;  /* 0x00000000000079af */ /* 0x000e260000000000 */
[C---:B------:R-:W-:Y:S01]  /*2290*/  HMMA.16816.F16 R136, R128.reuse, R94, R136 ;  /* 0x0000005e8088723c */ /* 0x040fe20000000888 */
[----:B------:R-:W-:Y:S07]  /*22a0*/  LDSM.16.M88.4 R184, [R49] ;  /* 0x0000000031b8783b */ /* 0x000fee0000000200 */
[C---:B------:R-:W-:Y:S08]  /*22b0*/  HMMA.16816.F16 R138, R128.reuse, R88, R138 ;  /* 0x00000058808a723c */ /* 0x040ff0000000088a */
[C---:B------:R-:W-:Y:S08]  /*22c0*/  HMMA.16816.F16 R140, R128.reuse, R90, R140 ;  /* 0x0000005a808c723c */ /* 0x040ff0000000088c */
[C---:B------:R-:W-:Y:S08]  /*22d0*/  HMMA.16816.F16 R142, R128.reuse, R116, R142 ;  /* 0x00000074808e723c */ /* 0x040ff0000000088e */
[C---:B------:R-:W-:Y:S08]  /*22e0*/  HMMA.16816.F16 R144, R128.reuse, R118, R144 ;  /* 0x000000768090723c */ /* 0x040ff00000000890 */
[----:B------:R-:W-:Y:S08]  /*22f0*/  HMMA.16816.F16 R146, R128, R84, R146 ;  /* 0x000000548092723c */ /* 0x000ff00000000892 */
[----:B---3--:R-:W-:Y:S08]  /*2300*/  HMMA.16816.F16 R158, R80, R116, R158 ;  /* 0x00000074509e723c */ /* 0x008ff0000000089e */
[----:B------:R-:W-:Y:S01]  /*2310*/  HMMA.16816.F16 R128, R128, R86, R148 ;  /* 0x000000568080723c */ /* 0x000fe20000000894 */
[----:B------:R-:W3:Y:S07]  /*2320*/  LDSM.16.M88.4 R148, [R45] ;  /* 0x000000002d94783b */ /* 0x000eee0000000200 */
[C---:B------:R-:W-:Y:S08]  /*2330*/  HMMA.16816.F16 R106, R80.reuse, R92, R106 ;  /* 0x0000005c506a723c */ /* 0x040ff0000000086a */
[C---:B------:R-:W-:Y:S01]  /*2340*/  HMMA.16816.F16 R152, R80.reuse, R94, R152 ;  /* 0x0000005e5098723c */ /* 0x040fe20000000898 */
[----:B------:R-:W-:Y:S07]  /*2350*/  LDSM.16.MT88.4 R92, [R59] ;  /* 0x000000003b5c783b */ /* 0x000fee0000004200 */
[C---:B------:R-:W-:Y:S08]  /*2360*/  HMMA.16816.F16 R154, R80.reuse, R88, R154 ;  /* 0x00000058509a723c */ /* 0x040ff0000000089a */
[C---:B------:R-:W-:Y:S01]  /*2370*/  HMMA.16816.F16 R156, R80.reuse, R90, R156 ;  /* 0x0000005a509c723c */ /* 0x040fe2000000089c */
[----:B------:R-:W-:Y:S07]  /*2380*/  LDSM.16.MT88.4 R88, [R57] ;  /* 0x000000003958783b */ /* 0x000fee0000004200 */
[C---:B------:R-:W-:Y:S08]  /*2390*/  HMMA.16816.F16 R118, R80.reuse, R118, R126 ;  /* 0x000000765076723c */ /* 0x040ff0000000087e */
[C---:B------:R-:W-:Y:S08]  /*23a0*/  HMMA.16816.F16 R104, R80.reuse, R84, R104 ;  /* 0x000000545068723c */ /* 0x040ff00000000868 */
[----:B------:R-:W-:Y:S01]  /*23b0*/  HMMA.16816.F16 R116, R80, R86, R124 ;  /* 0x000000565074723c */ /* 0x000fe2000000087c */
[----:B------:R-:W5:Y:S04]  /*23c0*/  LDSM.16.M88.4 R80, [R63] ;  /* 0x000000003f50783b */ /* 0x000f680000000200 */
[----:B------:R-:W4:Y:S03]  /*23d0*/  LDSM.16.MT88.4 R124, [R53] ;  /* 0x00000000357c783b */ /* 0x000f260000004200 */
[C---:B-1----:R-:W-:Y:S01]  /*23e0*/  HMMA.16816.F16 R172, R160.reuse, R108, R172 ;  /* 0x0000006ca0ac723c */ /* 0x042fe200000008ac */
[----:B------:R-:W1:Y:S07]  /*23f0*/  LDSM.16.MT88.4 R84, [R51] ;  /* 0x000000003354783b */ /* 0x000e6e0000004200 */
[C---:B------:R-:W-:Y:S08]  /*2400*/  HMMA.16816.F16 R168, R160.reuse, R110, R168 ;  /* 0x0000006ea0a8723c */ /* 0x040ff000000008a8 */
[C---:B------:R-:W-:Y:S08]  /*2410*/  HMMA.16816.F16 R134, R160.reuse, R100, R134 ;  /* 0x00000064a086723c */ /* 0x040ff00000000886 */
[C---:B------:R-:W-:Y:S08]  /*2420*/  HMMA.16816.F16 R132, R160.reuse, R102, R132 ;  /* 0x00000066a084723c */ /* 0x040ff00000000884 */
[C---:B------:R-:W-:Y:S08]  /*2430*/  HMMA.16816.F16 R74, R160.reuse, R120, R74 ;  /* 0x00000078a04a723c */ /* 0x040ff0000000084a */
[C---:B------:R-:W-:Y:S08]  /*2440*/  HMMA.16816.F16 R192, R160.reuse, R122, R192 ;  /* 0x0000007aa0c0723c */ /* 0x040ff000000008c0 */
[C---:B------:R-:W-:Y:S08]  /*2450*/  HMMA.16816.F16 R194, R160.reuse, R96, R194 ;  /* 0x00000060a0c2723c */ /* 0x040ff000000008c2 */
[----:B------:R-:W-:Y:S08]  /*2460*/  HMMA.16816.F16 R162, R160, R98, R166 ;  /* 0x00000062a0a2723c */ /* 0x000ff000000008a6 */
[C---:B--2---:R-:W-:Y:S08]  /*2470*/  HMMA.16816.F16 R176, R76.reuse, R120, R176 ;  /* 0x000000784cb0723c */ /* 0x044ff000000008b0 */
[----:B------:R-:W-:Y:S08]  /*2480*/  HMMA.16816.F16 R174, R76, R122, R174 ;  /* 0x0000007a4cae723c */ /* 0x000ff000000008ae */
[C---:B---3--:R-:W-:Y:S08]  /*2490*/  HMMA.16816.F16 R160, R148.reuse, R108, R164 ;  /* 0x0000006c94a0723c */ /* 0x048ff000000008a4 */
[C---:B------:R-:W-:Y:S08]  /*24a0*/  HMMA.16816.F16 R136, R148.reuse, R110, R136 ;  /* 0x0000006e9488723c */ /* 0x040ff00000000888 */
[C---:B------:R-:W-:Y:S08]  /*24b0*/  HMMA.16816.F16 R138, R148.reuse, R100, R138 ;  /* 0x00000064948a723c */ /* 0x040ff0000000088a */
[C---:B------:R-:W-:Y:S08]  /*24c0*/  HMMA.16816.F16 R140, R148.reuse, R102, R140 ;  /* 0x00000066948c723c */ /* 0x040ff0000000088c */
[C---:B------:R-:W-:Y:S08]  /*24d0*/  HMMA.16816.F16 R142, R148.reuse, R120, R142 ;  /* 0x00000078948e723c */ /* 0x040ff0000000088e */
[C---:B------:R-:W-:Y:S08]  /*24e0*/  HMMA.16816.F16 R144, R148.reuse, R122, R144 ;  /* 0x0000007a9490723c */ /* 0x040ff00000000890 */
[----:B------:R-:W-:Y:S08]  /*24f0*/  HMMA.16816.F16 R146, R148, R96, R146 ;  /* 0x000000609492723c */ /* 0x000ff00000000892 */
[----:B-----5:R-:W-:Y:S08]  /*2500*/  HMMA.16816.F16 R158, R80, R120, R158 ;  /* 0x00000078509e723c */ /* 0x020ff0000000089e */
[C---:B------:R-:W-:Y:S08]  /*2510*/  HMMA.16816.F16 R114, R76.reuse, R108, R114 ;  /* 0x0000006c4c72723c */ /* 0x040ff00000000872 */
[C---:B------:R-:W-:Y:S08]  /*2520*/  HMMA.16816.F16 R182, R76.reuse, R110, R182 ;  /* 0x0000006e4cb6723c */ /* 0x040ff000000008b6 */
[C---:B------:R-:W-:Y:S08]  /*2530*/  HMMA.16816.F16 R180, R76.reuse, R100, R180 ;  /* 0x000000644cb4723c */ /* 0x040ff000000008b4 */
[C---:B------:R-:W-:Y:S08]  /*2540*/  HMMA.16816.F16 R178, R76.reuse, R102, R178 ;  /* 0x000000664cb2723c */ /* 0x040ff000000008b2 */
[C---:B------:R-:W-:Y:S08]  /*2550*/  HMMA.16816.F16 R170, R76.reuse, R96, R170 ;  /* 0x000000604caa723c */ /* 0x040ff000000008aa */
[-C--:B------:R-:W-:Y:S01]  /*2560*/  HMMA.16816.F16 R112, R76, R98.reuse, R112 ;  /* 0x000000624c70723c */ /* 0x080fe20000000870 */
[----:B------:R-:W2:Y:S07]  /*2570*/  LDSM.16.M88.4 R76, [R61] ;  /* 0x000000003d4c783b */ /* 0x000eae0000000200 */
[----:B------:R-:W-:Y:S01]  /*2580*/  HMMA.16816.F16 R148, R148, R98, R128 ;  /* 0x000000629494723c */ /* 0x000fe20000000880 */
[----:B------:R-:W3:Y:S01]  /*2590*/  LDSM.16.M88.4 R128, [R29] ;  /* 0x000000001d80783b */ /* 0x000ee20000000200 */
[----:B------:R-:W-:-:S04]  /*25a0*/  IMAD.WIDE R150, R64, 0x2, R206 ;  /* 0x0000000240967825 */ /* 0x000fc800078e02ce */
[C---:B------:R-:W-:Y:S02]  /*25b0*/  IMAD R64, R3.reuse, 0x400, R64 ;  /* 0x0000040003407824 */ /* 0x040fe400078e0240 */
[----:B------:R-:W-:Y:S01]  /*25c0*/  HMMA.16816.F16 R106, R80, R108, R106 ;  /* 0x0000006c506a723c */ /* 0x000fe2000000086a */
[----:B------:R-:W-:-:S04]  /*25d0*/  IMAD.WIDE R164, R3, 0x2, R150 ;  /* 0x0000000203a47825 */ /* 0x000fc800078e0296 */
[----:B----4-:R-:W-:-:S03]  /*25e0*/  IMAD.WIDE R190, R3, 0x2, R164 ;  /* 0x0000000203be7825 */ /* 0x010fc600078e02a4 */
[----:B------:R-:W-:Y:S01]  /*25f0*/  HMMA.16816.F16 R152, R80, R110, R152 ;  /* 0x0000006e5098723c */ /* 0x000fe20000000898 */
[----:B------:R-:W-:-:S07]  /*2600*/  IMAD.WIDE R188, R3, 0x2, R190 ;  /* 0x0000000203bc7825 */ /* 0x000fce00078e02be */
[C---:B------:R-:W-:Y:S08]  /*2610*/  HMMA.16816.F16 R154, R80.reuse, R100, R154 ;  /* 0x00000064509a723c */ /* 0x040ff0000000089a */
[C---:B------:R-:W-:Y:S08]  /*2620*/  HMMA.16816.F16 R156, R80.reuse, R102, R156 ;  /* 0x00000066509c723c */ /* 0x040ff0000000089c */
[C---:B------:R-:W-:Y:S08]  /*2630*/  HMMA.16816.F16 R122, R80.reuse, R122, R118 ;  /* 0x0000007a507a723c */ /* 0x040ff00000000876 */
[C---:B------:R-:W-:Y:S08]  /*2640*/  HMMA.16816.F16 R104, R80.reuse, R96, R104 ;  /* 0x000000605068723c */ /* 0x040ff00000000868 */
[----:B------:R-:W-:Y:S01]  /*2650*/  HMMA.16816.F16 R120, R80, R98, R116 ;  /* 0x000000625078723c */ /* 0x000fe20000000874 */
[----:B------:R-:W4:Y:S01]  /*2660*/  LDSM.16.M88.4 R80, [R27] ;  /* 0x000000001b50783b */ /* 0x000f220000000200 */
[----:B------:R-:W-:-:S04]  /*2670*/  DEPBAR.LE SB0, 0x0 ;  /* 0x000080000000791a */ /* 0x000fc80000000000 */
[----:B------:R-:W-:Y:S02]  /*2680*/  BAR.SYNC.DEFER_BLOCKING 0x0 ;  /* 0x0000000000007b1d */ /* 0x000fe40000010000 */
[C---:B------:R-:W-:Y:S08]  /*2690*/  HMMA.16816.F16 R172, R184.reuse, R92, R172 ;  /* 0x0000005cb8ac723c */ /* 0x040ff000000008ac */
[C---:B------:R-:W-:Y:S08]  /*26a0*/  HMMA.16816.F16 R168, R184.reuse, R94, R168 ;  /* 0x0000005eb8a8723c */ /* 0x040ff000000008a8 */
[C---:B------:R-:W-:Y:S01]  /*26b0*/  HMMA.16816.F16 R134, R184.reuse, R88, R134 ;  /* 0x00000058b886723c */ /* 0x040fe20000000886 */
[----:B------:R-:W-:Y:S01]  /*26c0*/  @!PT LDS RZ, [RZ] ;  /* 0x00000000fffff984 */ /* 0x000fe20000000800 */
[----:B------:R-:W-:Y:S01]  /*26d0*/  @!PT LDS RZ, [RZ] ;  /* 0x00000000fffff984 */ /* 0x000fe20000000800 */
[----:B------:R-:W-:Y:S01]  /*26e0*/  @!PT LDS RZ, [RZ] ;  /* 0x00000000fffff984 */ /* 0x000fe20000000800 */
[----:B------:R-:W-:Y:S07]  /*26f0*/  LDGSTS.E.128 [R25], desc[UR6][R210.64+-0x300] ;  /* 0x00000d00d2197fae */ /* 0x000fee000b9a1806 */
[C---:B------:R-:W-:Y:S01]  /*2700*/  HMMA.16816.F16 R132, R184.reuse, R90, R132 ;  /* 0x0000005ab884723c */ /* 0x040fe20000000884 */
[----:B------:R-:W-:Y:S04]  /*2710*/  LDGSTS.E.128 [R25+0x50], desc[UR6][R212.64+0x100] ;  /* 0x00050100d4197fae */ /* 0x000fe8000b9a1806 */
[----:B------:R-:W-:Y:S03]  /*2720*/  LDGSTS.E.128 [R23+0x5000], desc[UR6][R150.64] ;  /* 0x0500000096177fae */ /* 0x000fe6000b9a1806 */
[C---:B------:R-:W-:Y:S01]  /*2730*/  HMMA.16816.F16 R74, R184.reuse, R124, R74 ;  /* 0x0000007cb84a723c */ /* 0x040fe2000000084a */
[----:B------:R5:W-:Y:S04]  /*2740*/  LDGSTS.E.128 [R23+0x5210], desc[UR6][R164.64] ;  /* 0x05210000a4177fae */ /* 0x000be8000b9a1806 */
[----:B------:R4:W-:Y:S03]  /*2750*/  LDGSTS.E.128 [R23+0x5420], desc[UR6][R190.64] ;  /* 0x05420000be177fae */ /* 0x0009e6000b9a1806 */
[C---:B------:R-:W-:Y:S01]  /*2760*/  HMMA.16816.F16 R192, R184.reuse, R126, R192 ;  /* 0x0000007eb8c0723c */ /* 0x040fe200000008c0 */
[----:B------:R4:W-:Y:S04]  /*2770*/  LDGSTS.E.128 [R23+0x5630], desc[UR6][R188.64] ;  /* 0x05630000bc177fae */ /* 0x0009e8000b9a1806 */
[----:B------:R-:W-:Y:S03]  /*2780*/  LDSM.16.MT88.4 R108, [R65] ;  /* 0x00000000416c783b */ /* 0x000fe60000004200 */
[C---:B-1----:R-:W-:Y:S01]  /*2790*/  HMMA.16816.F16 R194, R184.reuse, R84, R194 ;  /* 0x00000054b8c2723c */ /* 0x042fe200000008c2 */
[----:B------:R-:W-:Y:S04]  /*27a0*/  LDSM.16.MT88.4 R100, [R67] ;  /* 0x000000004364783b */ /* 0x000fe80000004200 */
[----:B------:R-:W-:Y:S03]  /*27b0*/  LDSM.16.MT88.4 R116, [R69] ;  /* 0x000000004574783b */ /* 0x000fe60000004200 */
[----:B------:R-:W-:Y:S01]  /*27c0*/  HMMA.16816.F16 R186, R184, R86, R162 ;  /* 0x00000056b8ba723c */ /* 0x000fe200000008a2 */
[----:B------:R-:W-:Y:S04]  /*27d0*/  LDSM.16.MT88.4 R96, [R203] ;  /* 0x00000000cb60783b */ /* 0x000fe80000004200 */
[----:B-----5:R-:W1:Y:S03]  /*27e0*/  LDSM.16.M88.4 R164, [R201] ;  /* 0x00000000c9a4783b */ /* 0x020e660000000200 */
[C---:B--2---:R-:W-:Y:S01]  /*27f0*/  HMMA.16816.F16 R176, R76.reuse, R124, R176 ;  /* 0x0000007c4cb0723c */ /* 0x044fe200000008b0 */
[----:B------:R-:W0:Y:S07]  /*2800*/  LDGDEPBAR ;  /* 0x00000000000079af */ /* 0x000e2e0000000000 */
[----:B------:R-:W-:Y:S08]  /*2810*/  HMMA.16816.F16 R174, R76, R126, R174 ;  /* 0x0000007e4cae723c */ /* 0x000ff000000008ae */
[C---:B---3--:R-:W-:Y:S01]  /*2820*/  HMMA.16816.F16 R184, R128.reuse, R92, R160 ;  /* 0x0000005c80b8723c */ /* 0x048fe200000008a0 */
[----:B------:R-:W-:Y:S07]  /*2830*/  LDSM.16.M88.4 R160, [R31] ;  /* 0x000000001fa0783b */ /* 0x000fee0000000200 */
[C---:B------:R-:W-:Y:S08]  /*2840*/  HMMA.16816.F16 R136, R128.reuse, R94, R136 ;  /* 0x0000005e8088723c */ /* 0x040ff00000000888 */
[C---:B------:R-:W-:Y:S08]  /*2850*/  HMMA.16816.F16 R138, R128.reuse, R88, R138 ;  /* 0x00000058808a723c */ /* 0x040ff0000000088a */
[C---:B------:R-:W-:Y:S08]  /*2860*/  HMMA.16816.F16 R140, R128.reuse, R90, R140 ;  /* 0x0000005a808c723c */ /* 0x040ff0000000088c */
[C---:B------:R-:W-:Y:S08]  /*2870*/  HMMA.16816.F16 R142, R128.reuse, R124, R142 ;  /* 0x0000007c808e723c */ /* 0x040ff0000000088e */
[C---:B------:R-:W-:Y:S08]  /*2880*/  HMMA.16816.F16 R144, R128.reuse, R126, R144 ;  /* 0x0000007e8090723c */ /* 0x040ff00000000890 */
[----:B------:R-:W-:Y:S08]  /*2890*/  HMMA.16816.F16 R146, R128, R84, R146 ;  /* 0x000000548092723c */ /* 0x000ff00000000892 */
[----:B----4-:R-:W-:Y:S08]  /*28a0*/  HMMA.16816.F16 R158, R80, R124, R158 ;  /* 0x0000007c509e723c */ /* 0x010ff0000000089e */
        /* <DEDUP_REMOVED lines=18> */
[----:B------:R-:W4:Y:S04]  /*29d0*/  LDSM.16.M88.4 R80, [R43] ;  /* 0x000000002b50783b */ /* 0x000f280000000200 */
[----:B------:R-:W5:Y:S03]  /*29e0*/  LDSM.16.MT88.4 R120, [R35] ;  /* 0x000000002378783b */ /* 0x000f660000004200 */
        /* <DEDUP_REMOVED lines=28> */
[----:B------:R-:W-:Y:S01]  /*2bb0*/  IMAD.WIDE R150, R62, 0x2, R206 ;  /* 0x000000023e967825 */ /* 0x000fe200078e02ce */
[----:B------:R-:W-:-:S05]  /*2bc0*/  LEA R62, R3, R62, 0xa ;  /* 0x0000003e033e7211 */ /* 0x000fca00078e50ff */
[----:B------:R-:W-:Y:S01]  /*2bd0*/  HMMA.16816.F16 R106, R80, R108, R106 ;  /* 0x0000006c506a723c */ /* 0x000fe2000000086a */
[----:B------:R-:W-:-:S04]  /*2be0*/  IMAD.WIDE R184, R3, 0x2, R150 ;  /* 0x0000000203b87825 */ /* 0x000fc800078e0296 */
[----:B------:R-:W-:-:S03]  /*2bf0*/  IMAD.WIDE R190, R3, 0x2, R184 ;  /* 0x0000000203be7825 */ /* 0x000fc600078e02b8 */
        /* <DEDUP_REMOVED lines=20> */
[C---:B-----5:R-:W-:Y:S01]  /*2d40*/  HMMA.16816.F16 R74, R160.reuse, R120, R74 ;  /* 0x00000078a04a723c */ /* 0x060fe2000000084a */
        /* <DEDUP_REMOVED lines=110> */
[C---:B------:R-:W-:Y:S08]  /*3430*/  HMMA.16816.F16 R182, R76.reuse, R94, R182 ;  /* 0x0000005e4cb6723c */ /* 0x040ff000000008b6 */
[C---:B------:R-:W-:Y:S08]  /*3440*/  HMMA.16816.F16 R180, R76.reuse, R88, R180 ;  /* 0x000000584cb4723c */ /* 0x040ff000000008b4 */
[C---:B------:R-:W-:Y:S08]  /*3450*/  HMMA.16816.F16 R178, R76.reuse, R90, R178 ;  /* 0x0000005a4cb2723c */ /* 0x040ff000000008b2 */
[C---:B------:R-:W-:Y:S08]  /*3460*/  HMMA.16816.F16 R176, R76.reuse, R116, R176 ;  /* 0x000000744cb0723c */ /* 0x040ff000000008b0 */
[C---:B------:R-:W-:Y:S08]  /*3470*/  HMMA.16816.F16 R174, R76.reuse, R118, R174 ;  /* 0x000000764cae723c */ /* 0x040ff000000008ae */
[C---:B------:R-:W-:Y:S08]  /*3480*/  HMMA.16816.F16 R170, R76.reuse, R84, R170 ;  /* 0x000000544caa723c */ /* 0x040ff000000008aa */
[----:B------:R-:W-:Y:S01]  /*3490*/  HMMA.16816.F16 R112, R76, R86, R112 ;  /* 0x000000564c70723c */ /* 0x000fe20000000870 */
[----:B------:R-:W2:Y:S07]  /*34a0*/  LDSM.16.M88.4 R76, [R197] ;  /* 0x00000000c54c783b */ /* 0x000eae0000000200 */
        /* <DEDUP_REMOVED lines=21> */
[----:B------:R-:W-:Y:S03]  /*3600*/  LDSM.16.MT88.4 R124, [R35] ;  /* 0x00000000237c783b */ /* 0x000fe60000004200 */
[C---:B-1----:R-:W-:Y:S01]  /*3610*/  HMMA.16816.F16 R172, R160.reuse, R108, R172 ;  /* 0x0000006ca0ac723c */ /* 0x042fe200000008ac */
[----:B------:R-:W-:Y:S07]  /*3620*/  LDSM.16.MT88.4 R84, [R33] ;  /* 0x000000002154783b */ /* 0x000fee0000004200 */
[C---:B------:R-:W-:Y:S08]  /*3630*/  HMMA.16816.F16 R168, R160.reuse, R110, R168 ;  /* 0x0000006ea0a8723c */ /* 0x040ff000000008a8 */
[C---:B------:R-:W-:Y:S08]  /*3640*/  HMMA.16816.F16 R134, R160.reuse, R100, R134 ;  /* 0x00000064a086723c */ /* 0x040ff00000000886 */
[C---:B------:R-:W-:Y:S08]  /*3650*/  HMMA.16816.F16 R132, R160.reuse, R102, R132 ;  /* 0x00000066a084723c */ /* 0x040ff00000000884 */
[C---:B------:R-:W-:Y:S08]  /*3660*/  HMMA.16816.F16 R74, R160.reuse, R120, R74 ;  /* 0x00000078a04a723c */ /* 0x040ff0000000084a */
[C---:B------:R-:W-:Y:S08]  /*3670*/  HMMA.16816.F16 R192, R160.reuse, R122, R192 ;  /* 0x0000007aa0c0723c */ /* 0x040ff000000008c0 */
[----:B------:R-:W-:Y:S08]  /*3680*/  HMMA.16816.F16 R194, R160, R96, R194 ;  /* 0x00000060a0c2723c */ /* 0x000ff000000008c2 */
[C---:B--2---:R-:W-:Y:S08]  /*3690*/  HMMA.16816.F16 R114, R76.reuse, R108, R114 ;  /* 0x0000006c4c72723c */ /* 0x044ff00000000872 */
[C---:B------:R-:W-:Y:S08]  /*36a0*/  HMMA.16816.F16 R182, R76.reuse, R110, R182 ;  /* 0x0000006e4cb6723c */ /* 0x040ff000000008b6 */
[C---:B------:R-:W-:Y:S08]  /*36b0*/  HMMA.16816.F16 R180, R76.reuse, R100, R180 ;  /* 0x000000644cb4723c */ /* 0x040ff000000008b4 */
[C---:B------:R-:W-:Y:S08]  /*36c0*/  HMMA.16816.F16 R178, R76.reuse, R102, R178 ;  /* 0x000000664cb2723c */ /* 0x040ff000000008b2 */
[C---:B------:R-:W-:Y:S08]  /*36d0*/  HMMA.16816.F16 R176, R76.reuse, R120, R176 ;  /* 0x000000784cb0723c */ /* 0x040ff000000008b0 */
[C---:B------:R-:W-:Y:S08]  /*36e0*/  HMMA.16816.F16 R174, R76.reuse, R122, R174 ;  /* 0x0000007a4cae723c */ /* 0x040ff000000008ae */
[C---:B------:R-:W-:Y:S08]  /*36f0*/  HMMA.16816.F16 R170, R76.reuse, R96, R170 ;  /* 0x000000604caa723c */ /* 0x040ff000000008aa */
[-C--:B------:R-:W-:Y:S01]  /*3700*/  HMMA.16816.F16 R112, R76, R98.reuse, R112 ;  /* 0x000000624c70723c */ /* 0x080fe20000000870 */
[----:B------:R-:W1:Y:S07]  /*3710*/  LDSM.16.M88.4 R76, [R41] ;  /* 0x00000000294c783b */ /* 0x000e6e0000000200 */
        /* <DEDUP_REMOVED lines=10> */
[----:B------:R-:W2:Y:S01]  /*37c0*/  LDSM.16.M88.4 R128, [R202] ;  /* 0x00000000ca80783b */ /* 0x000ea20000000200 */
        /* <DEDUP_REMOVED lines=31> */
[C---:B------:R-:W-:Y:S01]  /*39c0*/  HMMA.16816.F16 R170, R76.reuse, R84, R170 ;  /* 0x000000544caa723c */ /* 0x040fe200000008aa */
[----:B------:R-:W-:Y:S04]  /*39d0*/  LDSM.16.MT88.4 R100, [R200] ;  /* 0x00000000c864783b */ /* 0x000fe80000004200 */
[----:B------:R-:W-:Y:S03]  /*39e0*/  LDSM.16.MT88.4 R116, [R71] ;  /* 0x000000004774783b */ /* 0x000fe60000004200 */
[----:B------:R-:W-:Y:S01]  /*39f0*/  HMMA.16816.F16 R112, R76, R86, R112 ;  /* 0x000000564c70723c */ /* 0x000fe20000000870 */
[----:B------:R-:W4:Y:S04]  /*3a00*/  LDSM.16.M88.4 R76, [R205] ;  /* 0x00000000cd4c783b */ /* 0x000f280000000200 */
[----:B------:R-:W5:Y:S03]  /*3a10*/  LDSM.16.MT88.4 R96, [R55] ;  /* 0x000000003760783b */ /* 0x000f660000004200 */
[C---:B------:R-:W-:Y:S01]  /*3a20*/  HMMA.16816.F16 R172, R184.reuse, R92, R172 ;  /* 0x0000005cb8ac723c */ /* 0x040fe200000008ac */
[----:B-1----:R-:W1:Y:S04]  /*3a30*/  LDSM.16.M88.4 R164, [R47] ;  /* 0x000000002fa4783b */ /* 0x002e680000000200 */
[----:B------:R-:W0:Y:S03]  /*3a40*/  LDGDEPBAR ;  /* 0x00000000000079af */ /* 0x000e260000000000 */
[C---:B------:R-:W-:Y:S08]  /*3a50*/  HMMA.16816.F16 R168, R184.reuse, R94, R168 ;  /* 0x0000005eb8a8723c */ /* 0x040ff000000008a8 */
[C---:B------:R-:W-:Y:S08]  /*3a60*/  HMMA.16816.F16 R134, R184.reuse, R88, R134 ;  /* 0x00000058b886723c */ /* 0x040ff00000000886 */
[C---:B------:R-:W-:Y:S08]  /*3a70*/  HMMA.16816.F16 R132, R184.reuse, R90, R132 ;  /* 0x0000005ab884723c */ /* 0x040ff00000000884 */
[C---:B------:R-:W-:Y:S08]  /*3a80*/  HMMA.16816.F16 R74, R184.reuse, R124, R74 ;  /* 0x0000007cb84a723c */ /* 0x040ff0000000084a */
[C---:B------:R-:W-:Y:S08]  /*3a90*/  HMMA.16816.F16 R192, R184.reuse, R126, R192 ;  /* 0x0000007eb8c0723c */ /* 0x040ff000000008c0 */
[C---:B------:R-:W-:Y:S08]  /*3aa0*/  HMMA.16816.F16 R194, R184.reuse, R84, R194 ;  /* 0x00000054b8c2723c */ /* 0x040ff000000008c2 */
[----:B------:R-:W-:Y:S08]  /*3ab0*/  HMMA.16816.F16 R186, R184, R86, R162 ;  /* 0x00000056b8ba723c */ /* 0x000ff000000008a2 */
[C---:B--2---:R-:W-:Y:S01]  /*3ac0*/  HMMA.16816.F16 R184, R128.reuse, R92, R160 ;  /* 0x0000005c80b8723c */ /* 0x044fe200000008a0 */
[----:B------:R-:W-:Y:S07]  /*3ad0*/  LDSM.16.M88.4 R160, [R49] ;  /* 0x0000000031a0783b */ /* 0x000fee0000000200 */
[C---:B------:R-:W-:Y:S08]  /*3ae0*/  HMMA.16816.F16 R136, R128.reuse, R94, R136 ;  /* 0x0000005e8088723c */ /* 0x040ff00000000888 */
[C---:B------:R-:W-:Y:S08]  /*3af0*/  HMMA.16816.F16 R138, R128.reuse, R88, R138 ;  /* 0x00000058808a723c */ /* 0x040ff0000000088a */
[C---:B------:R-:W-:Y:S08]  /*3b00*/  HMMA.16816.F16 R140, R128.reuse, R90, R140 ;  /* 0x0000005a808c723c */ /* 0x040ff0000000088c */
[C---:B------:R-:W-:Y:S08]  /*3b10*/  HMMA.16816.F16 R142, R128.reuse, R124, R142 ;  /* 0x0000007c808e723c */ /* 0x040ff0000000088e */
[C---:B------:R-:W-:Y:S08]  /*3b20*/  HMMA.16816.F16 R144, R128.reuse, R126, R144 ;  /* 0x0000007e8090723c */ /* 0x040ff00000000890 */
[----:B------:R-:W-:Y:S08]  /*3b30*/  HMMA.16816.F16 R146, R128, R84, R146 ;  /* 0x000000548092723c */ /* 0x000ff00000000892 */
[----:B---3--:R-:W-:Y:S08]  /*3b40*/  HMMA.16816.F16 R158, R80, R124, R158 ;  /* 0x0000007c509e723c */ /* 0x008ff0000000089e */
[----:B------:R-:W-:Y:S01]  /*3b50*/  HMMA.16816.F16 R128, R128, R86, R148 ;  /* 0x000000568080723c */ /* 0x000fe20000000894 */
[----:B------:R-:W2:Y:S07]  /*3b60*/  LDSM.16.M88.4 R148, [R45] ;  /* 0x000000002d94783b */ /* 0x000eae0000000200 */
        /* <DEDUP_REMOVED lines=9> */
[----:B------:R-:W3:Y:S04]  /*3c00*/  LDSM.16.M88.4 R80, [R63] ;  /* 0x000000003f50783b */ /* 0x000ee80000000200 */
[----:B------:R-:W-:Y:S03]  /*3c10*/  LDSM.16.MT88.4 R120, [R53] ;  /* 0x000000003578783b */ /* 0x000fe60000004200 */
[C---:B----4-:R-:W-:Y:S01]  /*3c20*/  HMMA.16816.F16 R114, R76.reuse, R108, R114 ;  /* 0x0000006c4c72723c */ /* 0x050fe20000000872 */
[----:B------:R-:W-:Y:S07]  /*3c30*/  LDSM.16.MT88.4 R84, [R51] ;  /* 0x000000003354783b */ /* 0x000fee0000004200 */
[C---:B------:R-:W-:Y:S08]  /*3c40*/  HMMA.16816.F16 R182, R76.reuse, R110, R182 ;  /* 0x0000006e4cb6723c */ /* 0x040ff000000008b6 */
[C---:B------:R-:W-:Y:S08]  /*3c50*/  HMMA.16816.F16 R180, R76.reuse, R100, R180 ;  /* 0x000000644cb4723c */ /* 0x040ff000000008b4 */
[C---:B------:R-:W-:Y:S08]  /*3c60*/  HMMA.16816.F16 R178, R76.reuse, R102, R178 ;  /* 0x000000664cb2723c */ /* 0x040ff000000008b2 */
[C---:B------:R-:W-:Y:S08]  /*3c70*/  HMMA.16816.F16 R176, R76.reuse, R116, R176 ;  /* 0x000000744cb0723c */ /* 0x040ff000000008b0 */
[C---:B------:R-:W-:Y:S08]  /*3c80*/  HMMA.16816.F16 R174, R76.reuse, R118, R174 ;  /* 0x000000764cae723c */ /* 0x040ff000000008ae */
[C---:B-----5:R-:W-:Y:S08]  /*3c90*/  HMMA.16816.F16 R170, R76.reuse, R96, R170 ;  /* 0x000000604caa723c */ /* 0x060ff000000008aa */
[----:B------:R-:W-:Y:S01]  /*3ca0*/  HMMA.16816.F16 R112, R76, R98, R112 ;  /* 0x000000624c70723c */ /* 0x000fe20000000870 */
[----:B------:R-:W4:Y:S07]  /*3cb0*/  LDSM.16.M88.4 R76, [R61] ;  /* 0x000000003d4c783b */ /* 0x000f2e0000000200 */
[C---:B-1----:R-:W-:Y:S08]  /*3cc0*/  HMMA.16816.F16 R74, R164.reuse, R116, R74 ;  /* 0x00000074a44a723c */ /* 0x042ff0000000084a */
        /* <DEDUP_REMOVED lines=9> */
[C---:B------:R-:W-:Y:S08]  /*3d60*/  HMMA.16816.F16 R104, R80.reuse, R96, R104 ;  /* 0x000000605068723c */ /* 0x040ff00000000868 */
[----:B------:R-:W-:Y:S01]  /*3d70*/  HMMA.16816.F16 R116, R80, R98, R124 ;  /* 0x000000625074723c */ /* 0x000fe2000000087c */
[----:B------:R-:W1:Y:S04]  /*3d80*/  LDSM.16.M88.4 R124, [R29] ;  /* 0x000000001d7c783b */ /* 0x000e680000000200 */
[----:B------:R-:W2:Y:S01]  /*3d90*/  LDSM.16.M88.4 R80, [R27] ;  /* 0x000000001b50783b */ /* 0x000ea20000000200 */
[----:B------:R-:W-:-:S04]  /*3da0*/  DEPBAR.LE SB0, 0x0 ;  /* 0x000080000000791a */ /* 0x000fc80000000000 */
[----:B------:R-:W-:Y:S01]  /*3db0*/  BAR.SYNC.DEFER_BLOCKING 0x0 ;  /* 0x0000000000007b1d */ /* 0x000fe20000010000 */
        /* <DEDUP_REMOVED lines=8> */
[----:B------:R-:W-:Y:S07]  /*3e40*/  LDGSTS.E.128 [R25+0x50], desc[UR6][R212.64+0x200] ;  /* 0x00050200d4197fae */ /* 0x000fee000b9a1806 */
[C---:B------:R-:W-:Y:S08]  /*3e50*/  HMMA.16816.F16 R194, R164.reuse, R96, R194 ;  /* 0x00000060a4c2723c */ /* 0x040ff000000008c2 */
[----:B------:R-:W-:Y:S08]  /*3e60*/  HMMA.16816.F16 R166, R164, R98, R186 ;  /* 0x00000062a4a6723c */ /* 0x000ff000000008ba */
[C---:B------:R-:W-:Y:S08]  /*3e70*/  HMMA.16816.F16 R164, R148.reuse, R108, R184 ;  /* 0x0000006c94a4723c */ /* 0x040ff000000008b8 */
[C---:B------:R-:W-:Y:S08]  /*3e80*/  HMMA.16816.F16 R136, R148.reuse, R110, R136 ;  /* 0x0000006e9488723c */ /* 0x040ff00000000888 */
[C---:B------:R-:W-:Y:S08]  /*3e90*/  HMMA.16816.F16 R138, R148.reuse, R100, R138 ;  /* 0x00000064948a723c */ /* 0x040ff0000000088a */
[C---:B------:R-:W-:Y:S08]  /*3ea0*/  HMMA.16816.F16 R140, R148.reuse, R102, R140 ;  /* 0x00000066948c723c */ /* 0x040ff0000000088c */
[C---:B------:R-:W-:Y:S08]  /*3eb0*/  HMMA.16816.F16 R146, R148.reuse, R96, R146 ;  /* 0x000000609492723c */ /* 0x040ff00000000892 */
[----:B------:R-:W-:Y:S01]  /*3ec0*/  HMMA.16816.F16 R148, R148, R98, R128 ;  /* 0x000000629494723c */ /* 0x000fe20000000880 */
[----:B------:R-:W-:-:S04]  /*3ed0*/  IMAD.WIDE R150, R56, 0x2, R206 ;  /* 0x0000000238967825 */ /* 0x000fc800078e02ce */
[C---:B------:R-:W-:Y:S01]  /*3ee0*/  IMAD R56, R3.reuse, 0x400, R56 ;  /* 0x0000040003387824 */ /* 0x040fe200078e0238 */
[----:B------:R-:W-:Y:S01]  /*3ef0*/  LDGSTS.E.128 [R23+0x5000], desc[UR6][R150.64] ;  /* 0x0500000096177fae */ /* 0x000fe2000b9a1806 */
[C---:B------:R-:W-:Y:S01]  /*3f00*/  IMAD.WIDE R184, R3.reuse, 0x2, R150 ;  /* 0x0000000203b87825 */ /* 0x040fe200078e0296 */
[----:B----4-:R-:W-:Y:S04]  /*3f10*/  HMMA.16816.F16 R114, R76, R92, R114 ;  /* 0x0000005c4c72723c */ /* 0x010fe80000000872 */
[----:B------:R3:W-:Y:S01]  /*3f20*/  LDGSTS.E.128 [R23+0x5210], desc[UR6][R184.64] ;  /* 0x05210000b8177fae */ /* 0x0007e2000b9a1806 */
[----:B------:R-:W-:-:S03]  /*3f30*/  IMAD.WIDE R190, R3, 0x2, R184 ;  /* 0x0000000203be7825 */ /* 0x000fc600078e02b8 */
[----:B------:R-:W-:Y:S02]  /*3f40*/  HMMA.16816.F16 R182, R76, R94, R182 ;  /* 0x0000005e4cb6723c */ /* 0x000fe400000008b6 */
[----:B------:R4:W-:Y:S01]  /*3f50*/  LDGSTS.E.128 [R23+0x5420], desc[UR6][R190.64] ;  /* 0x05420000be177fae */ /* 0x0009e2000b9a1806 */
[----:B------:R-:W-:-:S05]  /*3f60*/  IMAD.WIDE R188, R3, 0x2, R190 ;  /* 0x0000000203bc7825 */ /* 0x000fca00078e02be */
[C---:B------:R-:W-:Y:S01]  /*3f70*/  HMMA.16816.F16 R180, R76.reuse, R88, R180 ;  /* 0x000000584cb4723c */ /* 0x040fe200000008b4 */
[----:B------:R5:W-:Y:S04]  /*3f80*/  LDGSTS.E.128 [R23+0x5630], desc[UR6][R188.64] ;  /* 0x05630000bc177fae */ /* 0x000be8000b9a1806 */
[----:B------:R-:W-:Y:S03]  /*3f90*/  LDSM.16.MT88.4 R108, [R65] ;  /* 0x00000000416c783b */ /* 0x000fe60000004200 */
[C---:B------:R-:W-:Y:S01]  /*3fa0*/  HMMA.16816.F16 R178, R76.reuse, R90, R178 ;  /* 0x0000005a4cb2723c */ /* 0x040fe200000008b2 */
[----:B------:R-:W-:Y:S04]  /*3fb0*/  LDSM.16.MT88.4 R100, [R67] ;  /* 0x000000004364783b */ /* 0x000fe80000004200 */
[----:B------:R-:W-:Y:S03]  /*3fc0*/  LDSM.16.MT88.4 R128, [R69] ;  /* 0x000000004580783b */ /* 0x000fe60000004200 */
[C---:B------:R-:W-:Y:S01]  /*3fd0*/  HMMA.16816.F16 R176, R76.reuse, R120, R176 ;  /* 0x000000784cb0723c */ /* 0x040fe200000008b0 */
[----:B------:R-:W-:Y:S04]  /*3fe0*/  LDSM.16.MT88.4 R96, [R203] ;  /* 0x00000000cb60783b */ /* 0x000fe80000004200 */
[----:B---3--:R-:W-:Y:S03]  /*3ff0*/  LDSM.16.M88.4 R184, [R201] ;  /* 0x00000000c9b8783b */ /* 0x008fe60000000200 */
[C---:B------:R-:W-:Y:S01]  /*4000*/  HMMA.16816.F16 R174, R76.reuse, R122, R174 ;  /* 0x0000007a4cae723c */ /* 0x040fe200000008ae */
[----:B------:R-:W0:Y:S07]  /*4010*/  LDGDEPBAR ;  /* 0x00000000000079af */ /* 0x000e2e0000000000 */
[C---:B------:R-:W-:Y:S08]  /*4020*/  HMMA.16816.F16 R170, R76.reuse, R84, R170 ;  /* 0x000000544caa723c */ /* 0x040ff000000008aa */
[----:B------:R-:W-:Y:S01]  /*4030*/  HMMA.16816.F16 R112, R76, R86, R112 ;  /* 0x000000564c70723c */ /* 0x000fe20000000870 */
[----:B------:R-:W3:Y:S07]  /*4040*/  LDSM.16.M88.4 R76, [R197] ;  /* 0x00000000c54c783b */ /* 0x000eee0000000200 */
        /* <DEDUP_REMOVED lines=8> */
[C---:B-1----:R-:W-:Y:S01]  /*40d0*/  HMMA.16816.F16 R160, R124.reuse, R92, R164 ;  /* 0x0000005c7ca0723c */ /* 0x042fe200000008a4 */
[----:B------:R-:W-:Y:S07]  /*40e0*/  LDSM.16.M88.4 R164, [R31] ;  /* 0x000000001fa4783b */ /* 0x000fee0000000200 */
[C---:B------:R-:W-:Y:S08]  /*40f0*/  HMMA.16816.F16 R136, R124.reuse, R94, R136 ;  /* 0x0000005e7c88723c */ /* 0x040ff00000000888 */
[C---:B------:R-:W-:Y:S08]  /*4100*/  HMMA.16816.F16 R138, R124.reuse, R88, R138 ;  /* 0x000000587c8a723c */ /* 0x040ff0000000088a */
[C---:B------:R-:W-:Y:S08]  /*4110*/  HMMA.16816.F16 R140, R124.reuse, R90, R140 ;  /* 0x0000005a7c8c723c */ /* 0x040ff0000000088c */
[C---:B------:R-:W-:Y:S08]  /*4120*/  HMMA.16816.F16 R142, R124.reuse, R120, R142 ;  /* 0x000000787c8e723c */ /* 0x040ff0000000088e */
[C---:B------:R-:W-:Y:S08]  /*4130*/  HMMA.16816.F16 R144, R124.reuse, R122, R144 ;  /* 0x0000007a7c90723c */ /* 0x040ff00000000890 */
[----:B------:R-:W-:Y:S08]  /*4140*/  HMMA.16816.F16 R146, R124, R84, R146 ;  /* 0x000000547c92723c */ /* 0x000ff00000000892 */
[----:B--2---:R-:W-:Y:S08]  /*4150*/  HMMA.16816.F16 R158, R80, R120, R158 ;  /* 0x00000078509e723c */ /* 0x004ff0000000089e */
[----:B------:R-:W-:Y:S01]  /*4160*/  HMMA.16816.F16 R124, R124, R86, R148 ;  /* 0x000000567c7c723c */ /* 0x000fe20000000894 */
[----:B------:R-:W1:Y:S07]  /*4170*/  LDSM.16.M88.4 R148, [R199] ;  /* 0x00000000c794783b */ /* 0x000e6e0000000200 */
        /* <DEDUP_REMOVED lines=9> */
[----:B------:R-:W2:Y:S04]  /*4210*/  LDSM.16.M88.4 R80, [R43] ;  /* 0x000000002b50783b */ /* 0x000ea80000000200 */
[----:B------:R-:W-:Y:S03]  /*4220*/  LDSM.16.MT88.4 R116, [R35] ;  /* 0x000000002374783b */ /* 0x000fe60000004200 */
[C---:B---3--:R-:W-:Y:S01]  /*4230*/  HMMA.16816.F16 R114, R76.reuse, R108, R114 ;  /* 0x0000006c4c72723c */ /* 0x048fe20000000872 */
[----:B------:R-:W-:Y:S07]  /*4240*/  LDSM.16.MT88.4 R84, [R33] ;  /* 0x000000002154783b */ /* 0x000fee0000004200 */
[C---:B------:R-:W-:Y:S08]  /*4250*/  HMMA.16816.F16 R182, R76.reuse, R110, R182 ;  /* 0x0000006e4cb6723c */ /* 0x040ff000000008b6 */
[C---:B------:R-:W-:Y:S08]  /*4260*/  HMMA.16816.F16 R180, R76.reuse, R100, R180 ;  /* 0x000000644cb4723c */ /* 0x040ff000000008b4 */
[C---:B------:R-:W-:Y:S08]  /*4270*/  HMMA.16816.F16 R178, R76.reuse, R102, R178 ;  /* 0x000000664cb2723c */ /* 0x040ff000000008b2 */
[C---:B------:R-:W-:Y:S08]  /*4280*/  HMMA.16816.F16 R176, R76.reuse, R128, R176 ;  /* 0x000000804cb0723c */ /* 0x040ff000000008b0 */
[C---:B------:R-:W-:Y:S08]  /*4290*/  HMMA.16816.F16 R174, R76.reuse, R130, R174 ;  /* 0x000000824cae723c */ /* 0x040ff000000008ae */
        /* <DEDUP_REMOVED lines=20> */
[----:B------:R-:W1:Y:S01]  /*43e0*/  LDSM.16.M88.4 R124, [R202] ;  /* 0x00000000ca7c783b */ /* 0x000e620000000200 */
[----:B------:R-:W-:Y:S01]  /*43f0*/  IMAD.WIDE R150, R54, 0x2, R206 ;  /* 0x0000000236967825 */ /* 0x000fe200078e02ce */
[----:B------:R-:W-:-:S05]  /*4400*/  LEA R54, R3, R54, 0xa ;  /* 0x0000003603367211 */ /* 0x000fca00078e50ff */
[----:B------:R-:W-:Y:S01]  /*4410*/  HMMA.16816.F16 R106, R80, R108, R106 ;  /* 0x0000006c506a723c */ /* 0x000fe2000000086a */
[----:B------:R-:W-:-:S04]  /*4420*/  IMAD.WIDE R160, R3, 0x2, R150 ;  /* 0x0000000203a07825 */ /* 0x000fc800078e0296 */
[----:B----4-:R-:W-:-:S03]  /*4430*/  IMAD.WIDE R190, R3, 0x2, R160 ;  /* 0x0000000203be7825 */ /* 0x010fc600078e02a0 */
[----:B------:R-:W-:Y:S01]  /*4440*/  HMMA.16816.F16 R152, R80, R110, R152 ;  /* 0x0000006e5098723c */ /* 0x000fe20000000898 */
[----:B-----5:R-:W-:-:S07]  /*4450*/  IMAD.WIDE R188, R3, 0x2, R190 ;  /* 0x0000000203bc7825 */ /* 0x020fce00078e02be */
[C---:B------:R-:W-:Y:S08]  /*4460*/  HMMA.16816.F16 R154, R80.reuse, R100, R154 ;  /* 0x00000064509a723c */ /* 0x040ff0000000089a */
[C---:B------:R-:W-:Y:S08]  /*4470*/  HMMA.16816.F16 R156, R80.reuse, R102, R156 ;  /* 0x00000066509c723c */ /* 0x040ff0000000089c */
[C---:B------:R-:W-:Y:S08]  /*4480*/  HMMA.16816.F16 R130, R80.reuse, R130, R122 ;  /* 0x000000825082723c */ /* 0x040ff0000000087a */
[C---:B------:R-:W-:Y:S08]  /*4490*/  HMMA.16816.F16 R104, R80.reuse, R96, R104 ;  /* 0x000000605068723c */ /* 0x040ff00000000868 */
[----:B------:R-:W-:Y:S01]  /*44a0*/  HMMA.16816.F16 R128, R80, R98, R120 ;  /* 0x000000625080723c */ /* 0x000fe20000000878 */
[----:B------:R-:W2:Y:S01]  /*44b0*/  LDSM.16.M88.4 R80, [R73] ;  /* 0x000000004950783b */ /* 0x000ea20000000200 */
[----:B------:R-:W-:-:S04]  /*44c0*/  DEPBAR.LE SB0, 0x0 ;  /* 0x000080000000791a */ /* 0x000fc80000000000 */
[----:B------:R-:W-:Y:S02]  /*44d0*/  BAR.SYNC.DEFER_BLOCKING 0x0 ;  /* 0x0000000000007b1d */ /* 0x000fe40000010000 */
[C---:B---3--:R-:W-:Y:S08]  /*44e0*/  HMMA.16816.F16 R114, R76.reuse, R92, R114 ;  /* 0x0000005c4c72723c */ /* 0x048ff00000000872 */
        /* <DEDUP_REMOVED lines=19> */
[----:B------:R-:W5:Y:S04]  /*4620*/  LDSM.16.M88.4 R76, [R205] ;  /* 0x00000000cd4c783b */ /* 0x000f680000000200 */
[----:B------:R-:W4:Y:S03]  /*4630*/  LDSM.16.MT88.4 R96, [R55] ;  /* 0x000000003760783b */ /* 0x000f260000004200 */
[C---:B------:R-:W-:Y:S01]  /*4640*/  HMMA.16816.F16 R74, R164.reuse, R116, R74 ;  /* 0x00000074a44a723c */ /* 0x040fe2000000084a */
[----:B---3--:R-:W3:Y:S04]  /*4650*/  LDSM.16.M88.4 R160, [R47] ;  /* 0x000000002fa0783b */ /* 0x008ee80000000200 */
[----:B------:R-:W0:Y:S03]  /*4660*/  LDGDEPBAR ;  /* 0x00000000000079af */ /* 0x000e260000000000 */
[----:B------:R-:W-:Y:S08]  /*4670*/  HMMA.16816.F16 R192, R164, R118, R192 ;  /* 0x00000076a4c0723c */ /* 0x000ff000000008c0 */
[C---:B-1----:R-:W-:Y:S08]  /*4680*/  HMMA.16816.F16 R142, R124.reuse, R116, R142 ;  /* 0x000000747c8e723c */ /* 0x042ff0000000088e */
        /* <DEDUP_REMOVED lines=10> */
[----:B------:R-:W2:Y:S03]  /*4730*/  LDSM.16.M88.4 R80, [R63] ;  /* 0x000000003f50783b */ /* 0x000ea60000000200 */
[C---:B------:R-:W-:Y:S08]  /*4740*/  HMMA.16816.F16 R172, R164.reuse, R92, R172 ;  /* 0x0000005ca4ac723c */ /* 0x040ff000000008ac */
[C---:B------:R-:W-:Y:S08]  /*4750*/  HMMA.16816.F16 R168, R164.reuse, R94, R168 ;  /* 0x0000005ea4a8723c */ /* 0x040ff000000008a8 */
[C---:B------:R-:W-:Y:S08]  /*4760*/  HMMA.16816.F16 R134, R164.reuse, R88, R134 ;  /* 0x00000058a486723c */ /* 0x040ff00000000886 */
[C---:B------:R-:W-:Y:S08]  /*4770*/  HMMA.16816.F16 R132, R164.reuse, R90, R132 ;  /* 0x0000005aa484723c */ /* 0x040ff00000000884 */
[C---:B------:R-:W-:Y:S08]  /*4780*/  HMMA.16816.F16 R194, R164.reuse, R84, R194 ;  /* 0x00000054a4c2723c */ /* 0x040ff000000008c2 */
[----:B------:R-:W-:Y:S08]  /*4790*/  HMMA.16816.F16 R166, R164, R86, R186 ;  /* 0x00000056a4a6723c */ /* 0x000ff000000008ba */
[C---:B------:R-:W-:Y:S01]  /*47a0*/  HMMA.16816.F16 R164, R124.reuse, R92, R184 ;  /* 0x0000005c7ca4723c */ /* 0x040fe200000008b8 */
[----:B------:R-:W-:Y:S07]  /*47b0*/  LDSM.16.M88.4 R184, [R49] ;  /* 0x0000000031b8783b */ /* 0x000fee0000000200 */
[C---:B------:R-:W-:Y:S01]  /*47c0*/  HMMA.16816.F16 R136, R124.reuse, R94, R136 ;  /* 0x0000005e7c88723c */ /* 0x040fe20000000888 */
[----:B------:R-:W-:Y:S07]  /*47d0*/  LDSM.16.MT88.4 R92, [R59] ;  /* 0x000000003b5c783b */ /* 0x000fee0000004200 */
[C---:B------:R-:W-:Y:S08]  /*47e0*/  HMMA.16816.F16 R138, R124.reuse, R88, R138 ;  /* 0x000000587c8a723c */ /* 0x040ff0000000088a */
[C---:B------:R-:W-:Y:S01]  /*47f0*/  HMMA.16816.F16 R140, R124.reuse, R90, R140 ;  /* 0x0000005a7c8c723c */ /* 0x040fe2000000088c */
[----:B------:R-:W-:Y:S07]  /*4800*/  LDSM.16.MT88.4 R88, [R57] ;  /* 0x000000003958783b */ /* 0x000fee0000004200 */
[C---:B------:R-:W-:Y:S08]  /*4810*/  HMMA.16816.F16 R146, R124.reuse, R84, R146 ;  /* 0x000000547c92723c */ /* 0x040ff00000000892 */
[----:B------:R-:W-:Y:S01]  /*4820*/  HMMA.16816.F16 R124, R124, R86, R148 ;  /* 0x000000567c7c723c */ /* 0x000fe20000000894 */
[----:B------:R-:W-:Y:S04]  /*4830*/  LDSM.16.MT88.4 R148, [R53] ;  /* 0x000000003594783b */ /* 0x000fe80000004200 */
[----:B------:R-:W-:Y:S03]  /*4840*/  LDSM.16.MT88.4 R84, [R51] ;  /* 0x000000003354783b */ /* 0x000fe60000004200 */
[C---:B-----5:R-:W-:Y:S08]  /*4850*/  HMMA.16816.F16 R114, R76.reuse, R108, R114 ;  /* 0x0000006c4c72723c */ /* 0x060ff00000000872 */
[C---:B------:R-:W-:Y:S08]  /*4860*/  HMMA.16816.F16 R182, R76.reuse, R110, R182 ;  /* 0x0000006e4cb6723c */ /* 0x040ff000000008b6 */
[C---:B------:R-:W-:Y:S08]  /*4870*/  HMMA.16816.F16 R180, R76.reuse, R100, R180 ;  /* 0x000000644cb4723c */ /* 0x040ff000000008b4 */
[C---:B------:R-:W-:Y:S08]  /*4880*/  HMMA.16816.F16 R178, R76.reuse, R102, R178 ;  /* 0x000000664cb2723c */ /* 0x040ff000000008b2 */
[C---:B------:R-:W-:Y:S08]  /*4890*/  HMMA.16816.F16 R176, R76.reuse, R120, R176 ;  /* 0x000000784cb0723c */ /* 0x040ff000000008b0 */
[C---:B------:R-:W-:Y:S08]  /*48a0*/  HMMA.16816.F16 R174, R76.reuse, R122, R174 ;  /* 0x0000007a4cae723c */ /* 0x040ff000000008ae */
[C---:B----4-:R-:W-:Y:S08]  /*48b0*/  HMMA.16816.F16 R170, R76.reuse, R96, R170 ;  /* 0x000000604caa723c */ /* 0x050ff000000008aa */
[----:B------:R-:W-:Y:S01]  /*48c0*/  HMMA.16816.F16 R112, R76, R98, R112 ;  /* 0x000000624c70723c */ /* 0x000fe20000000870 */
[----:B------:R-:W4:Y:S07]  /*48d0*/  LDSM.16.M88.4 R76, [R61] ;  /* 0x000000003d4c783b */ /* 0x000f2e0000000200 */
[C---:B---3--:R-:W-:Y:S08]  /*48e0*/  HMMA.16816.F16 R172, R160.reuse, R108, R172 ;  /* 0x0000006ca0ac723c */ /* 0x048ff000000008ac */
        /* <DEDUP_REMOVED lines=8> */
[----:B------:R-:W-:Y:S08]  /*4970*/  HMMA.16816.F16 R144, R128, R122, R144 ;  /* 0x0000007a8090723c */ /* 0x000ff00000000890 */
[----:B--2---:R-:W-:Y:S08]  /*4980*/  HMMA.16816.F16 R158, R80, R120, R158 ;  /* 0x00000078509e723c */ /* 0x004ff0000000089e */
[-C--:B------:R-:W-:Y:S01]  /*4990*/  HMMA.16816.F16 R160, R128, R108.reuse, R164 ;  /* 0x0000006c80a0723c */ /* 0x080fe200000008a4 */
[----:B------:R-:W1:Y:S07]  /*49a0*/  LDSM.16.M88.4 R164, [R29] ;  /* 0x000000001da4783b */ /* 0x000e6e0000000200 */
[C---:B------:R-:W-:Y:S08]  /*49b0*/  HMMA.16816.F16 R106, R80.reuse, R108, R106 ;  /* 0x0000006c506a723c */ /* 0x040ff0000000086a */
[C---:B------:R-:W-:Y:S08]  /*49c0*/  HMMA.16816.F16 R152, R80.reuse, R110, R152 ;  /* 0x0000006e5098723c */ /* 0x040ff00000000898 */
        /* <DEDUP_REMOVED lines=26> */
[----:B------:R-:W-:Y:S01]  /*4b70*/  LDGSTS.E.128 [R23+0x5420], desc[UR6][R188.64] ;  /* 0x05420000bc177fae */ /* 0x000fe2000b9a1806 */
        /* <DEDUP_REMOVED lines=26> */
[C---:B------:R-:W-:Y:S01]  /*4d20*/  HMMA.16816.F16 R184, R164.reuse, R92, R160 ;  /* 0x0000005ca4b8723c */ /* 0x040fe200000008a0 */
[----:B------:R-:W-:Y:S07]  /*4d30*/  LDSM.16.MT88.4 R160, [R35] ;  /* 0x0000000023a0783b */ /* 0x000fee0000004200 */
[----:B------:R-:W-:Y:S08]  /*4d40*/  HMMA.16816.F16 R136, R164, R94, R136 ;  /* 0x0000005ea488723c */ /* 0x000ff00000000888 */
[C---:B------:R-:W-:Y:S08]  /*4d50*/  HMMA.16816.F16 R106, R80.reuse, R92, R106 ;  /* 0x0000005c506a723c */ /* 0x040ff0000000086a */
[C---:B------:R-:W-:Y:S01]  /*4d60*/  HMMA.16816.F16 R152, R80.reuse, R94, R152 ;  /* 0x0000005e5098723c */ /* 0x040fe20000000898 */
[----:B------:R-:W-:Y:S07]  /*4d70*/  LDSM.16.M88.4 R92, [R43] ;  /* 0x000000002b5c783b */ /* 0x000fee0000000200 */
[C---:B------:R-:W-:Y:S08]  /*4d80*/  HMMA.16816.F16 R150, R80.reuse, R150, R122 ;  /* 0x000000965096723c */ /* 0x040ff0000000087a */
[----:B------:R-:W-:Y:S01]  /*4d90*/  HMMA.16816.F16 R148, R80, R86, R120 ;  /* 0x000000565094723c */ /* 0x000fe20000000878 */
[----:B------:R-:W1:Y:S07]  /*4da0*/  LDSM.16.M88.4 R120, [R199] ;  /* 0x00000000c778783b */ /* 0x000e6e0000000200 */
[C---:B------:R-:W-:Y:S08]  /*4db0*/  HMMA.16816.F16 R138, R164.reuse, R88, R138 ;  /* 0x00000058a48a723c */ /* 0x040ff0000000088a */
[C---:B------:R-:W-:Y:S08]  /*4dc0*/  HMMA.16816.F16 R140, R164.reuse, R90, R140 ;  /* 0x0000005aa48c723c */ /* 0x040ff0000000088c */
[C---:B------:R-:W-:Y:S08]  /*4dd0*/  HMMA.16816.F16 R146, R164.reuse, R84, R146 ;  /* 0x00000054a492723c */ /* 0x040ff00000000892 */
[----:B------:R-:W-:Y:S01]  /*4de0*/  HMMA.16816.F16 R164, R164, R86, R128 ;  /* 0x00000056a4a4723c */ /* 0x000fe20000000880 */
[----:B----4-:R-:W-:Y:S07]  /*4df0*/  LDSM.16.M88.4 R128, [R31] ;  /* 0x000000001f80783b */ /* 0x010fee0000000200 */
[C---:B------:R-:W-:Y:S08]  /*4e00*/  HMMA.16816.F16 R154, R80.reuse, R88, R154 ;  /* 0x00000058509a723c */ /* 0x040ff0000000089a */
[C---:B------:R-:W-:Y:S01]  /*4e10*/  HMMA.16816.F16 R156, R80.reuse, R90, R156 ;  /* 0x0000005a509c723c */ /* 0x040fe2000000089c */
[----:B------:R-:W-:Y:S07]  /*4e20*/  LDSM.16.M88.4 R88, [R41] ;  /* 0x000000002958783b */ /* 0x000fee0000000200 */
[----:B------:R-:W-:Y:S01]  /*4e30*/  HMMA.16816.F16 R104, R80, R84, R104 ;  /* 0x000000545068723c */ /* 0x000fe20000000868 */
[----:B------:R-:W2:Y:S04]  /*4e40*/  LDSM.16.MT88.4 R84, [R39] ;  /* 0x000000002754783b */ /* 0x000ea80000004200 */
[----:B------:R-:W4:Y:S03]  /*4e50*/  LDSM.16.MT88.4 R80, [R37] ;  /* 0x000000002550783b */ /* 0x000f260000004200 */
        /* <DEDUP_REMOVED lines=8> */
[----:B------:R-:W3:Y:S07]  /*4ee0*/  LDSM.16.MT88.4 R76, [R33] ;  /* 0x00000000214c783b */ /* 0x000eee0000004200 */
        /* <DEDUP_REMOVED lines=10> */
[----:B------:R-:W-:Y:S08]  /*4f90*/  HMMA.16816.F16 R136, R120, R110, R136 ;  /* 0x0000006e7888723c */ /* 0x000ff00000000888 */
[C---:B------:R-:W-:Y:S08]  /*4fa0*/  HMMA.16816.F16 R106, R92.reuse, R108, R106 ;  /* 0x0000006c5c6a723c */ /* 0x040ff0000000086a */
[----:B------:R-:W-:Y:S01]  /*4fb0*/  HMMA.16816.F16 R152, R92, R110, R152 ;  /* 0x0000006e5c98723c */ /* 0x000fe20000000898 */
[----:B------:R-:W1:Y:S01]  /*4fc0*/  LDSM.16.M88.4 R108, [R202] ;  /* 0x00000000ca6c783b */ /* 0x000e620000000200 */
        /* <DEDUP_REMOVED lines=10> */
[----:B------:R-:W-:Y:S07]  /*5070*/  LDGSTS.E.128 [R25+0x2850], desc[UR6][R212.64+0x2c0] ;  /* 0x028502c0d4197fae */ /* 0x000fee000b9a1806 */
[C---:B------:R-:W-:Y:S08]  /*5080*/  HMMA.16816.F16 R146, R120.reuse, R96, R146 ;  /* 0x000000607892723c */ /* 0x040ff00000000892 */
[----:B------:R-:W-:Y:S01]  /*5090*/  HMMA.16816.F16 R120, R120, R98, R164 ;  /* 0x000000627878723c */ /* 0x000fe200000008a4 */
[----:B------:R-:W-:Y:S01]  /*50a0*/  IMAD.WIDE R122, R50, 0x2, R206 ;  /* 0x00000002327a7825 */ /* 0x000fe200078e02ce */
[----:B------:R-:W-:-:S04]  /*50b0*/  LEA R50, R3, R50, 0xa ;  /* 0x0000003203327211 */ /* 0x000fc800078e50ff */
[----:B------:R-:W-:Y:S02]  /*50c0*/  LDGSTS.E.128 [R23+0x9200], desc[UR6][R122.64] ;  /* 0x092000007a177fae */ /* 0x000fe4000b9a1806 */
[C---:B------:R-:W-:Y:S08]  /*50d0*/  HMMA.16816.F16 R158, R92.reuse, R116, R158 ;  /* 0x000000745c9e723c */ /* 0x040ff0000000089e */
[----:B------:R-:W-:Y:S01]  /*50e0*/  HMMA.16816.F16 R116, R92, R98, R148 ;  /* 0x000000625c74723c */ /* 0x000fe20000000894 */
[----:B------:R-:W-:-:S05]  /*50f0*/  IMAD.WIDE R148, R3, 0x2, R122 ;  /* 0x0000000203947825 */ /* 0x000fca00078e027a */
[----:B------:R-:W-:Y:S01]  /*5100*/  LDGSTS.E.128 [R23+0x9410], desc[UR6][R148.64] ;  /* 0x0941000094177fae */ /* 0x000fe2000b9a1806 */
[C---:B------:R-:W-:Y:S01]  /*5110*/  IMAD.WIDE R214, R3.reuse, 0x2, R148 ;  /* 0x0000000203d67825 */ /* 0x040fe200078e0294 */
[----:B------:R-:W-:Y:S04]  /*5120*/  HMMA.16816.F16 R118, R92, R118, R150 ;  /* 0x000000765c76723c */ /* 0x000fe80000000896 */
[----:B------:R-:W-:Y:S01]  /*5130*/  LDGSTS.E.128 [R23+0x9620], desc[UR6][R214.64] ;  /* 0x09620000d6177fae */ /* 0x000fe2000b9a1806 */
[----:B------:R-:W-:-:S03]  /*5140*/  IMAD.WIDE R150, R3, 0x2, R214 ;  /* 0x0000000203967825 */ /* 0x000fc600078e02d6 */
[C---:B------:R-:W-:Y:S02]  /*5150*/  HMMA.16816.F16 R154, R92.reuse, R100, R154 ;  /* 0x000000645c9a723c */ /* 0x040fe4000000089a */
[----:B------:R5:W-:Y:S04]  /*5160*/  LDGSTS.E.128 [R23+0x9830], desc[UR6][R150.64] ;  /* 0x0983000096177fae */ /* 0x000be8000b9a1806 */
[----:B------:R-:W-:Y:S02]  /*5170*/  LDSM.16.M88.4 R188, [R205] ;  /* 0x00000000cdbc783b */ /* 0x000fe40000000200 */
[C---:B------:R-:W-:Y:S02]  /*5180*/  HMMA.16816.F16 R156, R92.reuse, R102, R156 ;  /* 0x000000665c9c723c */ /* 0x040fe4000000089c */
[----:B------:R-:W1:Y:S04]  /*5190*/  LDSM.16.MT88.4 R100, [R204] ;  /* 0x00000000cc64783b */ /* 0x000e680000004200 */
[----:B------:R-:W-:Y:S02]  /*51a0*/  LDSM.16.M88.4 R164, [R47] ;  /* 0x000000002fa4783b */ /* 0x000fe40000000200 */
[----:B------:R-:W-:Y:S02]  /*51b0*/  HMMA.16816.F16 R104, R92, R96, R104 ;  /* 0x000000605c68723c */ /* 0x000fe40000000868 */
[----:B------:R-:W1:Y:S04]  /*51c0*/  LDSM.16.MT88.4 R96, [R200] ;  /* 0x00000000c860783b */ /* 0x000e680000004200 */
[----:B------:R-:W1:Y:S02]  /*51d0*/  LDSM.16.MT88.4 R92, [R71] ;  /* 0x00000000475c783b */ /* 0x000e640000004200 */
[C---:B--2---:R-:W-:Y:S02]  /*51e0*/  HMMA.16816.F16 R114, R88.reuse, R84, R114 ;  /* 0x000000545872723c */ /* 0x044fe40000000872 */
[----:B-----5:R-:W-:Y:S04]  /*51f0*/  LDSM.16.M88.4 R148, [R45] ;  /* 0x000000002d94783b */ /* 0x020fe80000000200 */
[----:B------:R-:W0:Y:S02]  /*5200*/  LDGDEPBAR ;  /* 0x00000000000079af */ /* 0x000e240000000000 */
[C---:B------:R-:W-:Y:S08]  /*5210*/  HMMA.16816.F16 R182, R88.reuse, R86, R182 ;  /* 0x0000005658b6723c */ /* 0x040ff000000008b6 */
[C---:B----4-:R-:W-:Y:S08]  /*5220*/  HMMA.16816.F16 R180, R88.reuse, R80, R180 ;  /* 0x0000005058b4723c */ /* 0x050ff000000008b4 */
[C---:B------:R-:W-:Y:S08]  /*5230*/  HMMA.16816.F16 R178, R88.reuse, R82, R178 ;  /* 0x0000005258b2723c */ /* 0x040ff000000008b2 */
[C---:B------:R-:W-:Y:S08]  /*5240*/  HMMA.16816.F16 R176, R88.reuse, R160, R176 ;  /* 0x000000a058b0723c */ /* 0x040ff000000008b0 */
[C---:B------:R-:W-:Y:S08]  /*5250*/  HMMA.16816.F16 R174, R88.reuse, R162, R174 ;  /* 0x000000a258ae723c */ /* 0x040ff000000008ae */
[C---:B---3--:R-:W-:Y:S08]  /*5260*/  HMMA.16816.F16 R170, R88.reuse, R76, R170 ;  /* 0x0000004c58aa723c */ /* 0x048ff000000008aa */
[----:B------:R-:W-:Y:S01]  /*5270*/  HMMA.16816.F16 R112, R88, R78, R112 ;  /* 0x0000004e5870723c */ /* 0x000fe20000000870 */
[----:B------:R-:W2:Y:S07]  /*5280*/  LDSM.16.MT88.4 R88, [R55] ;  /* 0x000000003758783b */ /* 0x000eae0000004200 */
[-C--:B------:R-:W-:Y:S08]  /*5290*/  HMMA.16816.F16 R192, R128, R162.reuse, R192 ;  /* 0x000000a280c0723c */ /* 0x080ff000000008c0 */
[----:B-1----:R-:W-:Y:S08]  /*52a0*/  HMMA.16816.F16 R144, R108, R162, R144 ;  /* 0x000000a26c90723c */ /* 0x002ff00000000890 */
        /* <DEDUP_REMOVED lines=13> */
[-C--:B------:R-:W-:Y:S08]  /*5380*/  HMMA.16816.F16 R130, R128, R78.reuse, R126 ;  /* 0x0000004e8082723c */ /* 0x080ff0000000087e */
[----:B------:R-:W-:Y:S01]  /*5390*/  HMMA.16816.F16 R186, R184, R78, R116 ;  /* 0x0000004eb8ba723c */ /* 0x000fe20000000874 */
[----:B------:R-:W-:Y:S07]  /*53a0*/  LDSM.16.MT88.4 R116, [R53] ;  /* 0x000000003574783b */ /* 0x000fee0000004200 */
[C---:B------:R-:W-:Y:S01]  /*53b0*/  HMMA.16816.F16 R128, R108.reuse, R84, R124 ;  /* 0x000000546c80723c */ /* 0x040fe2000000087c */
[----:B------:R-:W-:Y:S07]  /*53c0*/  LDSM.16.MT88.4 R124, [R59] ;  /* 0x000000003b7c783b */ /* 0x000fee0000004200 */
[C---:B------:R-:W-:Y:S01]  /*53d0*/  HMMA.16816.F16 R136, R108.reuse, R86, R136 ;  /* 0x000000566c88723c */ /* 0x040fe20000000888 */
[----:B------:R-:W-:Y:S07]  /*53e0*/  LDSM.16.M88.4 R84, [R63] ;  /* 0x000000003f54783b */ /* 0x000fee0000000200 */
[C---:B------:R-:W-:Y:S08]  /*53f0*/  HMMA.16816.F16 R138, R108.reuse, R80, R138 ;  /* 0x000000506c8a723c */ /* 0x040ff0000000088a */
[C---:B------:R-:W-:Y:S01]  /*5400*/  HMMA.16816.F16 R140, R108.reuse, R82, R140 ;  /* 0x000000526c8c723c */ /* 0x040fe2000000088c */
[----:B------:R-:W-:Y:S07]  /*5410*/  LDSM.16.M88.4 R80, [R49] ;  /* 0x000000003150783b */ /* 0x000fee0000000200 */
        /* <DEDUP_REMOVED lines=8> */
[----:B--2---:R-:W-:Y:S08]  /*54a0*/  HMMA.16816.F16 R170, R188, R88, R170 ;  /* 0x00000058bcaa723c */ /* 0x004ff000000008aa */
[----:B------:R-:W-:Y:S01]  /*54b0*/  HMMA.16816.F16 R108, R108, R78, R120 ;  /* 0x0000004e6c6c723c */ /* 0x000fe20000000878 */
[----:B------:R-:W1:Y:S04]  /*54c0*/  LDSM.16.M88.4 R76, [R61] ;  /* 0x000000003d4c783b */ /* 0x000e680000000200 */
[----:B------:R-:W2:Y:S03]  /*54d0*/  LDSM.16.MT88.4 R120, [R57] ;  /* 0x000000003978783b */ /* 0x000ea60000004200 */
        /* <DEDUP_REMOVED lines=16> */
[-C--:B------:R-:W-:Y:S01]  /*55e0*/  HMMA.16816.F16 R164, R164, R90.reuse, R130 ;  /* 0x0000005aa4a4723c */ /* 0x080fe20000000882 */
[----:B------:R-:W-:Y:S07]  /*55f0*/  LDSM.16.M88.4 R128, [R29] ;  /* 0x000000001d80783b */ /* 0x000fee0000000200 */
[----:B------:R-:W-:Y:S01]  /*5600*/  HMMA.16816.F16 R148, R148, R90, R108 ;  /* 0x0000005a9494723c */ /* 0x000fe2000000086c */
[----:B------:R-:W4:Y:S01]  /*5610*/  LDSM.16.M88.4 R108, [R27] ;  /* 0x000000001b6c783b */ /* 0x000f220000000200 */
[----:B------:R-:W-:-:S04]  /*5620*/  DEPBAR.LE SB0, 0x0 ;  /* 0x000080000000791a */ /* 0x000fc80000000000 */
[----:B------:R-:W-:Y:S02]  /*5630*/  BAR.SYNC.DEFER_BLOCKING 0x0 ;  /* 0x0000000000007b1d */ /* 0x000fe40000010000 */
[C---:B-1----:R-:W-:Y:S08]  /*5640*/  HMMA.16816.F16 R184, R76.reuse, R124, R184 ;  /* 0x0000007c4cb8723c */ /* 0x042ff000000008b8 */
[C---:B------:R-:W-:Y:S08]  /*5650*/  HMMA.16816.F16 R182, R76.reuse, R126, R182 ;  /* 0x0000007e4cb6723c */ /* 0x040ff000000008b6 */
[C---:B--2---:R-:W-:Y:S01]  /*5660*/  HMMA.16816.F16 R180, R76.reuse, R120, R180 ;  /* 0x000000784cb4723c */ /* 0x044fe200000008b4 */
[----:B------:R-:W-:Y:S01]  /*5670*/  @!PT LDS RZ, [RZ] ;  /* 0x00000000fffff984 */ /* 0x000fe20000000800 */
[----:B------:R-:W-:Y:S01]  /*5680*/  @!PT LDS RZ, [RZ] ;  /* 0x00000000fffff984 */ /* 0x000fe20000000800 */
[----:B------:R-:W-:Y:S01]  /*5690*/  @!PT LDS RZ, [RZ] ;  /* 0x00000000fffff984 */ /* 0x000fe20000000800 */
[----:B------:R-:W-:Y:S07]  /*56a0*/  LDGSTS.E.128 [R25], desc[UR6][R210.64+-0x100] ;  /* 0x00000f00d2197fae */ /* 0x000fee000b9a1806 */
[C---:B------:R-:W-:Y:S01]  /*56b0*/  HMMA.16816.F16 R178, R76.reuse, R122, R178 ;  /* 0x0000007a4cb2723c */ /* 0x040fe200000008b2 */
[----:B------:R-:W-:Y:S07]  /*56c0*/  LDGSTS.E.128 [R25+0x50], desc[UR6][R212.64+0x300] ;  /* 0x00050300d4197fae */ /* 0x000fee000b9a1806 */
[C---:B------:R-:W-:Y:S08]  /*56d0*/  HMMA.16816.F16 R176, R76.reuse, R116, R176 ;  /* 0x000000744cb0723c */ /* 0x040ff000000008b0 */
[C---:B------:R-:W-:Y:S08]  /*56e0*/  HMMA.16816.F16 R174, R76.reuse, R118, R174 ;  /* 0x000000764cae723c */ /* 0x040ff000000008ae */
[C---:B---3--:R-:W-:Y:S08]  /*56f0*/  HMMA.16816.F16 R170, R76.reuse, R112, R170 ;  /* 0x000000704caa723c */ /* 0x048ff000000008aa */
[----:B------:R-:W-:Y:S01]  /*5700*/  HMMA.16816.F16 R188, R76, R114, R188 ;  /* 0x000000724cbc723c */ /* 0x000fe200000008bc */
[----:B------:R-:W-:-:S04]  /*5710*/  IMAD.WIDE R78, R48, 0x2, R206 ;  /* 0x00000002304e7825 */ /* 0x000fc800078e02ce */
[C---:B------:R-:W-:Y:S01]  /*5720*/  IMAD R48, R3.reuse, 0x400, R48 ;  /* 0x0000040003307824 */ /* 0x040fe200078e0230 */
[----:B------:R-:W-:Y:S02]  /*5730*/  LDGSTS.E.128 [R23+0x5000], desc[UR6][R78.64] ;  /* 0x050000004e177fae */ /* 0x000fe4000b9a1806 */
[----:B------:R-:W-:Y:S01]  /*5740*/  HMMA.16816.F16 R154, R84, R96, R154 ;  /* 0x00000060549a723c */ /* 0x000fe2000000089a */
[----:B------:R-:W-:-:S05]  /*5750*/  IMAD.WIDE R96, R3, 0x2, R78 ;  /* 0x0000000203607825 */ /* 0x000fca00078e024e */
[----:B------:R1:W-:Y:S01]  /*5760*/  LDGSTS.E.128 [R23+0x5210], desc[UR6][R96.64] ;  /* 0x0521000060177fae */ /* 0x0003e2000b9a1806 */
[C---:B------:R-:W-:Y:S01]  /*5770*/  IMAD.WIDE R214, R3.reuse, 0x2, R96 ;  /* 0x0000000203d67825 */ /* 0x040fe200078e0260 */
[----:B------:R-:W-:Y:S04]  /*5780*/  HMMA.16816.F16 R150, R84, R100, R106 ;  /* 0x000000645496723c */ /* 0x000fe8000000086a */
[----:B------:R-:W-:Y:S01]  /*5790*/  LDGSTS.E.128 [R23+0x5420], desc[UR6][R214.64] ;  /* 0x05420000d6177fae */ /* 0x000fe2000b9a1806 */
[----:B------:R-:W-:-:S03]  /*57a0*/  IMAD.WIDE R194, R3, 0x2, R214 ;  /* 0x0000000203c27825 */ /* 0x000fc600078e02d6 */
[C---:B------:R-:W-:Y:S02]  /*57b0*/  HMMA.16816.F16 R152, R84.reuse, R102, R152 ;  /* 0x000000665498723c */ /* 0x040fe40000000898 */
[----:B------:R2:W-:Y:S04]  /*57c0*/  LDGSTS.E.128 [R23+0x5630], desc[UR6][R194.64] ;  /* 0x05630000c2177fae */ /* 0x0005e8000b9a1806 */
[----:B------:R-:W-:Y:S02]  /*57d0*/  LDSM.16.MT88.4 R100, [R69] ;  /* 0x000000004564783b */ /* 0x000fe40000004200 */
[C---:B------:R-:W-:Y:S02]  /*57e0*/  HMMA.16816.F16 R156, R84.reuse, R98, R156 ;  /* 0x00000062549c723c */ /* 0x040fe4000000089c */
[----:B-1----:R-:W-:Y:S04]  /*57f0*/  LDSM.16.M88.4 R96, [R201] ;  /* 0x00000000c960783b */ /* 0x002fe80000000200 */
[----:B------:R-:W0:Y:S02]  /*5800*/  LDGDEPBAR ;  /* 0x00000000000079af */ /* 0x000e240000000000 */
[C---:B------:R-:W-:Y:S08]  /*5810*/  HMMA.16816.F16 R158, R84.reuse, R92, R158 ;  /* 0x0000005c549e723c */ /* 0x040ff0000000089e */
[C---:B------:R-:W-:Y:S01]  /*5820*/  HMMA.16816.F16 R162, R84.reuse, R94, R162 ;  /* 0x0000005e54a2723c */ /* 0x040fe200000008a2 */
[----:B------:R-:W-:Y:S07]  /*5830*/  LDSM.16.MT88.4 R92, [R203] ;  /* 0x00000000cb5c783b */ /* 0x000fee0000004200 */
[C---:B------:R-:W-:Y:S01]  /*5840*/  HMMA.16816.F16 R166, R84.reuse, R88, R104 ;  /* 0x0000005854a6723c */ /* 0x040fe20000000868 */
[----:B------:R-:W-:Y:S07]  /*5850*/  LDSM.16.M88.4 R104, [R197] ;  /* 0x00000000c568783b */ /* 0x000fee0000000200 */
[----:B------:R-:W-:Y:S01]  /*5860*/  HMMA.16816.F16 R186, R84, R90, R186 ;  /* 0x0000005a54ba723c */ /* 0x000fe200000008ba */
[----:B------:R-:W1:Y:S04]  /*5870*/  LDSM.16.MT88.4 R84, [R65] ;  /* 0x000000004154783b */ /* 0x000e680000004200 */
[----:B------:R-:W3:Y:S03]  /*5880*/  LDSM.16.MT88.4 R88, [R67] ;  /* 0x000000004358783b */ /* 0x000ee60000004200 */
[C---:B----4-:R-:W-:Y:S08]  /*5890*/  HMMA.16816.F16 R150, R108.reuse, R124, R150 ;  /* 0x0000007c6c96723c */ /* 0x050ff00000000896 */
[C---:B------:R-:W-:Y:S08]  /*58a0*/  HMMA.16816.F16 R152, R108.reuse, R126, R152 ;  /* 0x0000007e6c98723c */ /* 0x040ff00000000898 */
[C---:B------:R-:W-:Y:S08]  /*58b0*/  HMMA.16816.F16 R154, R108.reuse, R120, R154 ;  /* 0x000000786c9a723c */ /* 0x040ff0000000089a */
[C---:B------:R-:W-:Y:S08]  /*58c0*/  HMMA.16816.F16 R156, R108.reuse, R122, R156 ;  /* 0x0000007a6c9c723c */ /* 0x040ff0000000089c */
[C---:B------:R-:W-:Y:S08]  /*58d0*/  HMMA.16816.F16 R158, R108.reuse, R116, R158 ;  /* 0x000000746c9e723c */ /* 0x040ff0000000089e */
[C---:B------:R-:W-:Y:S08]  /*58e0*/  HMMA.16816.F16 R162, R108.reuse, R118, R162 ;  /* 0x000000766ca2723c */ /* 0x040ff000000008a2 */
[C---:B------:R-:W-:Y:S08]  /*58f0*/  HMMA.16816.F16 R166, R108.reuse, R112, R166 ;  /* 0x000000706ca6723c */ /* 0x040ff000000008a6 */
[----:B------:R-:W-:Y:S01]  /*5900*/  HMMA.16816.F16 R186, R108, R114, R186 ;  /* 0x000000726cba723c */ /* 0x000fe200000008ba */
[----:B------:R-:W-:Y:S07]  /*5910*/  LDSM.16.M88.4 R108, [R43] ;  /* 0x000000002b6c783b */ /* 0x000fee0000000200 */
[C---:B-1----:R-:W-:Y:S08]  /*5920*/  HMMA.16816.F16 R184, R104.reuse, R84, R184 ;  /* 0x0000005468b8723c */ /* 0x042ff000000008b8 */
[C---:B------:R-:W-:Y:S08]  /*5930*/  HMMA.16816.F16 R182, R104.reuse, R86, R182 ;  /* 0x0000005668b6723c */ /* 0x040ff000000008b6 */
[C---:B---3--:R-:W-:Y:S08]  /*5940*/  HMMA.16816.F16 R180, R104.reuse, R88, R180 ;  /* 0x0000005868b4723c */ /* 0x048ff000000008b4 */
[C---:B------:R-:W-:Y:S08]  /*5950*/  HMMA.16816.F16 R178, R104.reuse, R90, R178 ;  /* 0x0000005a68b2723c */ /* 0x040ff000000008b2 */
[C---:B------:R-:W-:Y:S08]  /*5960*/  HMMA.16816.F16 R176, R104.reuse, R100, R176 ;  /* 0x0000006468b0723c */ /* 0x040ff000000008b0 */
[C---:B------:R-:W-:Y:S08]  /*5970*/  HMMA.16816.F16 R174, R104.reuse, R102, R174 ;  /* 0x0000006668ae723c */ /* 0x040ff000000008ae */
[C---:B------:R-:W-:Y:S08]  /*5980*/  HMMA.16816.F16 R170, R104.reuse, R92, R170 ;  /* 0x0000005c68aa723c */ /* 0x040ff000000008aa */
[----:B------:R-:W-:Y:S01]  /*5990*/  HMMA.16816.F16 R188, R104, R94, R188 ;  /* 0x0000005e68bc723c */ /* 0x000fe200000008bc */
[----:B------:R-:W1:Y:S07]  /*59a0*/  LDSM.16.M88.4 R104, [R199] ;  /* 0x00000000c768783b */ /* 0x000e6e0000000200 */
        /* <DEDUP_REMOVED lines=9> */
[C---:B------:R-:W-:Y:S01]  /*5a40*/  HMMA.16816.F16 R136, R128.reuse, R126, R136 ;  /* 0x0000007e8088723c */ /* 0x040fe20000000888 */
[----:B------:R-:W-:Y:S07]  /*5a50*/  LDSM.16.MT88.4 R124, [R35] ;  /* 0x00000000237c783b */ /* 0x000fee0000004200 */
[C---:B------:R-:W-:Y:S08]  /*5a60*/  HMMA.16816.F16 R138, R128.reuse, R120, R138 ;  /* 0x00000078808a723c */ /* 0x040ff0000000088a */
[C---:B------:R-:W-:Y:S01]  /*5a70*/  HMMA.16816.F16 R140, R128.reuse, R122, R140 ;  /* 0x0000007a808c723c */ /* 0x040fe2000000088c */
[----:B------:R-:W-:Y:S07]  /*5a80*/  LDSM.16.MT88.4 R120, [R37] ;  /* 0x000000002578783b */ /* 0x000fee0000004200 */
[C---:B------:R-:W-:Y:S08]  /*5a90*/  HMMA.16816.F16 R142, R128.reuse, R116, R142 ;  /* 0x00000074808e723c */ /* 0x040ff0000000088e */
[C---:B------:R-:W-:Y:S01]  /*5aa0*/  HMMA.16816.F16 R144, R128.reuse, R118, R144 ;  /* 0x000000768090723c */ /* 0x040fe20000000890 */
[----:B------:R-:W-:Y:S07]  /*5ab0*/  LDSM.16.MT88.4 R116, [R39] ;  /* 0x000000002774783b */ /* 0x000fee0000004200 */
[C---:B------:R-:W-:Y:S08]  /*5ac0*/  HMMA.16816.F16 R146, R128.reuse, R112, R146 ;  /* 0x000000708092723c */ /* 0x040ff00000000892 */
[----:B------:R-:W-:Y:S01]  /*5ad0*/  HMMA.16816.F16 R148, R128, R114, R148 ;  /* 0x000000728094723c */ /* 0x000fe20000000894 */
[----:B------:R-:W3:Y:S04]  /*5ae0*/  LDSM.16.M88.4 R112, [R41] ;  /* 0x000000002970783b */ /* 0x000ee80000000200 */
[----:B------:R-:W4:Y:S03]  /*5af0*/  LDSM.16.MT88.4 R128, [R33] ;  /* 0x000000002180783b */ /* 0x000f260000004200 */
[C---:B------:R-:W-:Y:S08]  /*5b00*/  HMMA.16816.F16 R164, R96.reuse, R88, R134 ;  /* 0x0000005860a4723c */ /* 0x040ff00000000886 */
[C---:B------:R-:W-:Y:S01]  /*5b10*/  HMMA.16816.F16 R160, R96.reuse, R90, R132 ;  /* 0x0000005a60a0723c */ /* 0x040fe20000000884 */
[----:B------:R-:W5:Y:S07]  /*5b20*/  LDSM.16.M88.4 R132, [R31] ;  /* 0x000000001f84783b */ /* 0x000f6e0000000200 */
        /* <DEDUP_REMOVED lines=8> */
[C---:B------:R-:W-:Y:S08]  /*5bb0*/  HMMA.16816.F16 R146, R104.reuse, R92, R146 ;  /* 0x0000005c6892723c */ /* 0x040ff00000000892 */
[----:B------:R-:W-:Y:S01]  /*5bc0*/  HMMA.16816.F16 R148, R104, R94, R148 ;  /* 0x0000005e6894723c */ /* 0x000fe20000000894 */
[----:B------:R-:W1:Y:S07]  /*5bd0*/  LDSM.16.M88.4 R104, [R202] ;  /* 0x00000000ca68783b */ /* 0x000e6e0000000200 */
[C---:B------:R-:W-:Y:S08]  /*5be0*/  HMMA.16816.F16 R158, R108.reuse, R100, R158 ;  /* 0x000000646c9e723c */ /* 0x040ff0000000089e */
[----:B------:R-:W-:Y:S01]  /*5bf0*/  HMMA.16816.F16 R162, R108, R102, R162 ;  /* 0x000000666ca2723c */ /* 0x000fe200000008a2 */
[----:B------:R-:W1:Y:S01]  /*5c00*/  LDSM.16.M88.4 R100, [R73] ;  /* 0x000000004964783b */ /* 0x000e620000000200 */
        /* <DEDUP_REMOVED lines=12> */
[C---:B------:R-:W-:Y:S08]  /*5cd0*/  HMMA.16816.F16 R174, R112.reuse, R126, R174 ;  /* 0x0000007e70ae723c */ /* 0x040ff000000008ae */
[C---:B----4-:R-:W-:Y:S08]  /*5ce0*/  HMMA.16816.F16 R170, R112.reuse, R128, R170 ;  /* 0x0000008070aa723c */ /* 0x050ff000000008aa */
[----:B------:R-:W-:Y:S01]  /*5cf0*/  HMMA.16816.F16 R188, R112, R130, R188 ;  /* 0x0000008270bc723c */ /* 0x000fe200000008bc */
[----:B------:R-:W-:Y:S01]  /*5d00*/  IMAD.WIDE R114, R46, 0x2, R206 ;  /* 0x000000022e727825 */ /* 0x000fe200078e02ce */
[----:B------:R-:W-:-:S04]  /*5d10*/  LEA R46, R3, R46, 0xa ;  /* 0x0000002e032e7211 */ /* 0x000fc800078e50ff */
[----:B------:R3:W-:Y:S01]  /*5d20*/  LDGSTS.E.128 [R23+0x9200], desc[UR6][R114.64] ;  /* 0x0920000072177fae */ /* 0x0007e2000b9a1806 */
[C---:B------:R-:W-:Y:S01]  /*5d30*/  IMAD.WIDE R190, R3.reuse, 0x2, R114 ;  /* 0x0000000203be7825 */ /* 0x040fe200078e0272 */
[----:B------:R-:W-:Y:S04]  /*5d40*/  HMMA.16816.F16 R172, R96, R84, R172 ;  /* 0x0000005460ac723c */ /* 0x000fe800000008ac */
[----:B------:R4:W-:Y:S01]  /*5d50*/  LDGSTS.E.128 [R23+0x9410], desc[UR6][R190.64] ;  /* 0x09410000be177fae */ /* 0x0009e2000b9a1806 */
[----:B--2---:R-:W-:-:S03]  /*5d60*/  IMAD.WIDE R194, R3, 0x2, R190 ;  /* 0x0000000203c27825 */ /* 0x004fc600078e02be */
[----:B------:R-:W-:Y:S02]  /*5d70*/  HMMA.16816.F16 R168, R96, R86, R168 ;  /* 0x0000005660a8723c */ /* 0x000fe400000008a8 */
[----:B------:R2:W-:Y:S01]  /*5d80*/  LDGSTS.E.128 [R23+0x9620], desc[UR6][R194.64] ;  /* 0x09620000c2177fae */ /* 0x0005e2000b9a1806 */
[----:B------:R-:W-:-:S05]  /*5d90*/  IMAD.WIDE R192, R3, 0x2, R194 ;  /* 0x0000000203c07825 */ /* 0x000fca00078e02c2 */
[C---:B------:R-:W-:Y:S01]  /*5da0*/  HMMA.16816.F16 R78, R96.reuse, R92, R78 ;  /* 0x0000005c604e723c */ /* 0x040fe2000000084e */
[----:B------:R2:W-:Y:S04]  /*5db0*/  LDGSTS.E.128 [R23+0x9830], desc[UR6][R192.64] ;  /* 0x09830000c0177fae */ /* 0x0005e8000b9a1806 */
[----:B------:R-:W0:Y:S03]  /*5dc0*/  LDGDEPBAR ;  /* 0x00000000000079af */ /* 0x000e260000000000 */
[----:B------:R-:W-:Y:S01]  /*5dd0*/  HMMA.16816.F16 R80, R96, R94, R80 ;  /* 0x0000005e6050723c */ /* 0x000fe20000000850 */
[----:B------:R-:W-:Y:S07]  /*5de0*/  LDSM.16.M88.4 R96, [R205] ;  /* 0x00000000cd60783b */ /* 0x000fee0000000200 */
[C---:B------:R-:W-:Y:S08]  /*5df0*/  HMMA.16816.F16 R150, R108.reuse, R84, R150 ;  /* 0x000000546c96723c */ /* 0x040ff00000000896 */
[C---:B------:R-:W-:Y:S01]  /*5e00*/  HMMA.16816.F16 R152, R108.reuse, R86, R152 ;  /* 0x000000566c98723c */ /* 0x040fe20000000898 */
[----:B------:R-:W-:Y:S07]  /*5e10*/  LDSM.16.MT88.4 R84, [R71] ;  /* 0x000000004754783b */ /* 0x000fee0000004200 */
[C---:B------:R-:W-:Y:S08]  /*5e20*/  HMMA.16816.F16 R154, R108.reuse, R88, R154 ;  /* 0x000000586c9a723c */ /* 0x040ff0000000089a */
[C---:B------:R-:W-:Y:S01]  /*5e30*/  HMMA.16816.F16 R156, R108.reuse, R90, R156 ;  /* 0x0000005a6c9c723c */ /* 0x040fe2000000089c */
[----:B------:R-:W4:Y:S07]  /*5e40*/  LDSM.16.MT88.4 R88, [R204] ;  /* 0x00000000cc58783b */ /* 0x000f2e0000004200 */
[C---:B------:R-:W-:Y:S08]  /*5e50*/  HMMA.16816.F16 R166, R108.reuse, R92, R166 ;  /* 0x0000005c6ca6723c */ /* 0x040ff000000008a6 */
[----:B------:R-:W-:Y:S01]  /*5e60*/  HMMA.16816.F16 R186, R108, R94, R186 ;  /* 0x0000005e6cba723c */ /* 0x000fe200000008ba */
[----:B------:R-:W2:Y:S04]  /*5e70*/  LDSM.16.MT88.4 R92, [R200] ;  /* 0x00000000c85c783b */ /* 0x000ea80000004200 */
[----:B------:R-:W2:Y:S03]  /*5e80*/  LDSM.16.MT88.4 R108, [R55] ;  /* 0x00000000376c783b */ /* 0x000ea60000004200 */
[C---:B-----5:R-:W-:Y:S08]  /*5e90*/  HMMA.16816.F16 R172, R132.reuse, R116, R172 ;  /* 0x0000007484ac723c */ /* 0x060ff000000008ac */
[C---:B------:R-:W-:Y:S08]  /*5ea0*/  HMMA.16816.F16 R168, R132.reuse, R118, R168 ;  /* 0x0000007684a8723c */ /* 0x040ff000000008a8 */
[C---:B------:R-:W-:Y:S08]  /*5eb0*/  HMMA.16816.F16 R164, R132.reuse, R120, R164 ;  /* 0x0000007884a4723c */ /* 0x040ff000000008a4 */
[C---:B------:R-:W-:Y:S08]  /*5ec0*/  HMMA.16816.F16 R160, R132.reuse, R122, R160 ;  /* 0x0000007a84a0723c */ /* 0x040ff000000008a0 */
[C---:B------:R-:W-:Y:S08]  /*5ed0*/  HMMA.16816.F16 R74, R132.reuse, R124, R74 ;  /* 0x0000007c844a723c */ /* 0x040ff0000000084a */
[C---:B------:R-:W-:Y:S08]  /*5ee0*/  HMMA.16816.F16 R112, R132.reuse, R126, R76 ;  /* 0x0000007e8470723c */ /* 0x040ff0000000084c */
[C---:B---3--:R-:W-:Y:S01]  /*5ef0*/  HMMA.16816.F16 R114, R132.reuse, R128, R78 ;  /* 0x000000808472723c */ /* 0x048fe2000000084e */
[----:B------:R-:W3:Y:S07]  /*5f00*/  LDSM.16.M88.4 R76, [R47] ;  /* 0x000000002f4c783b */ /* 0x000eee0000000200 */
[----:B------:R-:W-:Y:S01]  /*5f10*/  HMMA.16816.F16 R80, R132, R130, R80 ;  /* 0x000000828450723c */ /* 0x000fe20000000850 */
[----:B------:R-:W-:Y:S07]  /*5f20*/  LDSM.16.M88.4 R132, [R49] ;  /* 0x000000003184783b */ /* 0x000fee0000000200 */
        /* <DEDUP_REMOVED lines=8> */
[----:B------:R-:W-:Y:S07]  /*5fb0*/  LDSM.16.MT88.4 R104, [R53] ;  /* 0x000000003568783b */ /* 0x000fee0000004200 */
[C---:B------:R-:W-:Y:S08]  /*5fc0*/  HMMA.16816.F16 R150, R100.reuse, R116, R150 ;  /* 0x000000746496723c */ /* 0x040ff00000000896 */
[C---:B------:R-:W-:Y:S01]  /*5fd0*/  HMMA.16816.F16 R152, R100.reuse, R118, R152 ;  /* 0x000000766498723c */ /* 0x040fe20000000898 */
[----:B------:R-:W-:Y:S07]  /*5fe0*/  LDSM.16.M88.4 R116, [R61] ;  /* 0x000000003d74783b */ /* 0x000fee0000000200 */
[C---:B------:R-:W-:Y:S08]  /*5ff0*/  HMMA.16816.F16 R154, R100.reuse, R120, R154 ;  /* 0x00000078649a723c */ /* 0x040ff0000000089a */
[C---:B------:R-:W-:Y:S01]  /*6000*/  HMMA.16816.F16 R156, R100.reuse, R122, R156 ;  /* 0x0000007a649c723c */ /* 0x040fe2000000089c */
[----:B------:R-:W-:Y:S07]  /*6010*/  LDSM.16.M88.4 R120, [R63] ;  /* 0x000000003f78783b */ /* 0x000fee0000000200 */
[C---:B------:R-:W-:Y:S08]  /*6020*/  HMMA.16816.F16 R158, R100.reuse, R124, R158 ;  /* 0x0000007c649e723c */ /* 0x040ff0000000089e */
[C---:B------:R-:W-:Y:S01]  /*6030*/  HMMA.16816.F16 R162, R100.reuse, R126, R162 ;  /* 0x0000007e64a2723c */ /* 0x040fe200000008a2 */
[----:B------:R-:W1:Y:S07]  /*6040*/  LDSM.16.M88.4 R124, [R45] ;  /* 0x000000002d7c783b */ /* 0x000e6e0000000200 */
[C---:B------:R-:W-:Y:S08]  /*6050*/  HMMA.16816.F16 R166, R100.reuse, R128, R166 ;  /* 0x0000008064a6723c */ /* 0x040ff000000008a6 */
[----:B------:R-:W-:Y:S01]  /*6060*/  HMMA.16816.F16 R186, R100, R130, R186 ;  /* 0x0000008264ba723c */ /* 0x000fe200000008ba */
[----:B------:R-:W-:Y:S04]  /*6070*/  LDSM.16.MT88.4 R100, [R57] ;  /* 0x000000003964783b */ /* 0x000fe80000004200 */
[----:B------:R-:W-:Y:S03]  /*6080*/  LDSM.16.MT88.4 R128, [R51] ;  /* 0x000000003380783b */ /* 0x000fe60000004200 */
[C---:B----4-:R-:W-:Y:S08]  /*6090*/  HMMA.16816.F16 R184, R96.reuse, R88, R184 ;  /* 0x0000005860b8723c */ /* 0x050ff000000008b8 */
[C---:B------:R-:W-:Y:S08]  /*60a0*/  HMMA.16816.F16 R182, R96.reuse, R90, R182 ;  /* 0x0000005a60b6723c */ /* 0x040ff000000008b6 */
[C---:B--2---:R-:W-:Y:S08]  /*60b0*/  HMMA.16816.F16 R180, R96.reuse, R92, R180 ;  /* 0x0000005c60b4723c */ /* 0x044ff000000008b4 */
[C---:B------:R-:W-:Y:S08]  /*60c0*/  HMMA.16816.F16 R178, R96.reuse, R94, R178 ;  /* 0x0000005e60b2723c */ /* 0x040ff000000008b2 */
[C---:B------:R-:W-:Y:S08]  /*60d0*/  HMMA.16816.F16 R176, R96.reuse, R84, R176 ;  /* 0x0000005460b0723c */ /* 0x040ff000000008b0 */
[C---:B------:R-:W-:Y:S08]  /*60e0*/  HMMA.16816.F16 R174, R96.reuse, R86, R174 ;  /* 0x0000005660ae723c */ /* 0x040ff000000008ae */
[C---:B------:R-:W-:Y:S08]  /*60f0*/  HMMA.16816.F16 R170, R96.reuse, R108, R170 ;  /* 0x0000006c60aa723c */ /* 0x040ff000000008aa */
[----:B------:R-:W-:Y:S01]  /*6100*/  HMMA.16816.F16 R188, R96, R110, R188 ;  /* 0x0000006e60bc723c */ /* 0x000fe200000008bc */
[----:B------:R-:W2:Y:S07]  /*6110*/  LDSM.16.MT88.4 R96, [R59] ;  /* 0x000000003b60783b */ /* 0x000eae0000004200 */
[C---:B---3--:R-:W-:Y:S08]  /*6120*/  HMMA.16816.F16 R114, R76.reuse, R108, R114 ;  /* 0x0000006c4c72723c */ /* 0x048ff00000000872 */
[----:B------:R-:W-:Y:S08]  /*6130*/  HMMA.16816.F16 R80, R76, R110, R80 ;  /* 0x0000006e4c50723c */ /* 0x000ff00000000850 */
[C---:B-1----:R-:W-:Y:S08]  /*6140*/  HMMA.16816.F16 R146, R124.reuse, R108, R146 ;  /* 0x0000006c7c92723c */ /* 0x042ff00000000892 */
[----:B------:R-:W-:Y:S08]  /*6150*/  HMMA.16816.F16 R148, R124, R110, R148 ;  /* 0x0000006e7c94723c */ /* 0x000ff00000000894 */
[C---:B------:R-:W-:Y:S08]  /*6160*/  HMMA.16816.F16 R166, R120.reuse, R108, R166 ;  /* 0x0000006c78a6723c */ /* 0x040ff000000008a6 */
        /* <DEDUP_REMOVED lines=23> */
[----:B------:R-:W-:Y:S01]  /*62e0*/  HMMA.16816.F16 R144, R124, R86, R144 ;  /* 0x000000567c90723c */ /* 0x000fe20000000890 */
[----:B------:R-:W-:-:S04]  /*62f0*/  IMAD.WIDE R126, R44, 0x2, R206 ;  /* 0x000000022c7e7825 */ /* 0x000fc800078e02ce */
[C---:B------:R-:W-:Y:S01]  /*6300*/  IMAD R44, R3.reuse, 0x400, R44 ;  /* 0x00000400032c7824 */ /* 0x040fe200078e022c */
[----:B------:R3:W-:Y:S01]  /*6310*/  LDGSTS.E.128 [R23+0x5000], desc[UR6][R126.64] ;  /* 0x050000007e177fae */ /* 0x0007e2000b9a1806 */
[C---:B------:R-:W-:Y:S01]  /*6320*/  IMAD.WIDE R190, R3.reuse, 0x2, R126 ;  /* 0x0000000203be7825 */ /* 0x040fe200078e027e */
[----:B------:R-:W-:Y:S04]  /*6330*/  HMMA.16816.F16 R112, R76, R86, R112 ;  /* 0x000000564c70723c */ /* 0x000fe80000000870 */
[----:B------:R-:W-:Y:S01]  /*6340*/  LDGSTS.E.128 [R23+0x5210], desc[UR6][R190.64] ;  /* 0x05210000be177fae */ /* 0x000fe2000b9a1806 */
[----:B------:R-:W-:-:S03]  /*6350*/  IMAD.WIDE R194, R3, 0x2, R190 ;  /* 0x0000000203c27825 */ /* 0x000fc600078e02be */
[----:B------:R-:W-:Y:S02]  /*6360*/  HMMA.16816.F16 R150, R120, R88, R150 ;  /* 0x000000587896723c */ /* 0x000fe40000000896 */
[----:B------:R-:W-:Y:S01]  /*6370*/  LDGSTS.E.128 [R23+0x5420], desc[UR6][R194.64] ;  /* 0x05420000c2177fae */ /* 0x000fe2000b9a1806 */
[----:B------:R-:W-:-:S05]  /*6380*/  IMAD.WIDE R192, R3, 0x2, R194 ;  /* 0x0000000203c07825 */ /* 0x000fca00078e02c2 */
[C---:B------:R-:W-:Y:S01]  /*6390*/  HMMA.16816.F16 R152, R120.reuse, R90, R152 ;  /* 0x0000005a7898723c */ /* 0x040fe20000000898 */
[----:B------:R4:W-:Y:S04]  /*63a0*/  LDGSTS.E.128 [R23+0x5630], desc[UR6][R192.64] ;  /* 0x05630000c0177fae */ /* 0x0009e8000b9a1806 */
[----:B------:R-:W0:Y:S03]  /*63b0*/  LDGDEPBAR ;  /* 0x00000000000079af */ /* 0x000e260000000000 */
[C---:B------:R-:W-:Y:S08]  /*63c0*/  HMMA.16816.F16 R154, R120.reuse, R92, R154 ;  /* 0x0000005c789a723c */ /* 0x040ff0000000089a */
[C---:B------:R-:W-:Y:S08]  /*63d0*/  HMMA.16816.F16 R156, R120.reuse, R94, R156 ;  /* 0x0000005e789c723c */ /* 0x040ff0000000089c */
[C---:B------:R-:W-:Y:S08]  /*63e0*/  HMMA.16816.F16 R158, R120.reuse, R84, R158 ;  /* 0x00000054789e723c */ /* 0x040ff0000000089e */
[----:B------:R-:W-:Y:S01]  /*63f0*/  HMMA.16816.F16 R162, R120, R86, R162 ;  /* 0x0000005678a2723c */ /* 0x000fe200000008a2 */
[----:B------:R-:W-:Y:S07]  /*6400*/  LDSM.16.MT88.4 R120, [R203] ;  /* 0x00000000cb78783b */ /* 0x000fee0000004200 */
[C---:B------:R-:W-:Y:S08]  /*6410*/  HMMA.16816.F16 R172, R76.reuse, R88, R172 ;  /* 0x000000584cac723c */ /* 0x040ff000000008ac */
[C---:B------:R-:W-:Y:S01]  /*6420*/  HMMA.16816.F16 R168, R76.reuse, R90, R168 ;  /* 0x0000005a4ca8723c */ /* 0x040fe200000008a8 */
[----:B------:R-:W-:Y:S07]  /*6430*/  LDSM.16.MT88.4 R88, [R65] ;  /* 0x000000004158783b */ /* 0x000fee0000004200 */
[C---:B------:R-:W-:Y:S08]  /*6440*/  HMMA.16816.F16 R164, R76.reuse, R92, R164 ;  /* 0x0000005c4ca4723c */ /* 0x040ff000000008a4 */
[C---:B------:R-:W-:Y:S01]  /*6450*/  HMMA.16816.F16 R160, R76.reuse, R94, R160 ;  /* 0x0000005e4ca0723c */ /* 0x040fe200000008a0 */
[----:B------:R-:W5:Y:S07]  /*6460*/  LDSM.16.M88.4 R92, [R197] ;  /* 0x00000000c55c783b */ /* 0x000f6e0000000200 */
[----:B------:R-:W-:Y:S01]  /*6470*/  HMMA.16816.F16 R74, R76, R84, R74 ;  /* 0x000000544c4a723c */ /* 0x000fe2000000084a */
[----:B------:R-:W4:Y:S04]  /*6480*/  LDSM.16.MT88.4 R84, [R67] ;  /* 0x000000004354783b */ /* 0x000f280000004200 */
[----:B------:R-:W4:Y:S03]  /*6490*/  LDSM.16.MT88.4 R76, [R69] ;  /* 0x00000000454c783b */ /* 0x000f260000004200 */
[C---:B------:R-:W-:Y:S08]  /*64a0*/  HMMA.16816.F16 R124, R132.reuse, R106, R112 ;  /* 0x0000006a847c723c */ /* 0x040ff00000000870 */
[----:B---3--:R-:W-:Y:S01]  /*64b0*/  HMMA.16816.F16 R126, R132, R128, R114 ;  /* 0x00000080847e723c */ /* 0x008fe20000000872 */
[----:B------:R-:W3:Y:S07]  /*64c0*/  LDSM.16.M88.4 R112, [R201] ;  /* 0x00000000c970783b */ /* 0x000eee0000000200 */
        /* <DEDUP_REMOVED lines=24> */
[C---:B------:R-:W-:Y:S01]  /*6650*/  HMMA.16816.F16 R74, R132.reuse, R104, R74 ;  /* 0x00000068844a723c */ /* 0x040fe2000000084a */
[----:B------:R-:W2:Y:S07]  /*6660*/  LDSM.16.M88.4 R104, [R41] ;  /* 0x000000002968783b */ /* 0x000eae0000000200 */
[----:B------:R-:W-:Y:S01]  /*6670*/  HMMA.16816.F16 R80, R132, R130, R80 ;  /* 0x000000828450723c */ /* 0x000fe20000000850 */
[----:B------:R-:W-:Y:S04]  /*6680*/  LDSM.16.MT88.4 R128, [R33] ;  /* 0x000000002180783b */ /* 0x000fe80000004200 */
[----:B------:R-:W-:Y:S03]  /*6690*/  LDSM.16.M88.4 R132, [R31] ;  /* 0x000000001f84783b */ /* 0x000fe60000000200 */
[C---:B-----5:R-:W-:Y:S08]  /*66a0*/  HMMA.16816.F16 R184, R92.reuse, R88, R184 ;  /* 0x000000585cb8723c */ /* 0x060ff000000008b8 */
[C---:B------:R-:W-:Y:S08]  /*66b0*/  HMMA.16816.F16 R182, R92.reuse, R90, R182 ;  /* 0x0000005a5cb6723c */ /* 0x040ff000000008b6 */
[C---:B----4-:R-:W-:Y:S08]  /*66c0*/  HMMA.16816.F16 R180, R92.reuse, R84, R180 ;  /* 0x000000545cb4723c */ /* 0x050ff000000008b4 */
[C---:B------:R-:W-:Y:S08]  /*66d0*/  HMMA.16816.F16 R178, R92.reuse, R86, R178 ;  /* 0x000000565cb2723c */ /* 0x040ff000000008b2 */
[C---:B------:R-:W-:Y:S08]  /*66e0*/  HMMA.16816.F16 R176, R92.reuse, R76, R176 ;  /* 0x0000004c5cb0723c */ /* 0x040ff000000008b0 */
[C---:B------:R-:W-:Y:S08]  /*66f0*/  HMMA.16816.F16 R174, R92.reuse, R78, R174 ;  /* 0x0000004e5cae723c */ /* 0x040ff000000008ae */
[C---:B------:R-:W-:Y:S08]  /*6700*/  HMMA.16816.F16 R170, R92.reuse, R120, R170 ;  /* 0x000000785caa723c */ /* 0x040ff000000008aa */
[----:B------:R-:W-:Y:S01]  /*6710*/  HMMA.16816.F16 R188, R92, R122, R188 ;  /* 0x0000007a5cbc723c */ /* 0x000fe200000008bc */
[----:B------:R-:W4:Y:S07]  /*6720*/  LDSM.16.MT88.4 R92, [R35] ;  /* 0x00000000235c783b */ /* 0x000f2e0000004200 */
        /* <DEDUP_REMOVED lines=17> */
[----:B------:R-:W1:Y:S01]  /*6840*/  LDSM.16.M88.4 R108, [R73] ;  /* 0x00000000496c783b */ /* 0x000e620000000200 */
[----:B------:R-:W-:-:S04]  /*6850*/  DEPBAR.LE SB0, 0x0 ;  /* 0x000080000000791a */ /* 0x000fc80000000000 */
[----:B------:R-:W-:Y:S02]  /*6860*/  BAR.SYNC.DEFER_BLOCKING 0x0 ;  /* 0x0000000000007b1d */ /* 0x000fe40000010000 */
[----:B--2---:R-:W-:Y:S01]  /*6870*/  HMMA.16816.F16 R146, R116, R120, R146 ;  /* 0x000000787492723c */ /* 0x004fe20000000892 */
[----:B------:R-:W-:Y:S01]  /*6880*/  IMAD.WIDE R120, R42, 0x2, R206 ;  /* 0x000000022a787825 */ /* 0x000fe200078e02ce */
[----:B------:R-:W-:-:S06]  /*6890*/  LEA R42, R3, R42, 0xa ;  /* 0x0000002a032a7211 */ /* 0x000fcc00078e50ff */
[----:B------:R-:W-:Y:S01]  /*68a0*/  HMMA.16816.F16 R148, R116, R122, R148 ;  /* 0x0000007a7494723c */ /* 0x000fe20000000894 */
[----:B------:R-:W-:-:S04]  /*68b0*/  IMAD.WIDE R122, R3, 0x2, R120 ;  /* 0x00000002037a7825 */ /* 0x000fc800078e0278 */
[----:B------:R-:W-:-:S03]  /*68c0*/  IMAD.WIDE R192, R3, 0x2, R122 ;  /* 0x0000000203c07825 */ /* 0x000fc600078e027a */
[C---:B------:R-:W-:Y:S01]  /*68d0*/  HMMA.16816.F16 R82, R116.reuse, R88, R82 ;  /* 0x000000587452723c */ /* 0x040fe20000000852 */
[----:B------:R-:W-:Y:S01]  /*68e0*/  IMAD.WIDE R190, R3, 0x2, R192 ;  /* 0x0000000203be7825 */ /* 0x000fe200078e02c0 */
[----:B------:R-:W-:Y:S01]  /*68f0*/  @!PT LDS RZ, [RZ] ;  /* 0x00000000fffff984 */ /* 0x000fe20000000800 */
[----:B------:R-:W-:Y:S01]  /*6900*/  @!PT LDS RZ, [RZ] ;  /* 0x00000000fffff984 */ /* 0x000fe20000000800 */
[----:B------:R-:W-:Y:S01]  /*6910*/  @!PT LDS RZ, [RZ] ;  /* 0x00000000fffff984 */ /* 0x000fe20000000800 */
[----:B------:R-:W-:Y:S06]  /*6920*/  LDGSTS.E.128 [R25+0x2800], desc[UR6][R210.64+-0x40] ;  /* 0x02800fc0d2197fae */ /* 0x000fec000b9a1806 */
        /* <DEDUP_REMOVED lines=11> */
[----:B--2---:R-:W-:Y:S03]  /*69e0*/  LDSM.16.M88.4 R120, [R47] ;  /* 0x000000002f78783b */ /* 0x004fe60000000200 */
[----:B------:R-:W-:Y:S01]  /*69f0*/  HMMA.16816.F16 R144, R116, R78, R144 ;  /* 0x0000004e7490723c */ /* 0x000fe20000000890 */
[----:B------:R-:W-:Y:S04]  /*6a00*/  LDSM.16.MT88.4 R76, [R200] ;  /* 0x00000000c84c783b */ /* 0x000fe80000004200 */
[----:B------:R-:W-:Y:S03]  /*6a10*/  LDSM.16.MT88.4 R116, [R55] ;  /* 0x000000003774783b */ /* 0x000fe60000004200 */
[C---:B------:R-:W-:Y:S01]  /*6a20*/  HMMA.16816.F16 R184, R104.reuse, R96, R184 ;  /* 0x0000006068b8723c */ /* 0x040fe200000008b8 */
[----:B------:R-:W0:Y:S07]  /*6a30*/  LDGDEPBAR ;  /* 0x00000000000079af */ /* 0x000e2e0000000000 */
[C---:B------:R-:W-:Y:S08]  /*6a40*/  HMMA.16816.F16 R182, R104.reuse, R98, R182 ;  /* 0x0000006268b6723c */ /* 0x040ff000000008b6 */
[C---:B------:R-:W-:Y:S08]  /*6a50*/  HMMA.16816.F16 R180, R104.reuse, R100, R180 ;  /* 0x0000006468b4723c */ /* 0x040ff000000008b4 */
[C---:B------:R-:W-:Y:S08]  /*6a60*/  HMMA.16816.F16 R178, R104.reuse, R102, R178 ;  /* 0x0000006668b2723c */ /* 0x040ff000000008b2 */
[C---:B----4-:R-:W-:Y:S08]  /*6a70*/  HMMA.16816.F16 R176, R104.reuse, R92, R176 ;  /* 0x0000005c68b0723c */ /* 0x050ff000000008b0 */
[C---:B------:R-:W-:Y:S08]  /*6a80*/  HMMA.16816.F16 R174, R104.reuse, R94, R174 ;  /* 0x0000005e68ae723c */ /* 0x040ff000000008ae */
[C---:B------:R-:W-:Y:S08]  /*6a90*/  HMMA.16816.F16 R170, R104.reuse, R128, R170 ;  /* 0x0000008068aa723c */ /* 0x040ff000000008aa */
[----:B------:R-:W-:Y:S01]  /*6aa0*/  HMMA.16816.F16 R188, R104, R130, R188 ;  /* 0x0000008268bc723c */ /* 0x000fe200000008bc */
[----:B------:R-:W2:Y:S07]  /*6ab0*/  LDSM.16.M88.4 R104, [R205] ;  /* 0x00000000cd68783b */ /* 0x000eae0000000200 */
        /* <DEDUP_REMOVED lines=30> */
[----:B------:R-:W-:Y:S03]  /*6ca0*/  LDSM.16.M88.4 R132, [R49] ;  /* 0x000000003184783b */ /* 0x000fe60000000200 */
        /* <DEDUP_REMOVED lines=46> */
[----:B--2---:R-:W-:Y:S04]  /*6f90*/  HMMA.16816.F16 R184, R104, R100, R184 ;  /* 0x0000006468b8723c */ /* 0x004fe800000008b8 */
[----:B------:R2:W-:Y:S01]  /*6fa0*/  LDGSTS.E.128 [R23+0x5210], desc[UR6][R122.64] ;  /* 0x052100007a177fae */ /* 0x0005e2000b9a1806 */
[----:B-----5:R-:W-:-:S03]  /*6fb0*/  IMAD.WIDE R192, R3, 0x2, R122 ;  /* 0x0000000203c07825 */ /* 0x020fc600078e027a */
        /* <DEDUP_REMOVED lines=11> */
[----:B--2---:R-:W-:Y:S03]  /*7070*/  LDSM.16.M88.4 R120, [R201] ;  /* 0x00000000c978783b */ /* 0x004fe60000000200 */
[C---:B------:R-:W-:Y:S01]  /*7080*/  HMMA.16816.F16 R174, R104.reuse, R98, R174 ;  /* 0x0000006268ae723c */ /* 0x040fe200000008ae */
[----:B------:R-:W0:Y:S07]  /*7090*/  LDGDEPBAR ;  /* 0x00000000000079af */ /* 0x000e2e0000000000 */
        /* <DEDUP_REMOVED lines=74> */
[C---:B------:R-:W-:Y:S08]  /*7540*/  HMMA.16816.F16 R126, R120.reuse, R116, R126 ;  /* 0x00000074787e723c */ /* 0x040ff0000000087e */
[----:B------:R-:W-:Y:S01]  /*7550*/  HMMA.16816.F16 R80, R120, R118, R80 ;  /* 0x000000767850723c */ /* 0x000fe20000000850 */
[----:B------:R-:W-:Y:S01]  /*7560*/  IMAD.WIDE R120, R38, 0x2, R206 ;  /* 0x0000000226787825 */ /* 0x000fe200078e02ce */
[----:B------:R-:W-:-:S04]  /*7570*/  LEA R38, R3, R38, 0xa ;  /* 0x0000002603267211 */ /* 0x000fc800078e50ff */
[----:B------:R-:W-:Y:S01]  /*7580*/  LDGSTS.E.128 [R23+0x9200], desc[UR6][R120.64] ;  /* 0x0920000078177fae */ /* 0x000fe2000b9a1806 */
[C---:B------:R-:W-:Y:S01]  /*7590*/  IMAD.WIDE R122, R3.reuse, 0x2, R120 ;  /* 0x00000002037a7825 */ /* 0x040fe200078e0278 */
[----:B--2---:R-:W-:Y:S04]  /*75a0*/  HMMA.16816.F16 R184, R104, R92, R184 ;  /* 0x0000005c68b8723c */ /* 0x004fe800000008b8 */
[----:B------:R2:W-:Y:S01]  /*75b0*/  LDGSTS.E.128 [R23+0x9410], desc[UR6][R122.64] ;  /* 0x094100007a177fae */ /* 0x0005e2000b9a1806 */
[----:B----4-:R-:W-:-:S03]  /*75c0*/  IMAD.WIDE R192, R3, 0x2, R122 ;  /* 0x0000000203c07825 */ /* 0x010fc600078e027a */
[----:B------:R-:W-:Y:S02]  /*75d0*/  HMMA.16816.F16 R182, R104, R94, R182 ;  /* 0x0000005e68b6723c */ /* 0x000fe400000008b6 */
[----:B------:R4:W-:Y:S01]  /*75e0*/  LDGSTS.E.128 [R23+0x9620], desc[UR6][R192.64] ;  /* 0x09620000c0177fae */ /* 0x0009e2000b9a1806 */
[----:B-----5:R-:W-:-:S05]  /*75f0*/  IMAD.WIDE R190, R3, 0x2, R192 ;  /* 0x0000000203be7825 */ /* 0x020fca00078e02c0 */
        /* <DEDUP_REMOVED lines=1259> */
[----:B------:R-:W-:Y:S01]  /*c4b0*/  LDGSTS.E.128 [R23+0x5420], desc[UR6][R192.64] ;  /* 0x05420000c0177fae */ /* 0x000fe2000b9a1806 */
[----:B-----5:R-:W-:-:S05]  /*c4c0*/  IMAD.WIDE R190, R3, 0x2, R192 ;  /* 0x0000000203be7825 */ /* 0x020fca00078e02c0 */
[C---:B------:R-:W-:Y:S01]  /*c4d0*/  HMMA.16816.F16 R180, R104.reuse, R92, R180 ;  /* 0x0000005c68b4723c */ /* 0x040fe200000008b4 */
[----:B------:R-:W-:Y:S04]  /*c4e0*/  LDGSTS.E.128 [R23+0x5630], desc[UR6][R190.64] ;  /* 0x05630000be177fae */ /* 0x000fe8000b9a1806 */
        /* <DEDUP_REMOVED lines=12> */
[C---:B------:R-:W-:Y:S08]  /*c5b0*/  HMMA.16816.F16 R164, R132.reuse, R92, R164 ;  /* 0x0000005c84a4723c */ /* 0x040ff000000008a4 */
[C---:B------:R-:W-:Y:S08]  /*c5c0*/  HMMA.16816.F16 R160, R132.reuse, R94, R160 ;  /* 0x0000005e84a0723c */ /* 0x040ff000000008a0 */
[C---:B------:R-:W-:Y:S08]  /*c5d0*/  HMMA.16816.F16 R74, R132.reuse, R96, R74 ;  /* 0x00000060844a723c */ /* 0x040ff0000000084a */
[----:B------:R-:W-:Y:S08]  /*c5e0*/  HMMA.16816.F16 R124, R132, R98, R124 ;  /* 0x00000062847c723c */ /* 0x000ff0000000087c */
[C---:B---3--:R-:W-:Y:S08]  /*c5f0*/  HMMA.16816.F16 R138, R112.reuse, R92, R138 ;  /* 0x0000005c708a723c */ /* 0x048ff0000000088a */
[C---:B------:R-:W-:Y:S08]  /*c600*/  HMMA.16816.F16 R140, R112.reuse, R94, R140 ;  /* 0x0000005e708c723c */ /* 0x040ff0000000088c */
[C---:B------:R-:W-:Y:S08]  /*c610*/  HMMA.16816.F16 R142, R112.reuse, R96, R142 ;  /* 0x00000060708e723c */ /* 0x040ff0000000088e */
[----:B------:R-:W-:Y:S08]  /*c620*/  HMMA.16816.F16 R144, R112, R98, R144 ;  /* 0x000000627090723c */ /* 0x000ff00000000890 */
[C---:B-1----:R-:W-:Y:S08]  /*c630*/  HMMA.16816.F16 R154, R108.reuse, R92, R154 ;  /* 0x0000005c6c9a723c */ /* 0x042ff0000000089a */
[C---:B------:R-:W-:Y:S01]  /*c640*/  HMMA.16816.F16 R156, R108.reuse, R94, R156 ;  /* 0x0000005e6c9c723c */ /* 0x040fe2000000089c */
[----:B------:R-:W1:Y:S07]  /*c650*/  LDSM.16.M88.4 R92, [R199] ;  /* 0x00000000c75c783b */ /* 0x000e6e0000000200 */
[C---:B------:R-:W-:Y:S08]  /*c660*/  HMMA.16816.F16 R158, R108.reuse, R96, R158 ;  /* 0x000000606c9e723c */ /* 0x040ff0000000089e */
[----:B------:R-:W-:Y:S01]  /*c670*/  HMMA.16816.F16 R162, R108, R98, R162 ;  /* 0x000000626ca2723c */ /* 0x000fe200000008a2 */
[----:B------:R-:W3:Y:S07]  /*c680*/  LDSM.16.M88.4 R96, [R43] ;  /* 0x000000002b60783b */ /* 0x000eee0000000200 */
[C---:B------:R-:W-:Y:S08]  /*c690*/  HMMA.16816.F16 R172, R132.reuse, R100, R172 ;  /* 0x0000006484ac723c */ /* 0x040ff000000008ac */
[C---:B------:R-:W-:Y:S08]  /*c6a0*/  HMMA.16816.F16 R168, R132.reuse, R102, R168 ;  /* 0x0000006684a8723c */ /* 0x040ff000000008a8 */
[C---:B------:R-:W-:Y:S08]  /*c6b0*/  HMMA.16816.F16 R126, R132.reuse, R128, R126 ;  /* 0x00000080847e723c */ /* 0x040ff0000000087e */
[----:B------:R-:W-:Y:S01]  /*c6c0*/  HMMA.16816.F16 R80, R132, R130, R80 ;  /* 0x000000828450723c */ /* 0x000fe20000000850 */
[----:B------:R-:W-:Y:S07]  /*c6d0*/  LDSM.16.M88.4 R132, [R31] ;  /* 0x000000001f84783b */ /* 0x000fee0000000200 */
        /* <DEDUP_REMOVED lines=9> */
[----:B------:R-:W-:Y:S01]  /*c770*/  HMMA.16816.F16 R186, R108, R130, R186 ;  /* 0x000000826cba723c */ /* 0x000fe200000008ba */
[----:B------:R-:W4:Y:S04]  /*c780*/  LDSM.16.M88.4 R108, [R41] ;  /* 0x00000000296c783b */ /* 0x000f280000000200 */
[----:B------:R-:W-:Y:S03]  /*c790*/  LDSM.16.MT88.4 R128, [R33] ;  /* 0x000000002180783b */ /* 0x000fe60000004200 */
        /* <DEDUP_REMOVED lines=8> */
[----:B------:R-:W2:Y:S07]  /*c820*/  LDSM.16.MT88.4 R104, [R37] ;  /* 0x000000002568783b */ /* 0x000eae0000004200 */
[C---:B------:R-:W-:Y:S08]  /*c830*/  HMMA.16816.F16 R172, R120.reuse, R76, R172 ;  /* 0x0000004c78ac723c */ /* 0x040ff000000008ac */
[----:B------:R-:W-:Y:S08]  /*c840*/  HMMA.16816.F16 R168, R120, R78, R168 ;  /* 0x0000004e78a8723c */ /* 0x000ff000000008a8 */
[C---:B-1----:R-:W-:Y:S08]  /*c850*/  HMMA.16816.F16 R82, R92.reuse, R76, R82 ;  /* 0x0000004c5c52723c */ /* 0x042ff00000000852 */
[----:B------:R-:W-:Y:S08]  /*c860*/  HMMA.16816.F16 R136, R92, R78, R136 ;  /* 0x0000004e5c88723c */ /* 0x000ff00000000888 */
[C---:B---3--:R-:W-:Y:S08]  /*c870*/  HMMA.16816.F16 R150, R96.reuse, R76, R150 ;  /* 0x0000004c6096723c */ /* 0x048ff00000000896 */
[----:B------:R-:W-:Y:S01]  /*c880*/  HMMA.16816.F16 R152, R96, R78, R152 ;  /* 0x0000004e6098723c */ /* 0x000fe20000000898 */
[----:B------:R-:W1:Y:S07]  /*c890*/  LDSM.16.M88.4 R76, [R202] ;  /* 0x00000000ca4c783b */ /* 0x000e6e0000000200 */
[C---:B------:R-:W-:Y:S08]  /*c8a0*/  HMMA.16816.F16 R74, R120.reuse, R84, R74 ;  /* 0x00000054784a723c */ /* 0x040ff0000000084a */
[----:B------:R-:W-:Y:S08]  /*c8b0*/  HMMA.16816.F16 R124, R120, R86, R124 ;  /* 0x00000056787c723c */ /* 0x000ff0000000087c */
[C---:B------:R-:W-:Y:S08]  /*c8c0*/  HMMA.16816.F16 R142, R92.reuse, R84, R142 ;  /* 0x000000545c8e723c */ /* 0x040ff0000000088e */
[----:B------:R-:W-:Y:S08]  /*c8d0*/  HMMA.16816.F16 R144, R92, R86, R144 ;  /* 0x000000565c90723c */ /* 0x000ff00000000890 */
[C---:B------:R-:W-:Y:S08]  /*c8e0*/  HMMA.16816.F16 R158, R96.reuse, R84, R158 ;  /* 0x00000054609e723c */ /* 0x040ff0000000089e */
[----:B------:R-:W-:Y:S01]  /*c8f0*/  HMMA.16816.F16 R162, R96, R86, R162 ;  /* 0x0000005660a2723c */ /* 0x000fe200000008a2 */
[----:B------:R-:W3:Y:S01]  /*c900*/  LDSM.16.M88.4 R84, [R73] ;  /* 0x000000004954783b */ /* 0x000ee20000000200 */
[----:B------:R-:W-:-:S04]  /*c910*/  DEPBAR.LE SB0, 0x0 ;  /* 0x000080000000791a */ /* 0x000fc80000000000 */
[----:B------:R-:W-:Y:S02]  /*c920*/  BAR.SYNC.DEFER_BLOCKING 0x0 ;  /* 0x0000000000007b1d */ /* 0x000fe40000010000 */
[C---:B------:R-:W-:Y:S08]  /*c930*/  HMMA.16816.F16 R126, R120.reuse, R116, R126 ;  /* 0x00000074787e723c */ /* 0x040ff0000000087e */
[----:B------:R-:W-:Y:S08]  /*c940*/  HMMA.16816.F16 R80, R120, R118, R80 ;  /* 0x000000767850723c */ /* 0x000ff00000000850 */
[C---:B------:R-:W-:Y:S01]  /*c950*/  HMMA.16816.F16 R146, R92.reuse, R116, R146 ;  /* 0x000000745c92723c */ /* 0x040fe20000000892 */
[----:B------:R-:W-:Y:S01]  /*c960*/  @!PT LDS RZ, [RZ] ;  /* 0x00000000fffff984 */ /* 0x000fe20000000800 */
[----:B------:R-:W-:Y:S01]  /*c970*/  @!PT LDS RZ, [RZ] ;  /* 0x00000000fffff984 */ /* 0x000fe20000000800 */
[----:B------:R-:W-:Y:S01]  /*c980*/  @!PT LDS RZ, [RZ] ;  /* 0x00000000fffff984 */ /* 0x000fe20000000800 */
[----:B------:R-:W-:Y:S07]  /*c990*/  LDGSTS.E.128 [R25+0x2800], desc[UR6][R210.64+0x3c0] ;  /* 0x028003c0d2197fae */ /* 0x000fee000b9a1806 */
[----:B------:R-:W-:Y:S01]  /*c9a0*/  HMMA.16816.F16 R148, R92, R118, R148 ;  /* 0x000000765c94723c */ /* 0x000fe20000000894 */
[----:B------:R-:W-:Y:S07]  /*c9b0*/  LDGSTS.E.128 [R25+0x2850], desc[UR6][R212.64+0x7c0] ;  /* 0x028507c0d4197fae */ /* 0x000fee000b9a1806 */
[C---:B------:R-:W-:Y:S08]  /*c9c0*/  HMMA.16816.F16 R166, R96.reuse, R116, R166 ;  /* 0x0000007460a6723c */ /* 0x040ff000000008a6 */
[----:B------:R-:W-:Y:S08]  /*c9d0*/  HMMA.16816.F16 R186, R96, R118, R186 ;  /* 0x0000007660ba723c */ /* 0x000ff000000008ba */
        /* <DEDUP_REMOVED lines=12> */
[C---:B------:R-:W-:Y:S04]  /*caa0*/  HMMA.16816.F16 R164, R120.reuse, R88, R164 ;  /* 0x0000005878a4723c */ /* 0x040fe800000008a4 */
[----:B------:R2:W-:Y:S04]  /*cab0*/  LDGSTS.E.128 [R23+0x9410], desc[UR6][R110.64] ;  /* 0x094100006e177fae */ /* 0x0005e8000b9a1806 */
[----:B------:R-:W-:Y:S01]  /*cac0*/  HMMA.16816.F16 R160, R120, R90, R160 ;  /* 0x0000005a78a0723c */ /* 0x000fe200000008a0 */
[----:B------:R-:W-:-:S05]  /*cad0*/  IMAD.WIDE R120, R3, 0x2, R110 ;  /* 0x0000000203787825 */ /* 0x000fca00078e026e */
[----:B------:R-:W-:Y:S01]  /*cae0*/  LDGSTS.E.128 [R23+0x9620], desc[UR6][R120.64] ;  /* 0x0962000078177fae */ /* 0x000fe2000b9a1806 */
[----:B------:R-:W-:Y:S01]  /*caf0*/  IMAD.WIDE R122, R3, 0x2, R120 ;  /* 0x00000002037a7825 */ /* 0x000fe200078e0278 */
[C---:B------:R-:W-:Y:S04]  /*cb00*/  HMMA.16816.F16 R138, R92.reuse, R88, R138 ;  /* 0x000000585c8a723c */ /* 0x040fe8000000088a */
[----:B------:R4:W-:Y:S04]  /*cb10*/  LDGSTS.E.128 [R23+0x9830], desc[UR6][R122.64] ;  /* 0x098300007a177fae */ /* 0x0009e8000b9a1806 */
[----:B------:R-:W-:Y:S01]  /*cb20*/  HMMA.16816.F16 R140, R92, R90, R140 ;  /* 0x0000005a5c8c723c */ /* 0x000fe2000000088c */
[----:B------:R-:W-:Y:S04]  /*cb30*/  LDSM.16.MT88.4 R92, [R200] ;  /* 0x00000000c85c783b */ /* 0x000fe80000004200 */
[----:B--2---:R-:W-:Y:S03]  /*cb40*/  LDSM.16.M88.4 R108, [R61] ;  /* 0x000000003d6c783b */ /* 0x004fe60000000200 */
[C---:B------:R-:W-:Y:S01]  /*cb50*/  HMMA.16816.F16 R172, R132.reuse, R100, R172 ;  /* 0x0000006484ac723c */ /* 0x040fe200000008ac */
[----:B----4-:R-:W-:Y:S04]  /*cb60*/  LDSM.16.MT88.4 R120, [R53] ;  /* 0x000000003578783b */ /* 0x010fe80000004200 */
[----:B------:R-:W0:Y:S03]  /*cb70*/  LDGDEPBAR ;  /* 0x00000000000079af */ /* 0x000e260000000000 */
[C---:B------:R-:W-:Y:S08]  /*cb80*/  HMMA.16816.F16 R168, R132.reuse, R102, R168 ;  /* 0x0000006684a8723c */ /* 0x040ff000000008a8 */
[C---:B------:R-:W-:Y:S08]  /*cb90*/  HMMA.16816.F16 R164, R132.reuse, R104, R164 ;  /* 0x0000006884a4723c */ /* 0x040ff000000008a4 */
[C---:B------:R-:W-:Y:S08]  /*cba0*/  HMMA.16816.F16 R160, R132.reuse, R106, R160 ;  /* 0x0000006a84a0723c */ /* 0x040ff000000008a0 */
[C---:B------:R-:W-:Y:S08]  /*cbb0*/  HMMA.16816.F16 R74, R132.reuse, R112, R74 ;  /* 0x00000070844a723c */ /* 0x040ff0000000084a */
[C---:B------:R-:W-:Y:S08]  /*cbc0*/  HMMA.16816.F16 R170, R132.reuse, R114, R124 ;  /* 0x0000007284aa723c */ /* 0x040ff0000000087c */
[C---:B------:R-:W-:Y:S01]  /*cbd0*/  HMMA.16816.F16 R174, R132.reuse, R128, R126 ;  /* 0x0000008084ae723c */ /* 0x040fe2000000087e */
[----:B------:R-:W-:Y:S07]  /*cbe0*/  LDSM.16.MT88.4 R124, [R51] ;  /* 0x00000000337c783b */ /* 0x000fee0000004200 */
[----:B------:R-:W-:Y:S08]  /*cbf0*/  HMMA.16816.F16 R132, R132, R130, R80 ;  /* 0x000000828484723c */ /* 0x000ff00000000850 */
[C---:B------:R-:W-:Y:S08]  /*cc00*/  HMMA.16816.F16 R154, R96.reuse, R88, R154 ;  /* 0x00000058609a723c */ /* 0x040ff0000000089a */
[----:B------:R-:W-:Y:S01]  /*cc10*/  HMMA.16816.F16 R156, R96, R90, R156 ;  /* 0x0000005a609c723c */ /* 0x000fe2000000089c */
[----:B------:R-:W-:Y:S04]  /*cc20*/  LDSM.16.M88.4 R88, [R205] ;  /* 0x00000000cd58783b */ /* 0x000fe80000000200 */
[----:B------:R-:W2:Y:S03]  /*cc30*/  LDSM.16.MT88.4 R96, [R71] ;  /* 0x000000004760783b */ /* 0x000ea60000004200 */
[C---:B-1----:R-:W-:Y:S01]  /*cc40*/  HMMA.16816.F16 R134, R76.reuse, R100, R82 ;  /* 0x000000644c86723c */ /* 0x042fe20000000852 */
        /* <DEDUP_REMOVED lines=8> */
[----:B------:R-:W1:Y:S07]  /*ccd0*/  LDSM.16.MT88.4 R76, [R55] ;  /* 0x00000000374c783b */ /* 0x000e6e0000004200 */
[C---:B---3--:R-:W-:Y:S08]  /*cce0*/  HMMA.16816.F16 R150, R84.reuse, R100, R150 ;  /* 0x000000645496723c */ /* 0x048ff00000000896 */
[C---:B------:R-:W-:Y:S01]  /*ccf0*/  HMMA.16816.F16 R152, R84.reuse, R102, R152 ;  /* 0x000000665498723c */ /* 0x040fe20000000898 */
[----:B------:R-:W3:Y:S07]  /*cd00*/  LDSM.16.M88.4 R100, [R45] ;  /* 0x000000002d64783b */ /* 0x000eee0000000200 */
[C---:B------:R-:W-:Y:S08]  /*cd10*/  HMMA.16816.F16 R154, R84.reuse, R104, R154 ;  /* 0x00000068549a723c */ /* 0x040ff0000000089a */
[C---:B------:R-:W-:Y:S01]  /*cd20*/  HMMA.16816.F16 R156, R84.reuse, R106, R156 ;  /* 0x0000006a549c723c */ /* 0x040fe2000000089c */
[----:B------:R-:W4:Y:S07]  /*cd30*/  LDSM.16.M88.4 R104, [R63] ;  /* 0x000000003f68783b */ /* 0x000f2e0000000200 */
[C---:B------:R-:W-:Y:S08]  /*cd40*/  HMMA.16816.F16 R166, R84.reuse, R128, R166 ;  /* 0x0000008054a6723c */ /* 0x040ff000000008a6 */
[C---:B------:R-:W-:Y:S08]  /*cd50*/  HMMA.16816.F16 R186, R84.reuse, R130, R186 ;  /* 0x0000008254ba723c */ /* 0x040ff000000008ba */
[C---:B------:R-:W-:Y:S08]  /*cd60*/  HMMA.16816.F16 R158, R84.reuse, R112, R158 ;  /* 0x00000070549e723c */ /* 0x040ff0000000089e */
[----:B------:R-:W-:Y:S01]  /*cd70*/  HMMA.16816.F16 R162, R84, R114, R162 ;  /* 0x0000007254a2723c */ /* 0x000fe200000008a2 */
[----:B------:R-:W5:Y:S04]  /*cd80*/  LDSM.16.MT88.4 R112, [R59] ;  /* 0x000000003b70783b */ /* 0x000f680000004200 */
[----:B------:R-:W-:Y:S03]  /*cd90*/  LDSM.16.M88.4 R84, [R47] ;  /* 0x000000002f54783b */ /* 0x000fe60000000200 */
[C---:B--2---:R-:W-:Y:S08]  /*cda0*/  HMMA.16816.F16 R128, R88.reuse, R98, R118 ;  /* 0x000000625880723c */ /* 0x044ff00000000876 */
[C---:B-1----:R-:W-:Y:S01]  /*cdb0*/  HMMA.16816.F16 R130, R88.reuse, R76, R116 ;  /* 0x0000004c5882723c */ /* 0x042fe20000000874 */
[----:B------:R-:W1:Y:S07]  /*cdc0*/  LDSM.16.MT88.4 R116, [R57] ;  /* 0x000000003974783b */ /* 0x000e6e0000004200 */
        /* <DEDUP_REMOVED lines=27> */
[C---:B-----5:R-:W-:Y:S08]  /*cf80*/  HMMA.16816.F16 R184, R108.reuse, R112, R184 ;  /* 0x000000706cb8723c */ /* 0x060ff000000008b8 */
[C---:B------:R-:W-:Y:S08]  /*cf90*/  HMMA.16816.F16 R182, R108.reuse, R114, R182 ;  /* 0x000000726cb6723c */ /* 0x040ff000000008b6 */
[C---:B-1----:R-:W-:Y:S01]  /*cfa0*/  HMMA.16816.F16 R180, R108.reuse, R116, R180 ;  /* 0x000000746cb4723c */ /* 0x042fe200000008b4 */
[----:B------:R-:W-:Y:S01]  /*cfb0*/  @!PT LDS RZ, [RZ] ;  /* 0x00000000fffff984 */ /* 0x000fe20000000800 */
[----:B------:R-:W-:Y:S01]  /*cfc0*/  @!PT LDS RZ, [RZ] ;  /* 0x00000000fffff984 */ /* 0x000fe20000000800 */
[----:B------:R-:W-:Y:S01]  /*cfd0*/  @!PT LDS RZ, [RZ] ;  /* 0x00000000fffff984 */ /* 0x000fe20000000800 */
[----:B------:R1:W-:Y:S07]  /*cfe0*/  LDGSTS.E.128 [R25], desc[UR6][R210.64+0x400] ;  /* 0x00000400d2197fae */ /* 0x0003ee000b9a1806 */
[C---:B------:R-:W-:Y:S08]  /*cff0*/  HMMA.16816.F16 R178, R108.reuse, R118, R178 ;  /* 0x000000766cb2723c */ /* 0x040ff000000008b2 */
[C---:B------:R-:W-:Y:S08]  /*d000*/  HMMA.16816.F16 R176, R108.reuse, R120, R176 ;  /* 0x000000786cb0723c */ /* 0x040ff000000008b0 */
[C---:B------:R-:W-:Y:S08]  /*d010*/  HMMA.16816.F16 R128, R108.reuse, R122, R128 ;  /* 0x0000007a6c80723c */ /* 0x040ff00000000880 */
[C---:B------:R-:W-:Y:S08]  /*d020*/  HMMA.16816.F16 R130, R108.reuse, R124, R130 ;  /* 0x0000007c6c82723c */ /* 0x040ff00000000882 */
[----:B------:R-:W-:Y:S01]  /*d030*/  HMMA.16816.F16 R188, R108, R126, R188 ;  /* 0x0000007e6cbc723c */ /* 0x000fe200000008bc */
[----:B------:R-:W-:Y:S01]  /*d040*/  IMAD.WIDE R108, R10, 0x2, R206 ;  /* 0x000000020a6c7825 */ /* 0x000fe200078e02ce */
[----:B------:R-:W-:-:S02]  /*d050*/  IADD3 R110, P0, PT, R212, 0x1000, RZ ;  /* 0x00001000d46e7810 */ /* 0x000fc40007f1e0ff */
[C---:B------:R-:W-:Y:S02]  /*d060*/  LEA R10, R3.reuse, R10, 0xa ;  /* 0x0000000a030a7211 */ /* 0x040fe400078e50ff */
[----:B------:R-:W-:Y:S01]  /*d070*/  IADD3.X R111, PT, PT, RZ, R213, RZ, P0, !PT ;  /* 0x000000d5ff6f7210 */ /* 0x000fe200007fe4ff */
[C---:B------:R-:W-:Y:S01]  /*d080*/  IMAD.WIDE R190, R3.reuse, 0x2, R108 ;  /* 0x0000000203be7825 */ /* 0x040fe200078e026c */
[----:B------:R-:W-:Y:S01]  /*d090*/  HMMA.16816.F16 R172, R84, R80, R172 ;  /* 0x0000005054ac723c */ /* 0x000fe200000008ac */
[----:B-1----:R-:W-:Y:S02]  /*d0a0*/  IADD3 R210, P0, PT, R210, 0x800, RZ ;  /* 0x00000800d2d27810 */ /* 0x002fe40007f1e0ff */
[----:B------:R-:W-:Y:S01]  /*d0b0*/  LDGSTS.E.128 [R25+0x50], desc[UR6][R110.64+-0x800] ;  /* 0x000508006e197fae */ /* 0x000fe2000b9a1806 */
[----:B------:R-:W-:-:S03]  /*d0c0*/  IMAD.WIDE R192, R3, 0x2, R190 ;  /* 0x0000000203c07825 */ /* 0x000fc600078e02be */
[----:B------:R1:W-:Y:S01]  /*d0d0*/  LDGSTS.E.128 [R23+0x5000], desc[UR6][R108.64] ;  /* 0x050000006c177fae */ /* 0x0003e2000b9a1806 */
[C---:B------:R-:W-:Y:S01]  /*d0e0*/  HMMA.16816.F16 R168, R84.reuse, R82, R168 ;  /* 0x0000005254a8723c */ /* 0x040fe200000008a8 */
[----:B------:R-:W-:Y:S01]  /*d0f0*/  IMAD.X R211, RZ, RZ, R211, P0 ;  /* 0x000000ffffd37224 */ /* 0x000fe200000e06d3 */
[----:B------:R-:W-:Y:S01]  /*d100*/  ISETP.NE.AND P0, PT, R7, RZ, PT ;  /* 0x000000ff0700720c */ /* 0x000fe20003f05270 */
[----:B------:R-:W-:Y:S01]  /*d110*/  IMAD.WIDE R194, R3, 0x2, R192 ;  /* 0x0000000203c27825 */ /* 0x000fe200078e02c0 */
[----:B------:R4:W-:Y:S04]  /*d120*/  LDGSTS.E.128 [R23+0x5210], desc[UR6][R190.64] ;  /* 0x05210000be177fae */ /* 0x0009e8000b9a1806 */
[C---:B------:R-:W-:Y:S01]  /*d130*/  HMMA.16816.F16 R164, R84.reuse, R92, R164 ;  /* 0x0000005c54a4723c */ /* 0x040fe200000008a4 */
[----:B------:R5:W-:Y:S04]  /*d140*/  LDGSTS.E.128 [R23+0x5420], desc[UR6][R192.64] ;  /* 0x05420000c0177fae */ /* 0x000be8000b9a1806 */
[----:B------:R5:W-:Y:S03]  /*d150*/  LDGSTS.E.128 [R23+0x5630], desc[UR6][R194.64] ;  /* 0x05630000c2177fae */ /* 0x000be6000b9a1806 */
[C---:B------:R-:W-:Y:S01]  /*d160*/  HMMA.16816.F16 R160, R84.reuse, R94, R160 ;  /* 0x0000005e54a0723c */ /* 0x040fe200000008a0 */
[----:B------:R-:W-:Y:S04]  /*d170*/  LDSM.16.MT88.4 R80, [R67] ;  /* 0x000000004350783b */ /* 0x000fe80000004200 */
[----:B------:R-:W-:Y:S03]  /*d180*/  LDSM.16.MT88.4 R92, [R203] ;  /* 0x00000000cb5c783b */ /* 0x000fe60000004200 */
[C---:B------:R-:W-:Y:S01]  /*d190*/  HMMA.16816.F16 R74, R84.reuse, R96, R74 ;  /* 0x00000060544a723c */ /* 0x040fe2000000084a */
[----:B-1----:R-:W-:Y:S04]  /*d1a0*/  LDSM.16.M88.4 R108, [R201] ;  /* 0x00000000c96c783b */ /* 0x002fe80000000200 */
[----:B------:R-:W0:Y:S03]  /*d1b0*/  LDGDEPBAR ;  /* 0x00000000000079af */ /* 0x000e260000000000 */
[C---:B------:R-:W-:Y:S01]  /*d1c0*/  HMMA.16816.F16 R170, R84.reuse, R98, R170 ;  /* 0x0000006254aa723c */ /* 0x040fe200000008aa */
[----:B------:R-:W-:Y:S07]  /*d1d0*/  LDSM.16.M88.4 R96, [R197] ;  /* 0x00000000c560783b */ /* 0x000fee0000000200 */
[C---:B------:R-:W-:Y:S08]  /*d1e0*/  HMMA.16816.F16 R174, R84.reuse, R76, R174 ;  /* 0x0000004c54ae723c */ /* 0x040ff000000008ae */
[----:B------:R-:W-:Y:S01]  /*d1f0*/  HMMA.16816.F16 R132, R84, R78, R132 ;  /* 0x0000004e5484723c */ /* 0x000fe20000000884 */
[----:B------:R-:W1:Y:S04]  /*d200*/  LDSM.16.MT88.4 R76, [R65] ;  /* 0x00000000414c783b */ /* 0x000e680000004200 */
[----:B------:R-:W4:Y:S03]  /*d210*/  LDSM.16.MT88.4 R84, [R69] ;  /* 0x000000004554783b */ /* 0x000f260000004200 */
        /* <DEDUP_REMOVED lines=18> */
[C---:B------:R-:W-:Y:S08]  /*d340*/  HMMA.16816.F16 R150, R100.reuse, R112, R150 ;  /* 0x000000706496723c */ /* 0x040ff00000000896 */
[C---:B------:R-:W-:Y:S01]  /*d350*/  HMMA.16816.F16 R152, R100.reuse, R114, R152 ;  /* 0x000000726498723c */ /* 0x040fe20000000898 */
[----:B------:R-:W3:Y:S07]  /*d360*/  LDSM.16.M88.4 R112, [R43] ;  /* 0x000000002b70783b */ /* 0x000eee0000000200 */
[C---:B------:R-:W-:Y:S08]  /*d370*/  HMMA.16816.F16 R158, R100.reuse, R120, R158 ;  /* 0x00000078649e723c */ /* 0x040ff0000000089e */
[C---:B------:R-:W-:Y:S08]  /*d380*/  HMMA.16816.F16 R162, R100.reuse, R122, R162 ;  /* 0x0000007a64a2723c */ /* 0x040ff000000008a2 */
[C---:B------:R-:W-:Y:S08]  /*d390*/  HMMA.16816.F16 R154, R100.reuse, R116, R154 ;  /* 0x00000074649a723c */ /* 0x040ff0000000089a */
[C---:B------:R-:W-:Y:S01]  /*d3a0*/  HMMA.16816.F16 R156, R100.reuse, R118, R156 ;  /* 0x00000076649c723c */ /* 0x040fe2000000089c */
[----:B------:R-:W-:Y:S07]  /*d3b0*/  LDSM.16.M88.4 R116, [R31] ;  /* 0x000000001f74783b */ /* 0x000fee0000000200 */
[C---:B------:R-:W-:Y:S08]  /*d3c0*/  HMMA.16816.F16 R166, R100.reuse, R124, R166 ;  /* 0x0000007c64a6723c */ /* 0x040ff000000008a6 */
[----:B------:R-:W-:Y:S01]  /*d3d0*/  HMMA.16816.F16 R126, R100, R126, R186 ;  /* 0x0000007e647e723c */ /* 0x000fe200000008ba */
[----:B------:R-:W-:Y:S07]  /*d3e0*/  LDSM.16.MT88.4 R100, [R37] ;  /* 0x000000002564783b */ /* 0x000fee0000004200 */
[C---:B-1----:R-:W-:Y:S01]  /*d3f0*/  HMMA.16816.F16 R120, R96.reuse, R76, R184 ;  /* 0x0000004c6078723c */ /* 0x042fe200000008b8 */
[----:B------:R-:W-:Y:S07]  /*d400*/  LDSM.16.MT88.4 R184, [R35] ;  /* 0x0000000023b8783b */ /* 0x000fee0000004200 */
[C---:B------:R-:W-:Y:S08]  /*d410*/  HMMA.16816.F16 R182, R96.reuse, R78, R182 ;  /* 0x0000004e60b6723c */ /* 0x040ff000000008b6 */
[C---:B------:R-:W-:Y:S08]  /*d420*/  HMMA.16816.F16 R180, R96.reuse, R80, R180 ;  /* 0x0000005060b4723c */ /* 0x040ff000000008b4 */
[C---:B------:R-:W-:Y:S08]  /*d430*/  HMMA.16816.F16 R178, R96.reuse, R82, R178 ;  /* 0x0000005260b2723c */ /* 0x040ff000000008b2 */
[C---:B----4-:R-:W-:Y:S08]  /*d440*/  HMMA.16816.F16 R176, R96.reuse, R84, R176 ;  /* 0x0000005460b0723c */ /* 0x050ff000000008b0 */
[C---:B------:R-:W-:Y:S08]  /*d450*/  HMMA.16816.F16 R128, R96.reuse, R86, R128 ;  /* 0x000000566080723c */ /* 0x040ff00000000880 */
[C---:B------:R-:W-:Y:S08]  /*d460*/  HMMA.16816.F16 R130, R96.reuse, R92, R130 ;  /* 0x0000005c6082723c */ /* 0x040ff00000000882 */
[----:B------:R-:W-:Y:S01]  /*d470*/  HMMA.16816.F16 R122, R96, R94, R188 ;  /* 0x0000005e607a723c */ /* 0x000fe200000008bc */
[----:B------:R-:W-:Y:S04]  /*d480*/  LDSM.16.MT88.4 R96, [R33] ;  /* 0x000000002160783b */ /* 0x000fe80000004200 */
[----:B------:R-:W-:Y:S03]  /*d490*/  LDSM.16.M88.4 R188, [R202] ;  /* 0x00000000cabc783b */ /* 0x000fe60000000200 */
[C---:B------:R-:W-:Y:S08]  /*d4a0*/  HMMA.16816.F16 R172, R108.reuse, R76, R172 ;  /* 0x0000004c6cac723c */ /* 0x040ff000000008ac */
        /* <DEDUP_REMOVED lines=17> */
[----:B------:R-:W-:-:S06]  /*d5c0*/  DEPBAR.LE SB0, 0x0 ;  /* 0x000080000000791a */ /* 0x000fcc0000000000 */
        /* <DEDUP_REMOVED lines=17> */
[----:B-----5:R-:W-:Y:S08]  /*d6e0*/  HMMA.16816.F16 R192, R116, R186, R170 ;  /* 0x000000ba74c0723c */ /* 0x020ff000000008aa */
[C---:B------:R-:W-:Y:S08]  /*d6f0*/  HMMA.16816.F16 R80, R188.reuse, R108, R134 ;  /* 0x0000006cbc50723c */ /* 0x040ff00000000886 */
[C---:B------:R-:W-:Y:S08]  /*d700*/  HMMA.16816.F16 R136, R188.reuse, R110, R136 ;  /* 0x0000006ebc88723c */ /* 0x040ff00000000888 */
[C---:B------:R-:W-:Y:S08]  /*d710*/  HMMA.16816.F16 R138, R188.reuse, R100, R138 ;  /* 0x00000064bc8a723c */ /* 0x040ff0000000088a */
[C---:B------:R-:W-:Y:S08]  /*d720*/  HMMA.16816.F16 R140, R188.reuse, R102, R140 ;  /* 0x00000066bc8c723c */ /* 0x040ff0000000088c */
[C---:B------:R-:W-:Y:S08]  /*d730*/  HMMA.16816.F16 R142, R188.reuse, R184, R142 ;  /* 0x000000b8bc8e723c */ /* 0x040ff0000000088e */
[C---:B------:R-:W-:Y:S08]  /*d740*/  HMMA.16816.F16 R144, R188.reuse, R186, R144 ;  /* 0x000000babc90723c */ /* 0x040ff00000000890 */
[----:B------:R-:W-:Y:S08]  /*d750*/  HMMA.16816.F16 R146, R188, R96, R146 ;  /* 0x00000060bc92723c */ /* 0x000ff00000000892 */
[----:B--2---:R-:W-:Y:S08]  /*d760*/  HMMA.16816.F16 R158, R88, R184, R158 ;  /* 0x000000b8589e723c */ /* 0x004ff0000000089e */
[C---:B------:R-:W-:Y:S08]  /*d770*/  HMMA.16816.F16 R172, R116.reuse, R108, R172 ;  /* 0x0000006c74ac723c */ /* 0x040ff000000008ac */
[C---:B------:R-:W-:Y:S08]  /*d780*/  HMMA.16816.F16 R168, R116.reuse, R110, R168 ;  /* 0x0000006e74a8723c */ /* 0x040ff000000008a8 */
[C---:B------:R-:W-:Y:S08]  /*d790*/  HMMA.16816.F16 R164, R116.reuse, R100, R164 ;  /* 0x0000006474a4723c */ /* 0x040ff000000008a4 */
[C---:B------:R-:W-:Y:S08]  /*d7a0*/  HMMA.16816.F16 R160, R116.reuse, R102, R160 ;  /* 0x0000006674a0723c */ /* 0x040ff000000008a0 */
[C---:B------:R-:W-:Y:S08]  /*d7b0*/  HMMA.16816.F16 R194, R116.reuse, R96, R174 ;  /* 0x0000006074c2723c */ /* 0x040ff000000008ae */
[-C--:B------:R-:W-:Y:S08]  /*d7c0*/  HMMA.16816.F16 R82, R116, R98.reuse, R132 ;  /* 0x000000627452723c */ /* 0x080ff00000000884 */
[----:B------:R-:W-:Y:S08]  /*d7d0*/  HMMA.16816.F16 R188, R188, R98, R148 ;  /* 0x00000062bcbc723c */ /* 0x000ff00000000894 */
[C---:B------:R-:W-:Y:S08]  /*d7e0*/  HMMA.16816.F16 R106, R88.reuse, R108, R150 ;  /* 0x0000006c586a723c */ /* 0x040ff00000000896 */
[C---:B------:R-:W-:Y:S08]  /*d7f0*/  HMMA.16816.F16 R152, R88.reuse, R110, R152 ;  /* 0x0000006e5898723c */ /* 0x040ff00000000898 */
[C---:B------:R-:W-:Y:S08]  /*d800*/  HMMA.16816.F16 R154, R88.reuse, R100, R154 ;  /* 0x00000064589a723c */ /* 0x040ff0000000089a */
[C---:B------:R-:W-:Y:S08]  /*d810*/  HMMA.16816.F16 R156, R88.reuse, R102, R156 ;  /* 0x00000066589c723c */ /* 0x040ff0000000089c */
[C---:B------:R-:W-:Y:S08]  /*d820*/  HMMA.16816.F16 R186, R88.reuse, R186, R162 ;  /* 0x000000ba58ba723c */ /* 0x040ff000000008a2 */
[C---:B------:R-:W-:Y:S08]  /*d830*/  HMMA.16816.F16 R104, R88.reuse, R96, R166 ;  /* 0x000000605868723c */ /* 0x040ff000000008a6 */
[----:B------:R-:W-:Y:S01]  /*d840*/  HMMA.16816.F16 R184, R88, R98, R126 ;  /* 0x0000006258b8723c */ /* 0x000fe2000000087e */
[----:B------:R-:W-:Y:S06]  /*d850*/  BAR.SYNC.DEFER_BLOCKING 0x0 ;  /* 0x0000000000007b1d */ /* 0x000fec0000010000 */
[----:B------:R-:W-:-:S13]  /*d860*/  @P0 BRA `(.L_x_2) ;  /* 0xffffff3800340947 */ /* 0x000fda000383ffff */
[----:B------:R-:W-:-:S07]  /*d870*/  VIADD R5, R5, 0x1 ;  /* 0x0000000105057836 */ /* 0x000fce0000000000 */
.L_x_1:
[----:B------:R-:W-:-:S13]  /*d880*/  ISETP.NE.AND P0, PT, R9, RZ, PT ;  /* 0x000000ff0900720c */ /* 0x000fda0003f05270 */
[----:B------:R-:W-:Y:S05]  /*d890*/  @!P0 BRA `(.L_x_0) ;  /* 0x00000008007c8947 */ /* 0x000fea0003800000 */
[----:B------:R-:W1:Y:S01]  /*d8a0*/  S2R R7, SR_LANEID ;  /* 0x0000000000077919 */ /* 0x000e620000000000 */
[----:B------:R-:W2:Y:S01]  /*d8b0*/  LDCU.64 UR4, c[0x0][0x380] ;  /* 0x00007000ff0477ac */ /* 0x000ea20008000a00 */
[C---:B------:R-:W-:Y:S01]  /*d8c0*/  LEA R61, R3.reuse, R72, 0x5 ;  /* 0x00000048033d7211 */ /* 0x040fe200078e28ff */
[----:B------:R-:W-:Y:S02]  /*d8d0*/  IMAD.MOV R20, RZ, RZ, -R9 ;  /* 0x000000ffff147224 */ /* 0x000fe400078e0a09 */
[----:B------:R-:W-:-:S04]  /*d8e0*/  IMAD.WIDE R26, R3, 0x2, R206 ;  /* 0x00000002031a7825 */ /* 0x000fc800078e02ce */
[----:B------:R-:W-:-:S04]  /*d8f0*/  IMAD.WIDE R56, R3, 0x4, R206 ;  /* 0x0000000403387825 */ /* 0x000fc800078e02ce */
[----:B------:R-:W-:Y:S01]  /*d900*/  IMAD.WIDE R58, R3, 0x6, R206 ;  /* 0x00000006033a7825 */ /* 0x000fe200078e02ce */
[----:B--2---:R-:W-:-:S04]  /*d910*/  UIADD3 UR4, UP0, UPT, UR4, 0x40, URZ ;  /* 0x0000004004047890 */ /* 0x004fc8000ff1e0ff */
[----:B------:R-:W-:Y:S02]  /*d920*/  UIADD3.X UR5, UPT, UPT, URZ, UR5, URZ, UP0, !UPT ;  /* 0x00000005ff057290 */ /* 0x000fe400087fe4ff */
[----:B------:R-:W-:-:S04]  /*d930*/  IMAD.U32 R10, RZ, RZ, UR4 ;  /* 0x00000004ff0a7e24 */ /* 0x000fc8000f8e00ff */
[----:B------:R-:W-:Y:S02]  /*d940*/  MOV R11, UR5 ;  /* 0x00000005000b7c02 */ /* 0x000fe40008000f00 */
[----:B-1----:R-:W-:Y:S02]  /*d950*/  SHF.R.U32.HI R8, RZ, 0x3, R7 ;  /* 0x00000003ff087819 */ /* 0x002fe40000011607 */
[----:B------:R-:W-:Y:S01]  /*d960*/  LOP3.LUT R12, R7, 0x7, RZ, 0xc0, !PT ;  /* 0x00000007070c7812 */ /* 0x000fe200078ec0ff */
[----:B------:R-:W-:Y:S01]  /*d970*/  IMAD.WIDE.U32 R10, R17, 0x2, R10 ;  /* 0x00000002110a7825 */ /* 0x000fe200078e000a */
[----:B------:R-:W-:Y:S02]  /*d980*/  SHF.R.U32.HI R7, RZ, 0x4, R7 ;  /* 0x00000004ff077819 */ /* 0x000fe40000011607 */
[----:B------:R-:W-:Y:S01]  /*d990*/  SHF.L.U32 R13, R8, 0x3, RZ ;  /* 0x00000003080d7819 */ /* 0x000fe200000006ff */
[----:B------:R-:W-:Y:S01]  /*d9a0*/  IMAD.MOV.U32 R16, RZ, RZ, R10 ;  /* 0x000000ffff107224 */ /* 0x000fe200078e000a */
[----:B------:R-:W-:-:S02]  /*d9b0*/  SHF.L.U32 R7, R7, 0x3, RZ ;  /* 0x0000000307077819 */ /* 0x000fc400000006ff */
[----:B------:R-:W-:-:S05]  /*d9c0*/  LOP3.LUT R12, R13, 0x8, R12, 0xe2, !PT ;  /* 0x000000080d0c7812 */ /* 0x000fca00078ee20c */
[C-C-:B------:R-:W-:Y:S02]  /*d9d0*/  IMAD R18, R12.reuse, 0x28, R7.reuse ;  /* 0x000000280c127824 */ /* 0x140fe400078e0207 */
[----:B------:R-:W-:Y:S01]  /*d9e0*/  IMAD R22, R12, 0x108, R7 ;  /* 0x000001080c167824 */ /* 0x000fe200078e0207 */
[----:B------:R-:W-:Y:S02]  /*d9f0*/  MOV R7, R11 ;  /* 0x0000000b00077202 */ /* 0x000fe40000000f00 */
[----:B------:R-:W-:Y:S02]  /*da00*/  SHF.L.U32 R18, R18, 0x1, RZ ;  /* 0x0000000112127819 */ /* 0x000fe400000006ff */
[----:B------:R-:W-:-:S07]  /*da10*/  SHF.L.U32 R22, R22, 0x1, RZ ;  /* 0x0000000116167819 */ /* 0x000fce00000006ff */
.L_x_3:
[----:B------:R-:W-:Y:S01]  /*da20*/  IADD3 R9, P0, PT, R17, R4, RZ ;  /* 0x0000000411097210 */ /* 0x000fe20007f1e0ff */
[----:B------:R-:W-:Y:S01]  /*da30*/  IMAD.MOV.U32 R28, RZ, RZ, R16 ;  /* 0x000000ffff1c7224 */ /* 0x000fe200078e0010 */
[----:B------:R-:W-:Y:S01]  /*da40*/  LOP3.LUT R10, R5, 0x1, RZ, 0xc, !PT ;  /* 0x00000001050a7812 */ /* 0x000fe200078e0cff */
[----:B------:R-:W-:Y:S01]  /*da50*/  IMAD.WIDE R14, R61, 0x2, R206 ;  /* 0x000000023d0e7825 */ /* 0x000fe200078e02ce */
[----:B------:R-:W-:Y:S02]  /*da60*/  LOP3.LUT R8, R5, 0x1, RZ, 0xc0, !PT ;  /* 0x0000000105087812 */ /* 0x000fe400078ec0ff */
[----:B------:R-:W-:Y:S01]  /*da70*/  LEA.HI.X.SX32 R12, R17, RZ, 0x1, P0 ;  /* 0x000000ff110c7211 */ /* 0x000fe200000f0eff */
[----:B------:R-:W-:Y:S01]  /*da80*/  IMAD R37, R10, 0x2100, R19 ;  /* 0x000021000a257824 */ /* 0x000fe200078e0213 */
[----:B------:R-:W-:Y:S01]  /*da90*/  LEA R30, P0, R9, UR4, 0x1 ;  /* 0x00000004091e7c11 */ /* 0x000fe2000f8008ff */
[----:B------:R-:W-:Y:S01]  /*daa0*/  IMAD R33, R8, 0x2800, R25 ;  /* 0x0000280008217824 */ /* 0x000fe200078e0219 */
[----:B------:R-:W-:Y:S01]  /*dab0*/  LEA R35, R10, R21, 0x1 ;  /* 0x000000150a237211 */ /* 0x000fe200078e08ff */
[----:B------:R-:W-:Y:S01]  /*dac0*/  IMAD R41, R8, 0x4200, R23 ;  /* 0x0000420008297824 */ /* 0x000fe200078e0217 */
[----:B------:R-:W-:Y:S01]  /*dad0*/  MOV R29, R7 ;  /* 0x00000007001d7202 */ /* 0x000fe20000000f00 */
[----:B------:R-:W-:Y:S01]  /*dae0*/  IMAD.WIDE R10, R61, 0x2, R56 ;  /* 0x000000023d0a7825 */ /* 0x000fe200078e0238 */
[----:B------:R-:W-:-:S02]  /*daf0*/  LEA.HI.X R31, R9, UR5, R12, 0x1, P0 ;  /* 0x00000005091f7c11 */ /* 0x000fc400080f0c0c */
[----:B------:R-:W-:Y:S01]  /*db00*/  LEA R65, R37, R198, 0x1 ;  /* 0x000000c625417211 */ /* 0x000fe200078e08ff */
[----:B------:R-:W-:Y:S01]  /*db10*/  IMAD R35, R35, 0xa00, RZ ;  /* 0x00000a0023237824 */ /* 0x000fe200078e02ff */
[----:B------:R-:W-:Y:S01]  /*db20*/  @!PT LDS RZ, [RZ] ;  /* 0x00000000fffff984 */ /* 0x000fe20000000800 */
[----:B------:R-:W-:Y:S01]  /*db30*/  @!PT LDS RZ, [RZ] ;  /* 0x00000000fffff984 */ /* 0x000fe20000000800 */
[----:B------:R-:W-:Y:S01]  /*db40*/  @!PT LDS RZ, [RZ] ;  /* 0x00000000fffff984 */ /* 0x000fe20000000800 */
[----:B------:R1:W-:Y:S01]  /*db50*/  LDGSTS.E.128 [R33], desc[UR6][R28.64] ;  /* 0x000000001c217fae */ /* 0x0003e2000b9a1806 */
[C---:B------:R-:W-:Y:S01]  /*db60*/  IMAD.WIDE R8, R61.reuse, 0x2, R26 ;  /* 0x000000023d087825 */ /* 0x040fe200078e021a */
[C---:B------:R-:W-:Y:S02]  /*db70*/  IADD3 R36, PT, PT, R22.reuse, 0x5000, R65 ;  /* 0x0000500016247810 */ /* 0x040fe40007ffe041 */
[----:B------:R2:W-:Y:S01]  /*db80*/  LDGSTS.E.128 [R33+0x50], desc[UR6][R30.64] ;  /* 0x000500001e217fae */ /* 0x0005e2000b9a1806 */
[----:B------:R-:W-:Y:S01]  /*db90*/  IMAD.WIDE R12, R61, 0x2, R58 ;  /* 0x000000023d0c7825 */ /* 0x000fe200078e023a */
[C-C-:B------:R-:W-:Y:S02]  /*dba0*/  IADD3 R32, PT, PT, R22.reuse, 0x5020, R65.reuse ;  /* 0x0000502016207810 */ /* 0x140fe40007ffe041 */
[----:B------:R-:W-:Y:S01]  /*dbb0*/  LDGSTS.E.128 [R41+0x5000], desc[UR6][R14.64] ;  /* 0x050000000e297fae */ /* 0x000fe2000b9a1806 */
[----:B------:R-:W-:Y:S01]  /*dbc0*/  IMAD R63, R35, 0x2, R198 ;  /* 0x00000002233f7824 */ /* 0x000fe200078e02c6 */
[--C-:B------:R-:W-:Y:S01]  /*dbd0*/  IADD3 R24, PT, PT, R22, 0x5060, R65.reuse ;  /* 0x0000506016187810 */ /* 0x100fe20007ffe041 */
[----:B------:R-:W-:Y:S01]  /*dbe0*/  VIADD R20, R20, 0x1 ;  /* 0x0000000114147836 */ /* 0x000fe20000000000 */
[----:B------:R-:W-:Y:S01]  /*dbf0*/  LDGSTS.E.128 [R41+0x5210], desc[UR6][R8.64] ;  /* 0x0521000008297fae */ /* 0x000fe2000b9a1806 */
[----:B-1----:R-:W-:Y:S01]  /*dc00*/  IADD3 R28, PT, PT, R22, 0x5040, R65 ;  /* 0x00005040161c7810 */ /* 0x002fe20007ffe041 */
[----:B------:R-:W-:Y:S01]  /*dc10*/  VIADD R17, R17, 0x20 ;  /* 0x0000002011117836 */ /* 0x000fe20000000000 */
[----:B------:R-:W-:Y:S01]  /*dc20*/  IADD3 R48, PT, PT, R63, R18, RZ ;  /* 0x000000123f307210 */ /* 0x000fe20007ffe0ff */
[----:B------:R-:W-:Y:S01]  /*dc30*/  LDGSTS.E.128 [R41+0x5420], desc[UR6][R10.64] ;  /* 0x054200000a297fae */ /* 0x000fe2000b9a1806 */
[----:B------:R-:W-:-:S02]  /*dc40*/  IADD3 R44, PT, PT, R18, 0x500, R63 ;  /* 0x00000500122c7810 */ /* 0x000fc40007ffe03f */
[C-C-:B------:R-:W-:Y:S01]  /*dc50*/  IADD3 R40, PT, PT, R18.reuse, 0xa00, R63.reuse ;  /* 0x00000a0012287810 */ /* 0x140fe20007ffe03f */
[----:B------:R1:W-:Y:S01]  /*dc60*/  LDGSTS.E.128 [R41+0x5630], desc[UR6][R12.64] ;  /* 0x056300000c297fae */ /* 0x0003e2000b9a1806 */
[----:B------:R-:W-:Y:S02]  /*dc70*/  IADD3 R52, PT, PT, R18, 0x20, R63 ;  /* 0x0000002012347810 */ /* 0x000fe40007ffe03f */
[----:B------:R-:W-:Y:S01]  /*dc80*/  ISETP.NE.AND P0, PT, R20, RZ, PT ;  /* 0x000000ff1400720c */ /* 0x000fe20003f05270 */
[----:B------:R-:W-:Y:S01]  /*dc90*/  LDSM.16.M88.4 R48, [R48] ;  /* 0x000000003030783b */ /* 0x000fe20000000200 */
[----:B------:R-:W-:Y:S02]  /*dca0*/  IADD3 R16, P1, PT, R16, 0x40, RZ ;  /* 0x0000004010107810 */ /* 0x000fe40007f3e0ff */
[----:B------:R-:W-:Y:S01]  /*dcb0*/  LEA R61, R3, R61, 0x5 ;  /* 0x0000003d033d7211 */ /* 0x000fe200078e28ff */
[----:B------:R-:W3:Y:S01]  /*dcc0*/  LDSM.16.MT88.4 R36, [R36] ;  /* 0x000000002424783b */ /* 0x000ee20000004200 */
[----:B------:R-:W-:-:S02]  /*dcd0*/  IADD3 R5, PT, PT, R5, 0x1, RZ ;  /* 0x0000000105057810 */ /* 0x000fc40007ffe0ff */
[----:B------:R-:W-:Y:S01]  /*dce0*/  IADD3.X R7, PT, PT, RZ, R7, RZ, P1, !PT ;  /* 0x00000007ff077210 */ /* 0x000fe20000ffe4ff */
[----:B--2---:R-:W2:Y:S01]  /*dcf0*/  LDSM.16.MT88.4 R32, [R32] ;  /* 0x000000002020783b */ /* 0x004ea20000004200 */
[----:B-1----:R-:W-:-:S03]  /*dd00*/  IADD3 R12, PT, PT, R18, 0xf00, R63 ;  /* 0x00000f00120c7810 */ /* 0x002fc60007ffe03f */
[----:B------:R-:W1:Y:S04]  /*dd10*/  LDSM.16.MT88.4 R28, [R28] ;  /* 0x000000001c1c783b */ /* 0x000e680000004200 */
[----:B------:R-:W4:Y:S04]  /*dd20*/  LDSM.16.MT88.4 R8, [R24] ;  /* 0x000000001808783b */ /* 0x000f280000004200 */
[----:B------:R-:W5:Y:S04]  /*dd30*/  LDSM.16.M88.4 R44, [R44] ;  /* 0x000000002c2c783b */ /* 0x000f680000000200 */
[----:B------:R-:W5:Y:S04]  /*dd40*/  LDSM.16.M88.4 R40, [R40] ;  /* 0x000000002828783b */ /* 0x000f680000000200 */
[----:B------:R-:W5:Y:S04]  /*dd50*/  LDSM.16.M88.4 R12, [R12] ;  /* 0x000000000c0c783b */ /* 0x000f680000000200 */
[----:B------:R-:W-:Y:S04]  /*dd60*/  LDSM.16.M88.4 R52, [R52] ;  /* 0x000000003434783b */ /* 0x000fe80000000200 */
[----:B------:R-:W0:Y:S01]  /*dd70*/  LDGDEPBAR ;  /* 0x00000000000079af */ /* 0x000e220000000000 */
[C---:B---3--:R-:W-:Y:S08]  /*dd80*/  HMMA.16816.F16 R120, R48.reuse, R36, R120 ;  /* 0x000000243078723c */ /* 0x048ff00000000878 */
[C---:B------:R-:W-:Y:S08]  /*dd90*/  HMMA.16816.F16 R182, R48.reuse, R38, R182 ;  /* 0x0000002630b6723c */ /* 0x040ff000000008b6 */
[C---:B--2---:R-:W-:Y:S08]  /*dda0*/  HMMA.16816.F16 R180, R48.reuse, R32, R180 ;  /* 0x0000002030b4723c */ /* 0x044ff000000008b4 */
[C---:B------:R-:W-:Y:S08]  /*ddb0*/  HMMA.16816.F16 R178, R48.reuse, R34, R178 ;  /* 0x0000002230b2723c */ /* 0x040ff000000008b2 */
[C---:B-1----:R-:W-:Y:S08]  /*ddc0*/  HMMA.16816.F16 R176, R48.reuse, R28, R176 ;  /* 0x0000001c30b0723c */ /* 0x042ff000000008b0 */
[C---:B------:R-:W-:Y:S08]  /*ddd0*/  HMMA.16816.F16 R128, R48.reuse, R30, R128 ;  /* 0x0000001e3080723c */ /* 0x040ff00000000880 */
[C---:B----4-:R-:W-:Y:S08]  /*dde0*/  HMMA.16816.F16 R130, R48.reuse, R8, R130 ;  /* 0x000000083082723c */ /* 0x050ff00000000882 */
[----:B------:R-:W-:Y:S01]  /*ddf0*/  HMMA.16816.F16 R122, R48, R10, R122 ;  /* 0x0000000a307a723c */ /* 0x000fe2000000087a */
[----:B------:R-:W-:-:S06]  /*de00*/  IADD3 R48, PT, PT, R22, 0x7100, R65 ;  /* 0x0000710016307810 */ /* 0x000fcc0007ffe041 */
[----:B------:R-:W-:Y:S01]  /*de10*/  LDSM.16.MT88.4 R48, [R48] ;  /* 0x000000003030783b */ /* 0x000fe20000004200 */
[C---:B-----5:R-:W-:Y:S08]  /*de20*/  HMMA.16816.F16 R172, R44.reuse, R36, R172 ;  /* 0x000000242cac723c */ /* 0x060ff000000008ac */
[C---:B------:R-:W-:Y:S08]  /*de30*/  HMMA.16816.F16 R168, R44.reuse, R38, R168 ;  /* 0x000000262ca8723c */ /* 0x040ff000000008a8 */
[C---:B------:R-:W-:Y:S08]  /*de40*/  HMMA.16816.F16 R164, R44.reuse, R32, R164 ;  /* 0x000000202ca4723c */ /* 0x040ff000000008a4 */
[C---:B------:R-:W-:Y:S08]  /*de50*/  HMMA.16816.F16 R160, R44.reuse, R34, R160 ;  /* 0x000000222ca0723c */ /* 0x040ff000000008a0 */
[C---:B------:R-:W-:Y:S08]  /*de60*/  HMMA.16816.F16 R74, R44.reuse, R28, R74 ;  /* 0x0000001c2c4a723c */ /* 0x040ff0000000084a */
[C---:B------:R-:W-:Y:S08]  /*de70*/  HMMA.16816.F16 R192, R44.reuse, R30, R192 ;  /* 0x0000001e2cc0723c */ /* 0x040ff000000008c0 */
[C---:B------:R-:W-:Y:S08]  /*de80*/  HMMA.16816.F16 R194, R44.reuse, R8, R194 ;  /* 0x000000082cc2723c */ /* 0x040ff000000008c2 */
[----:B------:R-:W-:Y:S01]  /*de90*/  HMMA.16816.F16 R66, R44, R10, R82 ;  /* 0x0000000a2c42723c */ /* 0x000fe20000000852 */
[----:B------:R-:W-:-:S06]  /*dea0*/  IADD3 R44, PT, PT, R22, 0x7160, R65 ;  /* 0x00007160162c7810 */ /* 0x000fcc0007ffe041 */
[----:B------:R-:W-:Y:S01]  /*deb0*/  LDSM.16.MT88.4 R44, [R44] ;  /* 0x000000002c2c783b */ /* 0x000fe20000004200 */
[----:B------:R-:W-:Y:S01]  /*dec0*/  HMMA.16816.F16 R68, R40, R36, R80 ;  /* 0x000000242844723c */ /* 0x000fe20000000850 */
[----:B------:R-:W-:-:S06]  /*ded0*/  IADD3 R80, PT, PT, R18, 0x520, R63 ;  /* 0x0000052012507810 */ /* 0x000fcc0007ffe03f */
[----:B------:R-:W1:Y:S01]  /*dee0*/  LDSM.16.M88.4 R80, [R80] ;  /* 0x000000005050783b */ /* 0x000e620000000200 */
[C---:B------:R-:W-:Y:S08]  /*def0*/  HMMA.16816.F16 R136, R40.reuse, R38, R136 ;  /* 0x000000262888723c */ /* 0x040ff00000000888 */
[C---:B------:R-:W-:Y:S08]  /*df00*/  HMMA.16816.F16 R138, R40.reuse, R32, R138 ;  /* 0x00000020288a723c */ /* 0x040ff0000000088a */
[C---:B------:R-:W-:Y:S08]  /*df10*/  HMMA.16816.F16 R140, R40.reuse, R34, R140 ;  /* 0x00000022288c723c */ /* 0x040ff0000000088c */
[C---:B------:R-:W-:Y:S08]  /*df20*/  HMMA.16816.F16 R142, R40.reuse, R28, R142 ;  /* 0x0000001c288e723c */ /* 0x040ff0000000088e */
[C---:B------:R-:W-:Y:S08]  /*df30*/  HMMA.16816.F16 R144, R40.reuse, R30, R144 ;  /* 0x0000001e2890723c */ /* 0x040ff00000000890 */
[C---:B------:R-:W-:Y:S08]  /*df40*/  HMMA.16816.F16 R146, R40.reuse, R8, R146 ;  /* 0x000000082892723c */ /* 0x040ff00000000892 */
[----:B------:R-:W-:Y:S01]  /*df50*/  HMMA.16816.F16 R70, R40, R10, R188 ;  /* 0x0000000a2846723c */ /* 0x000fe200000008bc */
[----:B------:R-:W-:-:S02]  /*df60*/  IADD3 R40, PT, PT, R22, 0x7140, R65 ;  /* 0x0000714016287810 */ /* 0x000fc40007ffe041 */
[----:B------:R-:W-:-:S04]  /*df70*/  IADD3 R188, PT, PT, R18, 0xa20, R63 ;  /* 0x00000a2012bc7810 */ /* 0x000fc80007ffe03f */
[----:B------:R-:W-:Y:S01]  /*df80*/  LDSM.16.MT88.4 R40, [R40] ;  /* 0x000000002828783b */ /* 0x000fe20000004200 */
[C---:B------:R-:W-:Y:S01]  /*df90*/  HMMA.16816.F16 R106, R12.reuse, R36, R106 ;  /* 0x000000240c6a723c */ /* 0x040fe2000000086a */
[----:B------:R-:W-:Y:S02]  /*dfa0*/  IADD3 R36, PT, PT, R22, 0x7120, R65 ;  /* 0x0000712016247810 */ /* 0x000fe40007ffe041 */
[----:B------:R-:W-:Y:S05]  /*dfb0*/  LDSM.16.M88.4 R188, [R188] ;  /* 0x00000000bcbc783b */ /* 0x000fea0000000200 */
[----:B------:R-:W-:Y:S01]  /*dfc0*/  HMMA.16816.F16 R158, R12, R28, R158 ;  /* 0x0000001c0c9e723c */ /* 0x000fe2000000089e */
[----:B------:R-:W-:-:S07]  /*dfd0*/  IADD3 R28, PT, PT, R18, 0xf20, R63 ;  /* 0x00000f20121c7810 */ /* 0x000fce0007ffe03f */
[C---:B------:R-:W-:Y:S01]  /*dfe0*/  HMMA.16816.F16 R152, R12.reuse, R38, R152 ;  /* 0x000000260c98723c */ /* 0x040fe20000000898 */
[----:B------:R-:W2:Y:S07]  /*dff0*/  LDSM.16.MT88.4 R36, [R36] ;  /* 0x000000002424783b */ /* 0x000eae0000004200 */
[----:B------:R-:W-:Y:S01]  /*e000*/  HMMA.16816.F16 R186, R12, R30, R186 ;  /* 0x0000001e0cba723c */ /* 0x000fe200000008ba */
[----:B------:R-:W3:Y:S01]  /*e010*/  LDSM.16.M88.4 R28, [R28] ;  /* 0x000000001c1c783b */ /* 0x000ee20000000200 */
[----:B------:R-:W-:-:S06]  /*e020*/  DEPBAR.LE SB0, 0x0 ;  /* 0x000080000000791a */ /* 0x000fcc0000000000 */
[C---:B------:R-:W-:Y:S08]  /*e030*/  HMMA.16816.F16 R154, R12.reuse, R32, R154 ;  /* 0x000000200c9a723c */ /* 0x040ff0000000089a */
[C---:B------:R-:W-:Y:S08]  /*e040*/  HMMA.16816.F16 R156, R12.reuse, R34, R156 ;  /* 0x000000220c9c723c */ /* 0x040ff0000000089c */
[C---:B------:R-:W-:Y:S08]  /*e050*/  HMMA.16816.F16 R104, R12.reuse, R8, R104 ;  /* 0x000000080c68723c */ /* 0x040ff00000000868 */
[----:B------:R-:W-:Y:S08]  /*e060*/  HMMA.16816.F16 R184, R12, R10, R184 ;  /* 0x0000000a0cb8723c */ /* 0x000ff000000008b8 */
[C---:B-1----:R-:W-:Y:S08]  /*e070*/  HMMA.16816.F16 R172, R80.reuse, R48, R172 ;  /* 0x0000003050ac723c */ /* 0x042ff000000008ac */
[C---:B------:R-:W-:Y:S08]  /*e080*/  HMMA.16816.F16 R168, R80.reuse, R50, R168 ;  /* 0x0000003250a8723c */ /* 0x040ff000000008a8 */
[C---:B--2---:R-:W-:Y:S08]  /*e090*/  HMMA.16816.F16 R164, R80.reuse, R36, R164 ;  /* 0x0000002450a4723c */ /* 0x044ff000000008a4 */
        /* <DEDUP_REMOVED lines=18> */
[C---:B------:R-:W-:Y:S08]  /*e1c0*/  HMMA.16816.F16 R130, R52.reuse, R44, R130 ;  /* 0x0000002c3482723c */ /* 0x040ff00000000882 */
[-C--:B------:R-:W-:Y:S08]  /*e1d0*/  HMMA.16816.F16 R122, R52, R46.reuse, R122 ;  /* 0x0000002e347a723c */ /* 0x080ff0000000087a */
        /* <DEDUP_REMOVED lines=11> */
.L_x_0:
[----:B------:R-:W1:Y:S01]  /*e290*/  S2R R16, SR_LANEID ;  /* 0x0000000000107919 */ /* 0x000e620000000000 */
[----:B------:R-:W-:Y:S02]  /*e2a0*/  LOP3.LUT R6, R6, 0x1, RZ, 0xc, !PT ;  /* 0x0000000106067812 */ /* 0x000fe400078e0cff */
[----:B------:R-:W-:-:S03]  /*e2b0*/  SHF.L.U32 R2, R2, 0x1, RZ ;  /* 0x0000000102027819 */ /* 0x000fc600000006ff */
[----:B------:R-:W-:-:S04]  /*e2c0*/  IMAD R5, R6, 0x2, R21 ;  /* 0x0000000206057824 */ /* 0x000fc800078e0215 */
[----:B------:R-:W-:Y:S01]  /*e2d0*/  IMAD R5, R5, 0xa00, RZ ;  /* 0x00000a0005057824 */ /* 0x000fe200078e02ff */
[--C-:B-1----:R-:W-:Y:S02]  /*e2e0*/  SHF.R.U32.HI R4, RZ, 0x3, R16.reuse ;  /* 0x00000003ff047819 */ /* 0x102fe40000011610 */
[----:B------:R-:W-:Y:S02]  /*e2f0*/  LOP3.LUT R7, R16, 0x7, RZ, 0xc0, !PT ;  /* 0x0000000710077812 */ /* 0x000fe400078ec0ff */
[----:B------:R-:W-:Y:S02]  /*e300*/  SHF.L.U32 R8, R4, 0x3, RZ ;  /* 0x0000000304087819 */ /* 0x000fe400000006ff */
[----:B------:R-:W-:Y:S02]  /*e310*/  SHF.R.U32.HI R4, RZ, 0x4, R16 ;  /* 0x00000004ff047819 */ /* 0x000fe40000011610 */
[----:B------:R-:W-:Y:S01]  /*e320*/  LOP3.LUT R9, R8, 0x8, R7, 0xe2, !PT ;  /* 0x0000000808097812 */ /* 0x000fe200078ee207 */
[--C-:B------:R-:W-:Y:S01]  /*e330*/  IMAD R7, R6, 0x2100, R19.reuse ;  /* 0x0000210006077824 */ /* 0x100fe200078e0213 */
[----:B------:R-:W-:Y:S01]  /*e340*/  SHF.L.U32 R4, R4, 0x3, RZ ;  /* 0x0000000304047819 */ /* 0x000fe200000006ff */
[----:B------:R-:W-:-:S03]  /*e350*/  IMAD.IADD R19, R196, 0x1, R19 ;  /* 0x00000001c4137824 */ /* 0x000fc600078e0213 */
[----:B------:R-:W-:Y:S01]  /*e360*/  LEA R18, R7, R198, 0x1 ;  /* 0x000000c607127211 */ /* 0x000fe200078e08ff */
[----:B------:R-:W-:Y:S02]  /*e370*/  IMAD R198, R5, 0x2, R198 ;  /* 0x0000000205c67824 */ /* 0x000fe400078e02c6 */
[C-C-:B------:R-:W-:Y:S01]  /*e380*/  IMAD R60, R9.reuse, 0x28, R4.reuse ;  /* 0x00000028093c7824 */ /* 0x140fe200078e0204 */
[C---:B------:R-:W-:Y:S01]  /*e390*/  IADD3 R5, PT, PT, R18.reuse, 0x5020, RZ ;  /* 0x0000502012057810 */ /* 0x040fe20007ffe0ff */
[----:B------:R-:W-:Y:S01]  /*e3a0*/  IMAD R37, R9, 0x108, R4 ;  /* 0x0000010809257824 */ /* 0x000fe200078e0204 */
[C---:B------:R-:W-:Y:S01]  /*e3b0*/  IADD3 R4, PT, PT, R18.reuse, 0x5000, RZ ;  /* 0x0000500012047810 */ /* 0x040fe20007ffe0ff */
[C---:B------:R-:W-:Y:S01]  /*e3c0*/  VIADD R6, R18.reuse, 0x5040 ;  /* 0x0000504012067836 */ /* 0x040fe20000000000 */
[----:B------:R-:W-:Y:S01]  /*e3d0*/  IADD3 R8, PT, PT, R18, 0x5060, RZ ;  /* 0x0000506012087810 */ /* 0x000fe20007ffe0ff */
[C---:B------:R-:W-:Y:S01]  /*e3e0*/  VIADD R17, R198.reuse, 0xa00 ;  /* 0x00000a00c6117836 */ /* 0x040fe20000000000 */
[----:B------:R-:W-:Y:S01]  /*e3f0*/  IADD3 R12, PT, PT, R198, 0x500, RZ ;  /* 0x00000500c60c7810 */ /* 0x000fe20007ffe0ff */
[C---:B------:R-:W-:Y:S01]  /*e400*/  IMAD.U32 R4, R37.reuse, 0x2, R4 ;  /* 0x0000000225047824 */ /* 0x040fe200078e0004 */
[C---:B------:R-:W-:Y:S01]  /*e410*/  LEA R9, R37.reuse, R5, 0x1 ;  /* 0x0000000525097211 */ /* 0x040fe200078e08ff */
[C---:B------:R-:W-:Y:S01]  /*e420*/  IMAD.U32 R13, R37.reuse, 0x2, R6 ;  /* 0x00000002250d7824 */ /* 0x040fe200078e0006 */
[----:B------:R-:W-:-:S02]  /*e430*/  LEA R20, R37, R8, 0x1 ;  /* 0x0000000825147211 */ /* 0x000fc400078e08ff */
[C---:B------:R-:W-:Y:S01]  /*e440*/  LEA R28, R60.reuse, R12, 0x1 ;  /* 0x0000000c3c1c7211 */ /* 0x040fe200078e08ff */
[----:B------:R-:W-:Y:S01]  /*e450*/  LDSM.16.MT88.4 R4, [R4] ;  /* 0x000000000404783b */ /* 0x000fe20000004200 */
[C---:B------:R-:W-:Y:S02]  /*e460*/  LEA R17, R60.reuse, R17, 0x1 ;  /* 0x000000113c117211 */ /* 0x040fe400078e08ff */
[----:B------:R-:W-:Y:S01]  /*e470*/  LEA R32, R60, R198, 0x1 ;  /* 0x000000c63c207211 */ /* 0x000fe200078e08ff */
[----:B------:R-:W-:Y:S04]  /*e480*/  LDSM.16.MT88.4 R8, [R9] ;  /* 0x000000000908783b */ /* 0x000fe80000004200 */
[----:B------:R-:W-:Y:S04]  /*e490*/  LDSM.16.MT88.4 R12, [R13] ;  /* 0x000000000d0c783b */ /* 0x000fe80000004200 */
[----:B------:R-:W-:Y:S04]  /*e4a0*/  LDSM.16.MT88.4 R20, [R20] ;  /* 0x000000001414783b */ /* 0x000fe80000004200 */
[----:B------:R-:W1:Y:S04]  /*e4b0*/  LDSM.16.M88.4 R28, [R28] ;  /* 0x000000001c1c783b */ /* 0x000e680000000200 */
[----:B------:R2:W3:Y:S04]  /*e4c0*/  LDSM.16.M88.4 R24, [R17] ;  /* 0x000000001118783b */ /* 0x0004e80000000200 */
[----:B------:R-:W4:Y:S01]  /*e4d0*/  LDSM.16.M88.4 R32, [R32] ;  /* 0x000000002020783b */ /* 0x000f220000000200 */
[----:B--2---:R-:W-:-:S04]  /*e4e0*/  IADD3 R17, PT, PT, R198, 0xf00, RZ ;  /* 0x00000f00c6117810 */ /* 0x004fc80007ffe0ff */
[----:B------:R-:W-:Y:S02]  /*e4f0*/  LEA R56, R60, R17, 0x1 ;  /* 0x000000113c387211 */ /* 0x000fe400078e08ff */
[----:B------:R-:W-:-:S04]  /*e500*/  IADD3 R17, PT, PT, R198, 0x20, RZ ;  /* 0x00000020c6117810 */ /* 0x000fc80007ffe0ff */
[----:B------:R-:W2:Y:S01]  /*e510*/  LDSM.16.M88.4 R56, [R56] ;  /* 0x000000003838783b */ /* 0x000ea20000000200 */
[----:B------:R-:W-:Y:S01]  /*e520*/  IMAD.U32 R52, R60, 0x2, R17 ;  /* 0x000000023c347824 */ /* 0x000fe200078e0011 */
[----:B------:R-:W-:-:S05]  /*e530*/  IADD3 R17, PT, PT, R198, 0x520, RZ ;  /* 0x00000520c6117810 */ /* 0x000fca0007ffe0ff */
[----:B------:R-:W-:Y:S01]  /*e540*/  IMAD.U32 R44, R60, 0x2, R17 ;  /* 0x000000023c2c7824 */ /* 0x000fe200078e0011 */
[C---:B------:R-:W-:Y:S01]  /*e550*/  IADD3 R17, PT, PT, R198.reuse, 0xa20, RZ ;  /* 0x00000a20c6117810 */ /* 0x040fe20007ffe0ff */
[----:B------:R-:W-:Y:S01]  /*e560*/  VIADD R198, R198, 0xf20 ;  /* 0x00000f20c6c67836 */ /* 0x000fe20000000000 */
[----:B------:R-:W-:Y:S02]  /*e570*/  LDSM.16.M88.4 R52, [R52] ;  /* 0x000000003434783b */ /* 0x000fe40000000200 */
[C---:B------:R-:W-:Y:S02]  /*e580*/  LEA R17, R60.reuse, R17, 0x1 ;  /* 0x000000113c117211 */ /* 0x040fe400078e08ff */
[----:B------:R-:W-:Y:S01]  /*e590*/  LEA R198, R60, R198, 0x1 ;  /* 0x000000c63cc67211 */ /* 0x000fe200078e08ff */
[----:B------:R-:W-:Y:S01]  /*e5a0*/  LDSM.16.M88.4 R44, [R44] ;  /* 0x000000002c2c783b */ /* 0x000fe20000000200 */
[C---:B-1----:R-:W-:Y:S03]  /*e5b0*/  HMMA.16816.F16 R172, R28.reuse, R4, R172 ;  /* 0x000000041cac723c */ /* 0x042fe600000008ac */
[----:B------:R1:W-:Y:S05]  /*e5c0*/  LDSM.16.M88.4 R48, [R17] ;  /* 0x000000001130783b */ /* 0x0003ea0000000200 */
[----:B------:R-:W-:Y:S01]  /*e5d0*/  HMMA.16816.F16 R168, R28, R6, R168 ;  /* 0x000000061ca8723c */ /* 0x000fe200000008a8 */
[----:B-1----:R-:W-:-:S07]  /*e5e0*/  SHF.R.U32.HI R17, RZ, 0x1, R3 ;  /* 0x00000001ff117819 */ /* 0x002fce0000011603 */
[C---:B------:R-:W-:Y:S08]  /*e5f0*/  HMMA.16816.F16 R164, R28.reuse, R8, R164 ;  /* 0x000000081ca4723c */ /* 0x040ff000000008a4 */
[C---:B------:R-:W-:Y:S08]  /*e600*/  HMMA.16816.F16 R160, R28.reuse, R10, R160 ;  /* 0x0000000a1ca0723c */ /* 0x040ff000000008a0 */
[C---:B------:R-:W-:Y:S08]  /*e610*/  HMMA.16816.F16 R74, R28.reuse, R12, R74 ;  /* 0x0000000c1c4a723c */ /* 0x040ff0000000084a */
[C---:B------:R-:W-:Y:S08]  /*e620*/  HMMA.16816.F16 R192, R28.reuse, R14, R192 ;  /* 0x0000000e1cc0723c */ /* 0x040ff000000008c0 */
[C---:B------:R-:W-:Y:S08]  /*e630*/  HMMA.16816.F16 R194, R28.reuse, R20, R194 ;  /* 0x000000141cc2723c */ /* 0x040ff000000008c2 */
[----:B------:R-:W-:Y:S01]  /*e640*/  HMMA.16816.F16 R82, R28, R22, R82 ;  /* 0x000000161c52723c */ /* 0x000fe20000000852 */
[C---:B------:R-:W-:Y:S01]  /*e650*/  VIADD R28, R18.reuse, 0x7100 ;  /* 0x00007100121c7836 */ /* 0x040fe20000000000 */
[C---:B------:R-:W-:Y:S01]  /*e660*/  IADD3 R29, PT, PT, R18.reuse, 0x7120, RZ ;  /* 0x00007120121d7810 */ /* 0x040fe20007ffe0ff */
[C---:B------:R-:W-:Y:S01]  /*e670*/  VIADD R30, R18.reuse, 0x7140 ;  /* 0x00007140121e7836 */ /* 0x040fe20000000000 */
[----:B------:R-:W-:-:S02]  /*e680*/  IADD3 R18, PT, PT, R18, 0x7160, RZ ;  /* 0x0000716012127810 */ /* 0x000fc40007ffe0ff */
[C---:B------:R-:W-:Y:S01]  /*e690*/  LEA R40, R37.reuse, R28, 0x1 ;  /* 0x0000001c25287211 */ /* 0x040fe200078e08ff */
[C---:B------:R-:W-:Y:S01]  /*e6a0*/  IMAD.U32 R36, R37.reuse, 0x2, R29 ;  /* 0x0000000225247824 */ /* 0x040fe200078e001d */
[----:B---3--:R-:W-:Y:S01]  /*e6b0*/  HMMA.16816.F16 R80, R24, R4, R80 ;  /* 0x000000041850723c */ /* 0x008fe20000000850 */
[----:B------:R-:W-:-:S03]  /*e6c0*/  LEA R18, R37, R18, 0x1 ;  /* 0x0000001225127211 */ /* 0x000fc600078e08ff */
[----:B------:R-:W1:Y:S04]  /*e6d0*/  LDSM.16.MT88.4 R40, [R40] ;  /* 0x000000002828783b */ /* 0x000e680000004200 */
        /* <DEDUP_REMOVED lines=16> */
[----:B------:R-:W-:-:S02]  /*e7e0*/  LEA R32, R37, R30, 0x1 ;  /* 0x0000001e25207211 */ /* 0x000fc400078e08ff */
[----:B------:R-:W4:Y:S04]  /*e7f0*/  LDSM.16.MT88.4 R36, [R36] ;  /* 0x000000002424783b */ /* 0x000f280000004200 */
[----:B------:R-:W5:Y:S01]  /*e800*/  LDSM.16.MT88.4 R32, [R32] ;  /* 0x000000002020783b */ /* 0x000f620000004200 */
[C---:B--2---:R-:W-:Y:S03]  /*e810*/  HMMA.16816.F16 R4, R56.reuse, R4, R106 ;  /* 0x000000043804723c */ /* 0x044fe6000000086a */
[----:B------:R-:W2:Y:S05]  /*e820*/  LDSM.16.MT88.4 R28, [R18] ;  /* 0x00000000121c783b */ /* 0x000eaa0000004200 */
[C---:B------:R-:W-:Y:S08]  /*e830*/  HMMA.16816.F16 R6, R56.reuse, R6, R152 ;  /* 0x000000063806723c */ /* 0x040ff00000000898 */
[C---:B------:R-:W-:Y:S01]  /*e840*/  HMMA.16816.F16 R158, R56.reuse, R12, R158 ;  /* 0x0000000c389e723c */ /* 0x040fe2000000089e */
[----:B------:R-:W5:Y:S07]  /*e850*/  LDC.64 R12, c[0x0][0x390] ;  /* 0x0000e400ff0c7b82 */ /* 0x000f6e0000000a00 */
[----:B------:R-:W-:Y:S08]  /*e860*/  HMMA.16816.F16 R10, R56, R10, R156 ;  /* 0x0000000a380a723c */ /* 0x000ff0000000089c */
[-C--:B-1----:R-:W-:Y:S08]  /*e870*/  HMMA.16816.F16 R120, R52, R40.reuse, R120 ;  /* 0x000000283478723c */ /* 0x082ff00000000878 */
[-C--:B------:R-:W-:Y:S08]  /*e880*/  HMMA.16816.F16 R172, R44, R40.reuse, R172 ;  /* 0x000000282cac723c */ /* 0x080ff000000008ac */
[-C--:B------:R-:W-:Y:S08]  /*e890*/  HMMA.16816.F16 R80, R48, R40.reuse, R80 ;  /* 0x000000283050723c */ /* 0x080ff00000000850 */
[----:B---3--:R-:W-:Y:S01]  /*e8a0*/  HMMA.16816.F16 R40, R24, R40, R4 ;  /* 0x000000281828723c */ /* 0x008fe20000000804 */
[----:B------:R-:W-:-:S02]  /*e8b0*/  LOP3.LUT R5, R2, 0x40, RZ, 0xc0, !PT ;  /* 0x0000004002057812 */ /* 0x000fc400078ec0ff */
[----:B------:R-:W-:Y:S02]  /*e8c0*/  LOP3.LUT R4, R16, 0x3, RZ, 0xc0, !PT ;  /* 0x0000000310047812 */ /* 0x000fe400078ec0ff */
[----:B------:R-:W-:Y:S02]  /*e8d0*/  LEA R0, R0, R5, 0x7 ;  /* 0x0000000500007211 */ /* 0x000fe400078e38ff */
[----:B------:R-:W-:Y:S01]  /*e8e0*/  MOV R5, RZ ;  /* 0x000000ff00057202 */ /* 0x000fe20000000f00 */
[----:B------:R-:W-:Y:S02]  /*e8f0*/  HMMA.16816.F16 R8, R56, R8, R154 ;  /* 0x000000083808723c */ /* 0x000fe4000000089a */
[----:B------:R-:W-:-:S06]  /*e900*/  IMAD R0, R0, R3, R19 ;  /* 0x0000000300007224 */ /* 0x000fcc00078e0213 */
[-C--:B------:R-:W-:Y:S08]  /*e910*/  HMMA.16816.F16 R182, R52, R42.reuse, R182 ;  /* 0x0000002a34b6723c */ /* 0x080ff000000008b6 */
[-C--:B------:R-:W-:Y:S08]  /*e920*/  HMMA.16816.F16 R168, R44, R42.reuse, R168 ;  /* 0x0000002a2ca8723c */ /* 0x080ff000000008a8 */
[-C--:B------:R-:W-:Y:S08]  /*e930*/  HMMA.16816.F16 R136, R48, R42.reuse, R136 ;  /* 0x0000002a3088723c */ /* 0x080ff00000000888 */
[----:B------:R-:W-:Y:S01]  /*e940*/  HMMA.16816.F16 R42, R24, R42, R6 ;  /* 0x0000002a182a723c */ /* 0x000fe20000000806 */
[----:B------:R-:W-:-:S05]  /*e950*/  SHF.R.U32.HI R7, RZ, 0x2, R16 ;  /* 0x00000002ff077819 */ /* 0x000fca0000011610 */
[----:B------:R-:W-:Y:S02]  /*e960*/  IMAD.WIDE.U32 R6, R7, R17, R4 ;  /* 0x0000001107067225 */ /* 0x000fe400078e0004 */
[----:B----4-:R-:W-:Y:S02]  /*e970*/  HMMA.16816.F16 R178, R52, R38, R178 ;  /* 0x0000002634b2723c */ /* 0x010fe400000008b2 */
[----:B-----5:R-:W-:-:S03]  /*e980*/  IMAD.WIDE R4, R0, 0x2, R12 ;  /* 0x0000000200047825 */ /* 0x020fc600078e020c */
[----:B------:R-:W-:-:S03]  /*e990*/  LEA R2, P0, R6, R4, 0x2 ;  /* 0x0000000406027211 */ /* 0x000fc600078010ff */
[-C--:B------:R-:W-:Y:S08]  /*e9a0*/  HMMA.16816.F16 R160, R44, R38.reuse, R160 ;  /* 0x000000262ca0723c */ /* 0x080ff000000008a0 */
[-C--:B------:R-:W-:Y:S08]  /*e9b0*/  HMMA.16816.F16 R140, R48, R38.reuse, R140 ;  /* 0x00000026308c723c */ /* 0x080ff0000000088c */
[----:B------:R-:W-:Y:S01]  /*e9c0*/  HMMA.16816.F16 R38, R24, R38, R10 ;  /* 0x000000261826723c */ /* 0x000fe2000000080a */
[----:B------:R-:W-:-:S05]  /*e9d0*/  IMAD R10, R3, 0x20, R0 ;  /* 0x00000020030a7824 */ /* 0x000fca00078e0200 */
[----:B------:R-:W-:Y:S01]  /*e9e0*/  LEA R19, R3, R10, 0x4 ;  /* 0x0000000a03137211 */ /* 0x000fe200078e20ff */
[----:B------:R-:W-:Y:S01]  /*e9f0*/  IMAD.WIDE R10, R10, 0x2, R12 ;  /* 0x000000020a0a7825 */ /* 0x000fe200078e020c */
[----:B------:R-:W-:Y:S02]  /*ea00*/  HMMA.16816.F16 R180, R52, R36, R180 ;  /* 0x0000002434b4723c */ /* 0x000fe400000008b4 */
[----:B------:R-:W-:-:S06]  /*ea10*/  LEA R10, P1, R6, R10, 0x2 ;  /* 0x0000000a060a7211 */ /* 0x000fcc00078210ff */
[----:B------:R-:W-:Y:S01]  /*ea20*/  HMMA.16816.F16 R164, R44, R36, R164 ;  /* 0x000000242ca4723c */ /* 0x000fe200000008a4 */
[----:B------:R-:W-:-:S07]  /*ea30*/  LEA.HI.X R11, R6, R11, R7, 0x2, P1 ;  /* 0x0000000b060b7211 */ /* 0x000fce00008f1407 */
[----:B------:R-:W-:Y:S08]  /*ea40*/  HMMA.16816.F16 R138, R48, R36, R138 ;  /* 0x00000024308a723c */ /* 0x000ff0000000088a */
[----:B------:R-:W-:Y:S08]  /*ea50*/  HMMA.16816.F16 R176, R52, R32, R176 ;  /* 0x0000002034b0723c */ /* 0x000ff000000008b0 */
[----:B------:R-:W-:Y:S01]  /*ea60*/  HMMA.16816.F16 R36, R24, R36, R8 ;  /* 0x000000241824723c */ /* 0x000fe20000000808 */
[----:B------:R-:W-:-:S02]  /*ea70*/  LEA R9, R3, R0, 0x4 ;  /* 0x0000000003097211 */ /* 0x000fc400078e20ff */
[----:B------:R-:W-:-:S03]  /*ea80*/  LEA.HI.X R3, R6, R5, R7, 0x2, P0 ;  /* 0x0000000506037211 */ /* 0x000fc600000f1407 */
[----:B------:R-:W-:Y:S02]  /*ea90*/  IMAD.WIDE R8, R9, 0x2, R12 ;  /* 0x0000000209087825 */ /* 0x000fe400078e020c */
[----:B------:R-:W-:Y:S01]  /*eaa0*/  HMMA.16816.F16 R128, R52, R34, R128 ;  /* 0x000000223480723c */ /* 0x000fe20000000880 */
[----:B------:R-:W-:Y:S01]  /*eab0*/  STG.E desc[UR6][R2.64], R120 ;  /* 0x0000007802007986 */ /* 0x000fe2000c101906 */
[----:B------:R-:W-:Y:S01]  /*eac0*/  IMAD.WIDE.U32 R4, R17, 0x20, R2 ;  /* 0x0000002011047825 */ /* 0x000fe200078e0002 */
[----:B------:R-:W-:-:S03]  /*ead0*/  LEA R8, P0, R6, R8, 0x2 ;  /* 0x0000000806087211 */ /* 0x000fc600078010ff */
[----:B------:R-:W-:Y:S01]  /*eae0*/  IMAD.WIDE R12, R19, 0x2, R12 ;  /* 0x00000002130c7825 */ /* 0x000fe200078e020c */
[----:B------:R-:W-:Y:S01]  /*eaf0*/  STG.E desc[UR6][R4.64], R121 ;  /* 0x0000007904007986 */ /* 0x000fe2000c101906 */
[----:B--2---:R-:W-:Y:S01]  /*eb00*/  HMMA.16816.F16 R130, R52, R28, R130 ;  /* 0x0000001c3482723c */ /* 0x004fe20000000882 */
[C---:B------:R-:W-:Y:S02]  /*eb10*/  LEA.HI.X R9, R6.reuse, R9, R7, 0x2, P0 ;  /* 0x0000000906097211 */ /* 0x040fe400000f1407 */
[----:B------:R-:W-:Y:S01]  /*eb20*/  STG.E desc[UR6][R2.64+0x10], R182 ;  /* 0x000010b602007986 */ /* 0x000fe2000c101906 */
[----:B------:R-:W-:-:S03]  /*eb30*/  LEA R12, P2, R6, R12, 0x2 ;  /* 0x0000000c060c7211 */ /* 0x000fc600078410ff */
[----:B------:R-:W-:Y:S01]  /*eb40*/  STG.E desc[UR6][R4.64+0x10], R183 ;  /* 0x000010b704007986 */ /* 0x000fe2000c101906 */
[----:B------:R-:W-:Y:S01]  /*eb50*/  HMMA.16816.F16 R122, R52, R30, R122 ;  /* 0x0000001e347a723c */ /* 0x000fe2000000087a */
[----:B------:R-:W-:Y:S01]  /*eb60*/  LEA.HI.X R13, R6, R13, R7, 0x2, P2 ;  /* 0x0000000d060d7211 */ /* 0x000fe200010f1407 */
[C---:B------:R-:W-:Y:S01]  /*eb70*/  IMAD.WIDE.U32 R6, R17.reuse, 0x20, R8 ;  /* 0x0000002011067825 */ /* 0x040fe200078e0008 */
[----:B------:R-:W-:Y:S04]  /*eb80*/  STG.E desc[UR6][R2.64+0x20], R180 ;  /* 0x000020b402007986 */ /* 0x000fe8000c101906 */
[----:B------:R-:W-:Y:S01]  /*eb90*/  STG.E desc[UR6][R4.64+0x20], R181 ;  /* 0x000020b504007986 */ /* 0x000fe2000c101906 */
[C---:B------:R-:W-:Y:S03]  /*eba0*/  HMMA.16816.F16 R74, R44.reuse, R32, R74 ;  /* 0x000000202c4a723c */ /* 0x040fe6000000084a */
        /* <DEDUP_REMOVED lines=8> */
[----:B------:R-:W-:Y:S03]  /*ec30*/  HMMA.16816.F16 R82, R44, R30, R82 ;  /* 0x0000001e2c52723c */ /* 0x000fe60000000852 */
[----:B------:R-:W-:Y:S04]  /*ec40*/  STG.E desc[UR6][R2.64+0x60], R130 ;  /* 0x0000608202007986 */ /* 0x000fe8000c101906 */
[----:B------:R-:W-:Y:S01]  /*ec50*/  STG.E desc[UR6][R4.64+0x60], R131 ;  /* 0x0000608304007986 */ /* 0x000fe2000c101906 */
[C---:B------:R-:W-:Y:S03]  /*ec60*/  HMMA.16816.F16 R14, R56.reuse, R14, R186 ;  /* 0x0000000e380e723c */ /* 0x040fe600000008ba */
[----:B------:R1:W-:Y:S04]  /*ec70*/  STG.E desc[UR6][R2.64+0x70], R122 ;  /* 0x0000707a02007986 */ /* 0x0003e8000c101906 */
[----:B------:R2:W-:Y:S01]  /*ec80*/  STG.E desc[UR6][R4.64+0x70], R123 ;  /* 0x0000707b04007986 */ /* 0x0005e2000c101906 */
[----:B------:R-:W-:Y:S03]  /*ec90*/  HMMA.16816.F16 R20, R56, R20, R104 ;  /* 0x000000143814723c */ /* 0x000fe60000000868 */
[----:B------:R-:W-:Y:S04]  /*eca0*/  STG.E desc[UR6][R8.64], R172 ;  /* 0x000000ac08007986 */ /* 0x000fe8000c101906 */
[----:B------:R-:W-:Y:S01]  /*ecb0*/  STG.E desc[UR6][R6.64], R173 ;  /* 0x000000ad06007986 */ /* 0x000fe2000c101906 */
[----:B------:R-:W-:Y:S01]  /*ecc0*/  HMMA.16816.F16 R142, R48, R32, R142 ;  /* 0x00000020308e723c */ /* 0x000fe2000000088e */
[----:B-1----:R-:W-:-:S02]  /*ecd0*/  IMAD.WIDE.U32 R2, R17, 0x20, R10 ;  /* 0x0000002011027825 */ /* 0x002fc400078e000a */
[----:B------:R-:W-:Y:S02]  /*ece0*/  STG.E desc[UR6][R8.64+0x10], R168 ;  /* 0x000010a808007986 */ /* 0x000fe4000c101906 */
[----:B--2---:R-:W-:Y:S02]  /*ecf0*/  IMAD.WIDE.U32 R4, R17, 0x20, R12 ;  /* 0x0000002011047825 */ /* 0x004fe400078e000c */
[----:B------:R-:W-:Y:S01]  /*ed00*/  STG.E desc[UR6][R6.64+0x10], R169 ;  /* 0x000010a906007986 */ /* 0x000fe2000c101906 */
[----:B------:R-:W-:Y:S03]  /*ed10*/  HMMA.16816.F16 R22, R56, R22, R184 ;  /* 0x000000163816723c */ /* 0x000fe600000008b8 */
        /* <DEDUP_REMOVED lines=50> */
[----:B------:R-:W-:Y:S01]  /*f040*/  STG.E desc[UR6][R4.64+0x70], R23 ;  /* 0x0000701704007986 */ /* 0x000fe2000c101906 */
[----:B------:R-:W-:Y:S05]  /*f050*/  EXIT ;  /* 0x000000000000794d */ /* 0x000fea0003800000 */
.L_x_4:
[----:B------:R-:W-:-:S00]  /*f060*/  BRA `(.L_x_4) ;  /* 0xfffffffc00fc7947 */ /* 0x000fc0000383ffff */
[----:B------:R-:W-:-:S00]  /*f070*/  NOP ;  /* 0x0000000000007918 */ /* 0x000fc00000000000 */
        /* <DEDUP_REMOVED lines=8> */
.L_x_5:


//--------------------- .nv.shared._Z16myHGEMMAlignedV5P6__halfS0_S0_iii --------------------------
	.section	.nv.shared._Z16myHGEMMAlignedV5P6__halfS0_S0_iii,"aw",@nobits
	.sectionflags	@""
	.align	16
	.zero		1024


//--------------------- .nv.shared.reserved.0     --------------------------
	.section	.nv.shared.reserved.0,"aw",@nobits
	.weak		__nv_reservedSMEM_offset_0_alias
	.size		__nv_reservedSMEM_offset_0_alias, 0, 64
	.other		__nv_reservedSMEM_offset_0_alias,@"STO_CUDA_RESERVED_SHARED STV_DEFAULT"
__nv_reservedSMEM_offset_0_alias:
	.zero		0
	.zero		64


//--------------------- .nv.constant0._Z16myHGEMMAlignedV5P6__halfS0_S0_iii --------------------------
	.section	.nv.constant0._Z16myHGEMMAlignedV5P6__halfS0_S0_iii,"a",@progbits
	.sectionflags	@""
	.align	4
.nv.constant0._Z16myHGEMMAlignedV5P6__halfS0_S0_iii:
	.zero		932


//--------------------- SYMBOLS --------------------------

	.type		.nv.reservedSmem.offset0,@object
	.size		.nv.reservedSmem.offset0,0x4
	.type		.nv.reservedSmem.cap,@object
	.size		.nv.reservedSmem.cap,0x4
